//
// Generated by NVIDIA NVVM Compiler
//
// Compiler Build ID: CL-36424714
// Cuda compilation tools, release 13.0, V13.0.88
// Based on NVVM 20.0.0
//

.version 9.0
.target sm_100
.address_size 64

.extern .func  (.param .b32 func_retval0) vprintf
(
	.param .b64 vprintf_param_0,
	.param .b64 vprintf_param_1
)
;
.global .align 8 .b8 d_v_d_sentinel[40];
.global .align 8 .b8 d_v_queue[16024];
.global .align 8 .b8 d_a_sentinel[40];
.global .align 8 .b8 d_e_queue[472000024];
.global .align 4 .u32 k1counter;
.global .align 4 .u32 k2counter;
.global .align 4 .u32 lockvar;
.global .align 8 .b8 search_blocks[800];
.global .align 8 .u64 search_index;
.global .align 8 .b8 stack_traversal[8];
.global .align 8 .u64 stack_top;
.global .align 8 .b8 delete_blocks_v1[472000000];
.global .align 8 .b8 delete_index[136000000];
.global .align 8 .b8 delete_source[8];
.global .align 1 .b8 _ZN34_INTERNAL_634f5181_4_k_cu_83e9169e4cuda3std3__45__cpo5beginE[1];
.global .align 1 .b8 _ZN34_INTERNAL_634f5181_4_k_cu_83e9169e4cuda3std3__45__cpo3endE[1];
.global .align 1 .b8 _ZN34_INTERNAL_634f5181_4_k_cu_83e9169e4cuda3std3__45__cpo6cbeginE[1];
.global .align 1 .b8 _ZN34_INTERNAL_634f5181_4_k_cu_83e9169e4cuda3std3__45__cpo4cendE[1];
.global .align 1 .b8 _ZN34_INTERNAL_634f5181_4_k_cu_83e9169e4cuda3std3__45__cpo6rbeginE[1];
.global .align 1 .b8 _ZN34_INTERNAL_634f5181_4_k_cu_83e9169e4cuda3std3__45__cpo4rendE[1];
.global .align 1 .b8 _ZN34_INTERNAL_634f5181_4_k_cu_83e9169e4cuda3std3__45__cpo7crbeginE[1];
.global .align 1 .b8 _ZN34_INTERNAL_634f5181_4_k_cu_83e9169e4cuda3std3__45__cpo5crendE[1];
.global .align 1 .b8 _ZN34_INTERNAL_634f5181_4_k_cu_83e9169e4cuda3std3__436_GLOBAL__N__634f5181_4_k_cu_83e9169e6ignoreE[1];
.global .align 1 .b8 _ZN34_INTERNAL_634f5181_4_k_cu_83e9169e4cuda3std3__419piecewise_constructE[1];
.global .align 1 .b8 _ZN34_INTERNAL_634f5181_4_k_cu_83e9169e4cuda3std3__48in_placeE[1];
.global .align 1 .b8 _ZN34_INTERNAL_634f5181_4_k_cu_83e9169e4cuda3std3__420unreachable_sentinelE[1];
.global .align 1 .b8 _ZN34_INTERNAL_634f5181_4_k_cu_83e9169e4cuda3std3__47nulloptE[1];
.global .align 1 .b8 _ZN34_INTERNAL_634f5181_4_k_cu_83e9169e4cuda3std3__48unexpectE[1];
.global .align 1 .b8 _ZN34_INTERNAL_634f5181_4_k_cu_83e9169e4cuda3std6ranges3__45__cpo4swapE[1];
.global .align 1 .b8 _ZN34_INTERNAL_634f5181_4_k_cu_83e9169e4cuda3std6ranges3__45__cpo9iter_moveE[1];
.global .align 1 .b8 _ZN34_INTERNAL_634f5181_4_k_cu_83e9169e4cuda3std6ranges3__45__cpo5beginE[1];
.global .align 1 .b8 _ZN34_INTERNAL_634f5181_4_k_cu_83e9169e4cuda3std6ranges3__45__cpo3endE[1];
.global .align 1 .b8 _ZN34_INTERNAL_634f5181_4_k_cu_83e9169e4cuda3std6ranges3__45__cpo6cbeginE[1];
.global .align 1 .b8 _ZN34_INTERNAL_634f5181_4_k_cu_83e9169e4cuda3std6ranges3__45__cpo4cendE[1];
.global .align 1 .b8 _ZN34_INTERNAL_634f5181_4_k_cu_83e9169e4cuda3std6ranges3__45__cpo7advanceE[1];
.global .align 1 .b8 _ZN34_INTERNAL_634f5181_4_k_cu_83e9169e4cuda3std6ranges3__45__cpo9iter_swapE[1];
.global .align 1 .b8 _ZN34_INTERNAL_634f5181_4_k_cu_83e9169e4cuda3std6ranges3__45__cpo4nextE[1];
.global .align 1 .b8 _ZN34_INTERNAL_634f5181_4_k_cu_83e9169e4cuda3std6ranges3__45__cpo4prevE[1];
.global .align 1 .b8 _ZN34_INTERNAL_634f5181_4_k_cu_83e9169e4cuda3std6ranges3__45__cpo4dataE[1];
.global .align 1 .b8 _ZN34_INTERNAL_634f5181_4_k_cu_83e9169e4cuda3std6ranges3__45__cpo5cdataE[1];
.global .align 1 .b8 _ZN34_INTERNAL_634f5181_4_k_cu_83e9169e4cuda3std6ranges3__45__cpo4sizeE[1];
.global .align 1 .b8 _ZN34_INTERNAL_634f5181_4_k_cu_83e9169e4cuda3std6ranges3__45__cpo5ssizeE[1];
.global .align 1 .b8 _ZN34_INTERNAL_634f5181_4_k_cu_83e9169e4cuda3std6ranges3__45__cpo8distanceE[1];
.global .align 1 .b8 _ZN34_INTERNAL_634f5181_4_k_cu_83e9169e6thrust24THRUST_300001_SM_1000_NS8cuda_cub3parE[1];
.global .align 1 .b8 _ZN34_INTERNAL_634f5181_4_k_cu_83e9169e6thrust24THRUST_300001_SM_1000_NS8cuda_cub10par_nosyncE[1];
.global .align 1 .b8 _ZN34_INTERNAL_634f5181_4_k_cu_83e9169e6thrust24THRUST_300001_SM_1000_NS6system6detail10sequential3seqE[1];
.global .align 1 .b8 _ZN34_INTERNAL_634f5181_4_k_cu_83e9169e6thrust24THRUST_300001_SM_1000_NS6system3cpp3parE[1];
.global .align 1 .b8 _ZN34_INTERNAL_634f5181_4_k_cu_83e9169e6thrust24THRUST_300001_SM_1000_NS12placeholders2_1E[1];
.global .align 1 .b8 _ZN34_INTERNAL_634f5181_4_k_cu_83e9169e6thrust24THRUST_300001_SM_1000_NS12placeholders2_2E[1];
.global .align 1 .b8 _ZN34_INTERNAL_634f5181_4_k_cu_83e9169e6thrust24THRUST_300001_SM_1000_NS12placeholders2_3E[1];
.global .align 1 .b8 _ZN34_INTERNAL_634f5181_4_k_cu_83e9169e6thrust24THRUST_300001_SM_1000_NS12placeholders2_4E[1];
.global .align 1 .b8 _ZN34_INTERNAL_634f5181_4_k_cu_83e9169e6thrust24THRUST_300001_SM_1000_NS12placeholders2_5E[1];
.global .align 1 .b8 _ZN34_INTERNAL_634f5181_4_k_cu_83e9169e6thrust24THRUST_300001_SM_1000_NS12placeholders2_6E[1];
.global .align 1 .b8 _ZN34_INTERNAL_634f5181_4_k_cu_83e9169e6thrust24THRUST_300001_SM_1000_NS12placeholders2_7E[1];
.global .align 1 .b8 _ZN34_INTERNAL_634f5181_4_k_cu_83e9169e6thrust24THRUST_300001_SM_1000_NS12placeholders2_8E[1];
.global .align 1 .b8 _ZN34_INTERNAL_634f5181_4_k_cu_83e9169e6thrust24THRUST_300001_SM_1000_NS12placeholders2_9E[1];
.global .align 1 .b8 _ZN34_INTERNAL_634f5181_4_k_cu_83e9169e6thrust24THRUST_300001_SM_1000_NS12placeholders3_10E[1];
.global .align 1 .b8 _ZN34_INTERNAL_634f5181_4_k_cu_83e9169e6thrust24THRUST_300001_SM_1000_NS3seqE[1];
.global .align 1 .b8 _ZN34_INTERNAL_634f5181_4_k_cu_83e9169e6thrust24THRUST_300001_SM_1000_NS6deviceE[1];
.global .align 1 .b8 $str$5[5] = {37, 108, 117, 32};
.global .align 1 .b8 $str$6[13] = {72, 105, 116, 32, 100, 105, 115, 112, 117, 116, 101, 10};
.global .align 1 .b8 $str$7[35] = {10, 101, 100, 103, 101, 32, 98, 108, 111, 99, 107, 32, 101, 100, 103, 101, 32, 99, 111, 117, 110, 116, 32, 61, 32, 37, 108, 117, 44, 32, 37, 112, 44, 32};
.global .align 1 .b8 $str$8[49] = {73, 115, 115, 117, 101, 32, 97, 116, 32, 105, 100, 61, 37, 108, 117, 44, 32, 115, 111, 117, 114, 99, 101, 61, 37, 108, 117, 32, 97, 110, 100, 32, 100, 101, 115, 116, 105, 110, 97, 116, 105, 111, 110, 61, 37, 108, 117, 10};
.global .align 1 .b8 $str$9[22] = {80, 114, 105, 110, 116, 105, 110, 103, 32, 76, 105, 110, 107, 101, 100, 32, 76, 105, 115, 116, 10};
.global .align 1 .b8 $str$10[98] = {37, 108, 117, 32, 45, 62, 32, 44, 32, 101, 100, 103, 101, 32, 98, 108, 111, 99, 107, 115, 32, 61, 32, 37, 108, 117, 44, 32, 101, 100, 103, 101, 32, 115, 101, 110, 116, 105, 110, 101, 108, 32, 61, 32, 37, 112, 44, 32, 97, 99, 116, 105, 118, 101, 32, 101, 100, 103, 101, 32, 99, 111, 117, 110, 116, 32, 61, 32, 37, 108, 117, 44, 32, 100, 101, 115, 116, 105, 110, 97, 116, 105, 111, 110, 32, 118, 101, 114, 116, 105, 99, 101, 115, 32, 45, 62, 32};
.global .align 1 .b8 $str$11[2] = {10};
.global .align 1 .b8 $str$12[11] = {86, 68, 83, 32, 61, 32, 37, 108, 117, 10};
.global .align 1 .b8 $str$13[17] = {75, 50, 32, 99, 111, 117, 110, 116, 101, 114, 32, 61, 32, 37, 117, 10};
.global .align 1 .b8 $str$14[27] = {65, 99, 116, 105, 118, 101, 32, 86, 101, 114, 116, 101, 120, 32, 67, 111, 117, 110, 116, 32, 61, 32, 37, 108, 117, 10};
.global .align 1 .b8 $str$15[109] = {37, 108, 117, 32, 45, 62, 32, 44, 32, 101, 100, 103, 101, 32, 98, 108, 111, 99, 107, 115, 32, 61, 32, 37, 108, 117, 44, 32, 101, 100, 103, 101, 32, 115, 101, 110, 116, 105, 110, 101, 108, 32, 61, 32, 37, 112, 44, 32, 114, 111, 111, 116, 32, 61, 32, 37, 112, 44, 32, 97, 99, 116, 105, 118, 101, 32, 101, 100, 103, 101, 32, 99, 111, 117, 110, 116, 32, 61, 32, 37, 108, 117, 44, 32, 100, 101, 115, 116, 105, 110, 97, 116, 105, 111, 110, 32, 118, 101, 114, 116, 105, 99, 101, 115, 32, 45, 62, 32};
.global .align 1 .b8 $str$16[23] = {80, 114, 105, 110, 116, 105, 110, 103, 32, 66, 117, 99, 107, 101, 116, 32, 83, 116, 97, 116, 115, 10};
.global .align 1 .b8 $str$17[29] = {72, 101, 105, 103, 104, 116, 32, 37, 108, 117, 32, 104, 97, 115, 32, 37, 108, 117, 32, 118, 101, 114, 116, 105, 99, 101, 115, 10};

.func _Z23inorderTraversal_searchP10edge_block(
	.param .b64 _Z23inorderTraversal_searchP10edge_block_param_0
)
{
	.reg .pred 	%p<3>;
	.reg .b64 	%rd<11>;

	ld.param.u64 	%rd10, [_Z23inorderTraversal_searchP10edge_block_param_0];
	setp.eq.s64 	%p1, %rd10, 0;
	@%p1 bra 	$L__BB0_3;
	mov.u64 	%rd8, search_blocks;
$L__BB0_2:
	ld.u64 	%rd4, [%rd10+1032];
	{ // callseq 0, 0
	.param .b64 param0;
	st.param.b64 	[param0], %rd4;
	call.uni 
	_Z23inorderTraversal_searchP10edge_block, 
	(
	param0
	);
	} // callseq 0
	ld.global.u64 	%rd5, [search_index];
	add.s64 	%rd6, %rd5, 1;
	st.global.u64 	[search_index], %rd6;
	shl.b64 	%rd7, %rd5, 3;
	add.s64 	%rd9, %rd8, %rd7;
	st.global.u64 	[%rd9], %rd10;
	ld.u64 	%rd10, [%rd10+1040];
	setp.ne.s64 	%p2, %rd10, 0;
	@%p2 bra 	$L__BB0_2;
$L__BB0_3:
	ret;

}
.func _Z29inorderTraversal_batch_deleteP10edge_blockmmPm(
	.param .b64 _Z29inorderTraversal_batch_deleteP10edge_blockmmPm_param_0,
	.param .b64 _Z29inorderTraversal_batch_deleteP10edge_blockmmPm_param_1,
	.param .b64 _Z29inorderTraversal_batch_deleteP10edge_blockmmPm_param_2
)
{
	.reg .pred 	%p<27>;
	.reg .b32 	%r<31>;
	.reg .b64 	%rd<80>;

	ld.param.u64 	%rd73, [_Z29inorderTraversal_batch_deleteP10edge_blockmmPm_param_0];
	ld.param.u64 	%rd22, [_Z29inorderTraversal_batch_deleteP10edge_blockmmPm_param_1];
	ld.param.u64 	%rd23, [_Z29inorderTraversal_batch_deleteP10edge_blockmmPm_param_2];
	setp.eq.s64 	%p1, %rd73, 0;
	@%p1 bra 	$L__BB1_46;
	sub.s64 	%rd24, %rd23, %rd22;
	and.b64  	%rd1, %rd24, 7;
	add.s64 	%rd2, %rd1, -1;
	and.b64  	%rd3, %rd24, 3;
	sub.s64 	%rd4, %rd22, %rd23;
	and.b64  	%rd5, %rd24, -8;
	and.b64  	%rd6, %rd24, 1;
$L__BB1_2:
	ld.u64 	%rd26, [%rd73+1032];
	{ // callseq 1, 0
	.param .b64 param0;
	st.param.b64 	[param0], %rd26;
	.param .b64 param1;
	st.param.b64 	[param1], %rd22;
	.param .b64 param2;
	st.param.b64 	[param2], %rd23;
	call.uni 
	_Z29inorderTraversal_batch_deleteP10edge_blockmmPm, 
	(
	param0, 
	param1, 
	param2
	);
	} // callseq 1
	mov.b64 	%rd74, 0;
$L__BB1_3:
	setp.ge.u64 	%p2, %rd22, %rd23;
	@%p2 bra 	$L__BB1_44;
	setp.gt.u64 	%p3, %rd4, -8;
	shl.b64 	%rd27, %rd74, 3;
	add.s64 	%rd9, %rd73, %rd27;
	mov.u64 	%rd77, %rd22;
	@%p3 bra 	$L__BB1_23;
	mov.u64 	%rd75, %rd5;
	mov.u64 	%rd77, %rd22;
$L__BB1_6:
	.pragma "nounroll";
	mov.b64 	%rd28, 0;
	st.u64 	[%rd9], %rd28;
	setp.ne.s64 	%p4, %rd77, 100000;
	@%p4 bra 	$L__BB1_8;
	mov.u64 	%rd29, $str$6;
	cvta.global.u64 	%rd30, %rd29;
	{ // callseq 2, 0
	.param .b64 param0;
	st.param.b64 	[param0], %rd30;
	.param .b64 param1;
	st.param.b64 	[param1], 0;
	.param .b32 retval0;
	call.uni (retval0), 
	vprintf, 
	(
	param0, 
	param1
	);
	ld.param.b32 	%r1, [retval0];
	} // callseq 2
$L__BB1_8:
	mov.b64 	%rd31, 0;
	st.u64 	[%rd9], %rd31;
	setp.ne.s64 	%p5, %rd77, 99999;
	@%p5 bra 	$L__BB1_10;
	mov.u64 	%rd32, $str$6;
	cvta.global.u64 	%rd33, %rd32;
	{ // callseq 3, 0
	.param .b64 param0;
	st.param.b64 	[param0], %rd33;
	.param .b64 param1;
	st.param.b64 	[param1], 0;
	.param .b32 retval0;
	call.uni (retval0), 
	vprintf, 
	(
	param0, 
	param1
	);
	ld.param.b32 	%r3, [retval0];
	} // callseq 3
$L__BB1_10:
	mov.b64 	%rd34, 0;
	st.u64 	[%rd9], %rd34;
	setp.ne.s64 	%p6, %rd77, 99998;
	@%p6 bra 	$L__BB1_12;
	mov.u64 	%rd35, $str$6;
	cvta.global.u64 	%rd36, %rd35;
	{ // callseq 4, 0
	.param .b64 param0;
	st.param.b64 	[param0], %rd36;
	.param .b64 param1;
	st.param.b64 	[param1], 0;
	.param .b32 retval0;
	call.uni (retval0), 
	vprintf, 
	(
	param0, 
	param1
	);
	ld.param.b32 	%r5, [retval0];
	} // callseq 4
$L__BB1_12:
	mov.b64 	%rd37, 0;
	st.u64 	[%rd9], %rd37;
	setp.ne.s64 	%p7, %rd77, 99997;
	@%p7 bra 	$L__BB1_14;
	mov.u64 	%rd38, $str$6;
	cvta.global.u64 	%rd39, %rd38;
	{ // callseq 5, 0
	.param .b64 param0;
	st.param.b64 	[param0], %rd39;
	.param .b64 param1;
	st.param.b64 	[param1], 0;
	.param .b32 retval0;
	call.uni (retval0), 
	vprintf, 
	(
	param0, 
	param1
	);
	ld.param.b32 	%r7, [retval0];
	} // callseq 5
$L__BB1_14:
	mov.b64 	%rd40, 0;
	st.u64 	[%rd9], %rd40;
	setp.ne.s64 	%p8, %rd77, 99996;
	@%p8 bra 	$L__BB1_16;
	mov.u64 	%rd41, $str$6;
	cvta.global.u64 	%rd42, %rd41;
	{ // callseq 6, 0
	.param .b64 param0;
	st.param.b64 	[param0], %rd42;
	.param .b64 param1;
	st.param.b64 	[param1], 0;
	.param .b32 retval0;
	call.uni (retval0), 
	vprintf, 
	(
	param0, 
	param1
	);
	ld.param.b32 	%r9, [retval0];
	} // callseq 6
$L__BB1_16:
	mov.b64 	%rd43, 0;
	st.u64 	[%rd9], %rd43;
	setp.ne.s64 	%p9, %rd77, 99995;
	@%p9 bra 	$L__BB1_18;
	mov.u64 	%rd44, $str$6;
	cvta.global.u64 	%rd45, %rd44;
	{ // callseq 7, 0
	.param .b64 param0;
	st.param.b64 	[param0], %rd45;
	.param .b64 param1;
	st.param.b64 	[param1], 0;
	.param .b32 retval0;
	call.uni (retval0), 
	vprintf, 
	(
	param0, 
	param1
	);
	ld.param.b32 	%r11, [retval0];
	} // callseq 7
$L__BB1_18:
	mov.b64 	%rd46, 0;
	st.u64 	[%rd9], %rd46;
	setp.ne.s64 	%p10, %rd77, 99994;
	@%p10 bra 	$L__BB1_20;
	mov.u64 	%rd47, $str$6;
	cvta.global.u64 	%rd48, %rd47;
	{ // callseq 8, 0
	.param .b64 param0;
	st.param.b64 	[param0], %rd48;
	.param .b64 param1;
	st.param.b64 	[param1], 0;
	.param .b32 retval0;
	call.uni (retval0), 
	vprintf, 
	(
	param0, 
	param1
	);
	ld.param.b32 	%r13, [retval0];
	} // callseq 8
$L__BB1_20:
	mov.b64 	%rd49, 0;
	st.u64 	[%rd9], %rd49;
	setp.ne.s64 	%p11, %rd77, 99993;
	@%p11 bra 	$L__BB1_22;
	mov.u64 	%rd50, $str$6;
	cvta.global.u64 	%rd51, %rd50;
	{ // callseq 9, 0
	.param .b64 param0;
	st.param.b64 	[param0], %rd51;
	.param .b64 param1;
	st.param.b64 	[param1], 0;
	.param .b32 retval0;
	call.uni (retval0), 
	vprintf, 
	(
	param0, 
	param1
	);
	ld.param.b32 	%r15, [retval0];
	} // callseq 9
$L__BB1_22:
	add.s64 	%rd77, %rd77, 8;
	add.s64 	%rd75, %rd75, -8;
	setp.ne.s64 	%p12, %rd75, 0;
	@%p12 bra 	$L__BB1_6;
$L__BB1_23:
	setp.eq.s64 	%p13, %rd1, 0;
	@%p13 bra 	$L__BB1_44;
	setp.lt.u64 	%p14, %rd2, 3;
	@%p14 bra 	$L__BB1_34;
	mov.b64 	%rd52, 0;
	st.u64 	[%rd9], %rd52;
	setp.ne.s64 	%p15, %rd77, 100000;
	@%p15 bra 	$L__BB1_27;
	mov.u64 	%rd53, $str$6;
	cvta.global.u64 	%rd54, %rd53;
	{ // callseq 10, 0
	.param .b64 param0;
	st.param.b64 	[param0], %rd54;
	.param .b64 param1;
	st.param.b64 	[param1], 0;
	.param .b32 retval0;
	call.uni (retval0), 
	vprintf, 
	(
	param0, 
	param1
	);
	ld.param.b32 	%r17, [retval0];
	} // callseq 10
$L__BB1_27:
	mov.b64 	%rd55, 0;
	st.u64 	[%rd9], %rd55;
	setp.ne.s64 	%p16, %rd77, 99999;
	@%p16 bra 	$L__BB1_29;
	mov.u64 	%rd56, $str$6;
	cvta.global.u64 	%rd57, %rd56;
	{ // callseq 11, 0
	.param .b64 param0;
	st.param.b64 	[param0], %rd57;
	.param .b64 param1;
	st.param.b64 	[param1], 0;
	.param .b32 retval0;
	call.uni (retval0), 
	vprintf, 
	(
	param0, 
	param1
	);
	ld.param.b32 	%r19, [retval0];
	} // callseq 11
$L__BB1_29:
	mov.b64 	%rd58, 0;
	st.u64 	[%rd9], %rd58;
	setp.ne.s64 	%p17, %rd77, 99998;
	@%p17 bra 	$L__BB1_31;
	mov.u64 	%rd59, $str$6;
	cvta.global.u64 	%rd60, %rd59;
	{ // callseq 12, 0
	.param .b64 param0;
	st.param.b64 	[param0], %rd60;
	.param .b64 param1;
	st.param.b64 	[param1], 0;
	.param .b32 retval0;
	call.uni (retval0), 
	vprintf, 
	(
	param0, 
	param1
	);
	ld.param.b32 	%r21, [retval0];
	} // callseq 12
$L__BB1_31:
	mov.b64 	%rd61, 0;
	st.u64 	[%rd9], %rd61;
	setp.ne.s64 	%p18, %rd77, 99997;
	@%p18 bra 	$L__BB1_33;
	mov.u64 	%rd62, $str$6;
	cvta.global.u64 	%rd63, %rd62;
	{ // callseq 13, 0
	.param .b64 param0;
	st.param.b64 	[param0], %rd63;
	.param .b64 param1;
	st.param.b64 	[param1], 0;
	.param .b32 retval0;
	call.uni (retval0), 
	vprintf, 
	(
	param0, 
	param1
	);
	ld.param.b32 	%r23, [retval0];
	} // callseq 13
$L__BB1_33:
	add.s64 	%rd77, %rd77, 4;
$L__BB1_34:
	setp.eq.s64 	%p19, %rd3, 0;
	@%p19 bra 	$L__BB1_44;
	setp.eq.s64 	%p20, %rd3, 1;
	@%p20 bra 	$L__BB1_41;
	mov.b64 	%rd64, 0;
	st.u64 	[%rd9], %rd64;
	setp.ne.s64 	%p21, %rd77, 100000;
	@%p21 bra 	$L__BB1_38;
	mov.u64 	%rd65, $str$6;
	cvta.global.u64 	%rd66, %rd65;
	{ // callseq 14, 0
	.param .b64 param0;
	st.param.b64 	[param0], %rd66;
	.param .b64 param1;
	st.param.b64 	[param1], 0;
	.param .b32 retval0;
	call.uni (retval0), 
	vprintf, 
	(
	param0, 
	param1
	);
	ld.param.b32 	%r25, [retval0];
	} // callseq 14
$L__BB1_38:
	mov.b64 	%rd67, 0;
	st.u64 	[%rd9], %rd67;
	setp.ne.s64 	%p22, %rd77, 99999;
	@%p22 bra 	$L__BB1_40;
	mov.u64 	%rd68, $str$6;
	cvta.global.u64 	%rd69, %rd68;
	{ // callseq 15, 0
	.param .b64 param0;
	st.param.b64 	[param0], %rd69;
	.param .b64 param1;
	st.param.b64 	[param1], 0;
	.param .b32 retval0;
	call.uni (retval0), 
	vprintf, 
	(
	param0, 
	param1
	);
	ld.param.b32 	%r27, [retval0];
	} // callseq 15
$L__BB1_40:
	add.s64 	%rd77, %rd77, 2;
$L__BB1_41:
	setp.eq.s64 	%p23, %rd6, 0;
	@%p23 bra 	$L__BB1_44;
	mov.b64 	%rd70, 0;
	st.u64 	[%rd9], %rd70;
	setp.ne.s64 	%p24, %rd77, 100000;
	@%p24 bra 	$L__BB1_44;
	mov.u64 	%rd71, $str$6;
	cvta.global.u64 	%rd72, %rd71;
	{ // callseq 16, 0
	.param .b64 param0;
	st.param.b64 	[param0], %rd72;
	.param .b64 param1;
	st.param.b64 	[param1], 0;
	.param .b32 retval0;
	call.uni (retval0), 
	vprintf, 
	(
	param0, 
	param1
	);
	ld.param.b32 	%r29, [retval0];
	} // callseq 16
$L__BB1_44:
	add.s64 	%rd74, %rd74, 1;
	setp.ne.s64 	%p25, %rd74, 128;
	@%p25 bra 	$L__BB1_3;
	ld.u64 	%rd73, [%rd73+1040];
	setp.ne.s64 	%p26, %rd73, 0;
	@%p26 bra 	$L__BB1_2;
$L__BB1_46:
	ret;

}
.func _Z32inorderTraversal_batch_delete_v1P10edge_blockmmPm(
	.param .b64 _Z32inorderTraversal_batch_delete_v1P10edge_blockmmPm_param_0,
	.param .b64 _Z32inorderTraversal_batch_delete_v1P10edge_blockmmPm_param_1,
	.param .b64 _Z32inorderTraversal_batch_delete_v1P10edge_blockmmPm_param_2
)
{
	.reg .pred 	%p<3>;
	.reg .b64 	%rd<19>;

	ld.param.u64 	%rd18, [_Z32inorderTraversal_batch_delete_v1P10edge_blockmmPm_param_0];
	ld.param.u64 	%rd5, [_Z32inorderTraversal_batch_delete_v1P10edge_blockmmPm_param_1];
	ld.param.u64 	%rd6, [_Z32inorderTraversal_batch_delete_v1P10edge_blockmmPm_param_2];
	setp.eq.s64 	%p1, %rd18, 0;
	@%p1 bra 	$L__BB2_3;
	shl.b64 	%rd7, %rd5, 3;
	mov.u64 	%rd8, delete_index;
	add.s64 	%rd1, %rd8, %rd7;
	mov.u64 	%rd13, delete_blocks_v1;
	mov.u64 	%rd16, delete_source;
$L__BB2_2:
	ld.u64 	%rd9, [%rd18+1032];
	{ // callseq 17, 0
	.param .b64 param0;
	st.param.b64 	[param0], %rd9;
	.param .b64 param1;
	st.param.b64 	[param1], %rd5;
	.param .b64 param2;
	st.param.b64 	[param2], %rd6;
	call.uni 
	_Z32inorderTraversal_batch_delete_v1P10edge_blockmmPm, 
	(
	param0, 
	param1, 
	param2
	);
	} // callseq 17
	ld.global.u64 	%rd10, [%rd1];
	add.s64 	%rd11, %rd10, %rd6;
	shl.b64 	%rd12, %rd11, 3;
	add.s64 	%rd14, %rd13, %rd12;
	st.global.u64 	[%rd14], %rd18;
	add.s64 	%rd15, %rd10, 1;
	st.global.u64 	[%rd1], %rd15;
	add.s64 	%rd17, %rd16, %rd12;
	st.global.u64 	[%rd17], %rd5;
	ld.u64 	%rd18, [%rd18+1040];
	setp.ne.s64 	%p2, %rd18, 0;
	@%p2 bra 	$L__BB2_2;
$L__BB2_3:
	ret;

}
.func _Z43preorderTraversal_batch_delete_edge_centricP10edge_blockmmPm(
	.param .b64 _Z43preorderTraversal_batch_delete_edge_centricP10edge_blockmmPm_param_0,
	.param .b64 _Z43preorderTraversal_batch_delete_edge_centricP10edge_blockmmPm_param_1,
	.param .b64 _Z43preorderTraversal_batch_delete_edge_centricP10edge_blockmmPm_param_2
)
{
	.reg .pred 	%p<3>;
	.reg .b64 	%rd<17>;

	ld.param.u64 	%rd16, [_Z43preorderTraversal_batch_delete_edge_centricP10edge_blockmmPm_param_0];
	ld.param.u64 	%rd5, [_Z43preorderTraversal_batch_delete_edge_centricP10edge_blockmmPm_param_1];
	ld.param.u64 	%rd6, [_Z43preorderTraversal_batch_delete_edge_centricP10edge_blockmmPm_param_2];
	setp.eq.s64 	%p1, %rd16, 0;
	@%p1 bra 	$L__BB3_3;
	shl.b64 	%rd7, %rd5, 3;
	mov.u64 	%rd8, delete_index;
	add.s64 	%rd1, %rd8, %rd7;
	mov.u64 	%rd13, delete_blocks_v1;
$L__BB3_2:
	ld.global.u64 	%rd9, [%rd1];
	add.s64 	%rd10, %rd9, 1;
	st.global.u64 	[%rd1], %rd10;
	add.s64 	%rd11, %rd9, %rd6;
	shl.b64 	%rd12, %rd11, 3;
	add.s64 	%rd14, %rd13, %rd12;
	st.global.u64 	[%rd14], %rd16;
	ld.u64 	%rd15, [%rd16+1032];
	{ // callseq 18, 0
	.param .b64 param0;
	st.param.b64 	[param0], %rd15;
	.param .b64 param1;
	st.param.b64 	[param1], %rd5;
	.param .b64 param2;
	st.param.b64 	[param2], %rd6;
	call.uni 
	_Z43preorderTraversal_batch_delete_edge_centricP10edge_blockmmPm, 
	(
	param0, 
	param1, 
	param2
	);
	} // callseq 18
	ld.u64 	%rd16, [%rd16+1040];
	setp.ne.s64 	%p2, %rd16, 0;
	@%p2 bra 	$L__BB3_2;
$L__BB3_3:
	ret;

}
.func  (.param .b64 func_retval0) _Z9find_edgeP10edge_blockmm(
	.param .b64 _Z9find_edgeP10edge_blockmm_param_0,
	.param .b64 _Z9find_edgeP10edge_blockmm_param_1
)
{
	.reg .pred 	%p<15>;
	.reg .b64 	%rd<22>;

	ld.param.u64 	%rd8, [_Z9find_edgeP10edge_blockmm_param_0];
	ld.param.u64 	%rd9, [_Z9find_edgeP10edge_blockmm_param_1];
	ld.u64 	%rd1, [%rd8+1024];
	setp.eq.s64 	%p6, %rd1, 0;
	mov.pred 	%p13, 0;
	@%p6 bra 	$L__BB4_3;
	mov.b64 	%rd20, 0;
$L__BB4_2:
	shl.b64 	%rd11, %rd20, 3;
	add.s64 	%rd12, %rd8, %rd11;
	ld.u64 	%rd13, [%rd12];
	setp.eq.s64 	%p13, %rd13, %rd9;
	setp.ne.s64 	%p7, %rd13, %rd9;
	add.s64 	%rd20, %rd20, 1;
	setp.lt.u64 	%p8, %rd20, %rd1;
	and.pred  	%p9, %p7, %p8;
	@%p9 bra 	$L__BB4_2;
$L__BB4_3:
	ld.u64 	%rd4, [%rd8+1032];
	setp.eq.s64 	%p11, %rd4, 0;
	mov.pred 	%p14, 0;
	@%p11 bra 	$L__BB4_5;
	{ // callseq 19, 0
	.param .b64 param0;
	st.param.b64 	[param0], %rd4;
	.param .b64 param1;
	st.param.b64 	[param1], %rd9;
	.param .b64 retval0;
	call.uni (retval0), 
	_Z9find_edgeP10edge_blockmm, 
	(
	param0, 
	param1
	);
	ld.param.b64 	%rd14, [retval0];
	} // callseq 19
	setp.ne.s64 	%p14, %rd14, 0;
$L__BB4_5:
	ld.u64 	%rd5, [%rd8+1040];
	setp.eq.s64 	%p12, %rd5, 0;
	mov.b64 	%rd21, 0;
	@%p12 bra 	$L__BB4_7;
	{ // callseq 20, 0
	.param .b64 param0;
	st.param.b64 	[param0], %rd5;
	.param .b64 param1;
	st.param.b64 	[param1], %rd9;
	.param .b64 retval0;
	call.uni (retval0), 
	_Z9find_edgeP10edge_blockmm, 
	(
	param0, 
	param1
	);
	ld.param.b64 	%rd21, [retval0];
	} // callseq 20
$L__BB4_7:
	selp.b64 	%rd18, 1, %rd21, %p14;
	selp.b64 	%rd19, 1, %rd18, %p13;
	st.param.b64 	[func_retval0], %rd19;
	ret;

}
.func _Z17preorderTraversalP10edge_block(
	.param .b64 _Z17preorderTraversalP10edge_block_param_0
)
{
	.local .align 16 .b8 	__local_depot5[16];
	.reg .b64 	%SP;
	.reg .b64 	%SPL;
	.reg .pred 	%p<4>;
	.reg .b32 	%r<5>;
	.reg .b64 	%rd<22>;

	mov.u64 	%SPL, __local_depot5;
	cvta.local.u64 	%SP, %SPL;
	ld.param.u64 	%rd4, [_Z17preorderTraversalP10edge_block_param_0];
	add.u64 	%rd5, %SP, 0;
	add.u64 	%rd1, %SPL, 0;
	setp.eq.s64 	%p1, %rd4, 0;
	@%p1 bra 	$L__BB5_5;
	ld.u64 	%rd6, [%rd4+1024];
	st.local.v2.u64 	[%rd1], {%rd6, %rd4};
	mov.u64 	%rd7, $str$7;
	cvta.global.u64 	%rd8, %rd7;
	{ // callseq 21, 0
	.param .b64 param0;
	st.param.b64 	[param0], %rd8;
	.param .b64 param1;
	st.param.b64 	[param1], %rd5;
	.param .b32 retval0;
	call.uni (retval0), 
	vprintf, 
	(
	param0, 
	param1
	);
	ld.param.b32 	%r1, [retval0];
	} // callseq 21
	ld.u64 	%rd10, [%rd4+1024];
	setp.eq.s64 	%p2, %rd10, 0;
	@%p2 bra 	$L__BB5_4;
	mov.b64 	%rd21, 0;
	mov.u64 	%rd15, $str$5;
$L__BB5_3:
	shl.b64 	%rd12, %rd21, 3;
	add.s64 	%rd13, %rd4, %rd12;
	ld.u64 	%rd14, [%rd13];
	st.local.u64 	[%rd1], %rd14;
	cvta.global.u64 	%rd16, %rd15;
	{ // callseq 22, 0
	.param .b64 param0;
	st.param.b64 	[param0], %rd16;
	.param .b64 param1;
	st.param.b64 	[param1], %rd5;
	.param .b32 retval0;
	call.uni (retval0), 
	vprintf, 
	(
	param0, 
	param1
	);
	ld.param.b32 	%r3, [retval0];
	} // callseq 22
	add.s64 	%rd21, %rd21, 1;
	ld.u64 	%rd18, [%rd4+1024];
	setp.lt.u64 	%p3, %rd21, %rd18;
	@%p3 bra 	$L__BB5_3;
$L__BB5_4:
	ld.u64 	%rd19, [%rd4+1032];
	{ // callseq 23, 0
	.param .b64 param0;
	st.param.b64 	[param0], %rd19;
	call.uni 
	_Z17preorderTraversalP10edge_block, 
	(
	param0
	);
	} // callseq 23
	ld.u64 	%rd20, [%rd4+1040];
	{ // callseq 24, 0
	.param .b64 param0;
	st.param.b64 	[param0], %rd20;
	call.uni 
	_Z17preorderTraversalP10edge_block, 
	(
	param0
	);
	} // callseq 24
$L__BB5_5:
	ret;

}
	// .globl	_Z19data_structure_initP27vertex_dictionary_structure
.visible .entry _Z19data_structure_initP27vertex_dictionary_structure(
	.param .u64 .ptr .align 1 _Z19data_structure_initP27vertex_dictionary_structure_param_0
)
{
	.reg .b64 	%rd<5>;

	ld.param.u64 	%rd1, [_Z19data_structure_initP27vertex_dictionary_structure_param_0];
	cvta.to.global.u64 	%rd2, %rd1;
	mov.b64 	%rd3, -1;
	st.global.u64 	[d_v_queue], %rd3;
	st.global.u64 	[d_v_queue+8], %rd3;
	mov.b64 	%rd4, 0;
	st.global.u64 	[d_v_queue+16], %rd4;
	st.global.u64 	[d_e_queue], %rd3;
	st.global.u64 	[d_e_queue+8], %rd3;
	st.global.u64 	[d_e_queue+16], %rd4;
	st.global.u64 	[%rd2+408000000], %rd4;
	ret;

}
	// .globl	_Z51parallel_push_edge_preallocate_list_to_device_queueP10edge_blockPP18adjacency_sentinelPmm
.visible .entry _Z51parallel_push_edge_preallocate_list_to_device_queueP10edge_blockPP18adjacency_sentinelPmm(
	.param .u64 .ptr .align 1 _Z51parallel_push_edge_preallocate_list_to_device_queueP10edge_blockPP18adjacency_sentinelPmm_param_0,
	.param .u64 .ptr .align 1 _Z51parallel_push_edge_preallocate_list_to_device_queueP10edge_blockPP18adjacency_sentinelPmm_param_1,
	.param .u64 .ptr .align 1 _Z51parallel_push_edge_preallocate_list_to_device_queueP10edge_blockPP18adjacency_sentinelPmm_param_2,
	.param .u64 _Z51parallel_push_edge_preallocate_list_to_device_queueP10edge_blockPP18adjacency_sentinelPmm_param_3
)
{
	.reg .pred 	%p<4>;
	.reg .b32 	%r<5>;
	.reg .b64 	%rd<18>;

	ld.param.u64 	%rd2, [_Z51parallel_push_edge_preallocate_list_to_device_queueP10edge_blockPP18adjacency_sentinelPmm_param_0];
	ld.param.u64 	%rd3, [_Z51parallel_push_edge_preallocate_list_to_device_queueP10edge_blockPP18adjacency_sentinelPmm_param_3];
	mov.u32 	%r1, %ctaid.x;
	mov.u32 	%r2, %ntid.x;
	mov.u32 	%r3, %tid.x;
	mad.lo.s32 	%r4, %r1, %r2, %r3;
	cvt.u64.u32 	%rd1, %r4;
	setp.le.u64 	%p1, %rd3, %rd1;
	@%p1 bra 	$L__BB7_4;
	ld.global.u64 	%rd4, [d_e_queue+16];
	sub.s64 	%rd5, 59000000, %rd4;
	setp.lt.u64 	%p2, %rd5, %rd3;
	@%p2 bra 	$L__BB7_4;
	ld.global.u64 	%rd6, [d_e_queue+8];
	add.s64 	%rd7, %rd6, %rd3;
	shr.u64 	%rd8, %rd7, 6;
	mul.hi.u64 	%rd9, %rd8, 40980536258123023;
	shr.u64 	%rd10, %rd9, 11;
	mul.lo.s64 	%rd11, %rd10, 59000000;
	sub.s64 	%rd12, %rd7, %rd11;
	ld.global.u64 	%rd13, [d_e_queue];
	setp.eq.s64 	%p3, %rd12, %rd13;
	@%p3 bra 	$L__BB7_4;
	mad.lo.s64 	%rd14, %rd1, 1048, %rd2;
	shl.b64 	%rd15, %rd1, 3;
	mov.u64 	%rd16, d_e_queue;
	add.s64 	%rd17, %rd16, %rd15;
	st.global.u64 	[%rd17+24], %rd14;
$L__BB7_4:
	ret;

}
	// .globl	_Z54parallel_push_edge_preallocate_list_to_device_queue_v1P10edge_blockm
.visible .entry _Z54parallel_push_edge_preallocate_list_to_device_queue_v1P10edge_blockm(
	.param .u64 .ptr .align 1 _Z54parallel_push_edge_preallocate_list_to_device_queue_v1P10edge_blockm_param_0,
	.param .u64 _Z54parallel_push_edge_preallocate_list_to_device_queue_v1P10edge_blockm_param_1
)
{
	.reg .pred 	%p<4>;
	.reg .b32 	%r<5>;
	.reg .b64 	%rd<18>;

	ld.param.u64 	%rd2, [_Z54parallel_push_edge_preallocate_list_to_device_queue_v1P10edge_blockm_param_0];
	ld.param.u64 	%rd3, [_Z54parallel_push_edge_preallocate_list_to_device_queue_v1P10edge_blockm_param_1];
	mov.u32 	%r1, %ctaid.x;
	mov.u32 	%r2, %ntid.x;
	mov.u32 	%r3, %tid.x;
	mad.lo.s32 	%r4, %r1, %r2, %r3;
	cvt.u64.u32 	%rd1, %r4;
	setp.le.u64 	%p1, %rd3, %rd1;
	@%p1 bra 	$L__BB8_4;
	ld.global.u64 	%rd4, [d_e_queue+16];
	sub.s64 	%rd5, 59000000, %rd4;
	setp.lt.u64 	%p2, %rd5, %rd3;
	@%p2 bra 	$L__BB8_4;
	ld.global.u64 	%rd6, [d_e_queue+8];
	add.s64 	%rd7, %rd6, %rd3;
	shr.u64 	%rd8, %rd7, 6;
	mul.hi.u64 	%rd9, %rd8, 40980536258123023;
	shr.u64 	%rd10, %rd9, 11;
	mul.lo.s64 	%rd11, %rd10, 59000000;
	sub.s64 	%rd12, %rd7, %rd11;
	ld.global.u64 	%rd13, [d_e_queue];
	setp.eq.s64 	%p3, %rd12, %rd13;
	@%p3 bra 	$L__BB8_4;
	mad.lo.s64 	%rd14, %rd1, 1048, %rd2;
	shl.b64 	%rd15, %rd1, 3;
	mov.u64 	%rd16, d_e_queue;
	add.s64 	%rd17, %rd16, %rd15;
	st.global.u64 	[%rd17+24], %rd14;
$L__BB8_4:
	ret;

}
	// .globl	_Z26parallel_push_queue_updatem
.visible .entry _Z26parallel_push_queue_updatem(
	.param .u64 _Z26parallel_push_queue_updatem_param_0
)
{
	.reg .pred 	%p<2>;
	.reg .b64 	%rd<13>;

	ld.param.u64 	%rd1, [_Z26parallel_push_queue_updatem_param_0];
	ld.global.u64 	%rd2, [d_e_queue];
	setp.ne.s64 	%p1, %rd2, -1;
	@%p1 bra 	$L__BB9_2;
	mov.b64 	%rd3, 0;
	st.global.u64 	[d_e_queue], %rd3;
$L__BB9_2:
	ld.global.u64 	%rd4, [d_e_queue+8];
	add.s64 	%rd5, %rd4, %rd1;
	shr.u64 	%rd6, %rd5, 6;
	mul.hi.u64 	%rd7, %rd6, 40980536258123023;
	shr.u64 	%rd8, %rd7, 11;
	mul.lo.s64 	%rd9, %rd8, 59000000;
	sub.s64 	%rd10, %rd5, %rd9;
	st.global.u64 	[d_e_queue+8], %rd10;
	ld.global.u64 	%rd11, [d_e_queue+16];
	add.s64 	%rd12, %rd11, %rd1;
	st.global.u64 	[d_e_queue+16], %rd12;
	ret;

}
	// .globl	_Z34parallel_vertex_dictionary_init_v1P22adjacency_sentinel_newmPmP27vertex_dictionary_structure
.visible .entry _Z34parallel_vertex_dictionary_init_v1P22adjacency_sentinel_newmPmP27vertex_dictionary_structure(
	.param .u64 .ptr .align 1 _Z34parallel_vertex_dictionary_init_v1P22adjacency_sentinel_newmPmP27vertex_dictionary_structure_param_0,
	.param .u64 _Z34parallel_vertex_dictionary_init_v1P22adjacency_sentinel_newmPmP27vertex_dictionary_structure_param_1,
	.param .u64 .ptr .align 1 _Z34parallel_vertex_dictionary_init_v1P22adjacency_sentinel_newmPmP27vertex_dictionary_structure_param_2,
	.param .u64 .ptr .align 1 _Z34parallel_vertex_dictionary_init_v1P22adjacency_sentinel_newmPmP27vertex_dictionary_structure_param_3
)
{
	.reg .pred 	%p<3>;
	.reg .b32 	%r<6>;
	.reg .b64 	%rd<16>;

	ld.param.u64 	%rd3, [_Z34parallel_vertex_dictionary_init_v1P22adjacency_sentinel_newmPmP27vertex_dictionary_structure_param_0];
	ld.param.u64 	%rd4, [_Z34parallel_vertex_dictionary_init_v1P22adjacency_sentinel_newmPmP27vertex_dictionary_structure_param_1];
	ld.param.u64 	%rd5, [_Z34parallel_vertex_dictionary_init_v1P22adjacency_sentinel_newmPmP27vertex_dictionary_structure_param_2];
	ld.param.u64 	%rd6, [_Z34parallel_vertex_dictionary_init_v1P22adjacency_sentinel_newmPmP27vertex_dictionary_structure_param_3];
	cvta.to.global.u64 	%rd1, %rd6;
	mov.u32 	%r1, %ctaid.x;
	mov.u32 	%r2, %ntid.x;
	mov.u32 	%r3, %tid.x;
	mad.lo.s32 	%r4, %r1, %r2, %r3;
	cvt.u64.u32 	%rd2, %r4;
	setp.le.u64 	%p1, %rd4, %rd2;
	@%p1 bra 	$L__BB10_4;
	cvt.u32.u64 	%r5, %rd2;
	setp.ne.s32 	%p2, %r5, 0;
	@%p2 bra 	$L__BB10_3;
	ld.global.u64 	%rd7, [%rd1+408000000];
	add.s64 	%rd8, %rd7, %rd4;
	st.global.u64 	[%rd1+408000000], %rd8;
$L__BB10_3:
	add.s64 	%rd9, %rd2, 1;
	shl.b64 	%rd10, %rd2, 3;
	add.s64 	%rd11, %rd1, %rd10;
	st.global.u64 	[%rd11], %rd9;
	mad.lo.s64 	%rd12, %rd2, 40, %rd3;
	st.global.u64 	[%rd11+136000000], %rd12;
	cvta.to.global.u64 	%rd13, %rd5;
	add.s64 	%rd14, %rd13, %rd10;
	ld.global.u64 	%rd15, [%rd14];
	st.global.u64 	[%rd11+272000000], %rd15;
$L__BB10_4:
	ret;

}
	// .globl	_Z29adjacency_list_init_modded_v4P10edge_blockPmmmmS1_mP27vertex_dictionary_structuremmmmS1_S1_
.visible .entry _Z29adjacency_list_init_modded_v4P10edge_blockPmmmmS1_mP27vertex_dictionary_structuremmmmS1_S1_(
	.param .u64 .ptr .align 1 _Z29adjacency_list_init_modded_v4P10edge_blockPmmmmS1_mP27vertex_dictionary_structuremmmmS1_S1__param_0,
	.param .u64 .ptr .align 1 _Z29adjacency_list_init_modded_v4P10edge_blockPmmmmS1_mP27vertex_dictionary_structuremmmmS1_S1__param_1,
	.param .u64 _Z29adjacency_list_init_modded_v4P10edge_blockPmmmmS1_mP27vertex_dictionary_structuremmmmS1_S1__param_2,
	.param .u64 _Z29adjacency_list_init_modded_v4P10edge_blockPmmmmS1_mP27vertex_dictionary_structuremmmmS1_S1__param_3,
	.param .u64 _Z29adjacency_list_init_modded_v4P10edge_blockPmmmmS1_mP27vertex_dictionary_structuremmmmS1_S1__param_4,
	.param .u64 .ptr .align 1 _Z29adjacency_list_init_modded_v4P10edge_blockPmmmmS1_mP27vertex_dictionary_structuremmmmS1_S1__param_5,
	.param .u64 _Z29adjacency_list_init_modded_v4P10edge_blockPmmmmS1_mP27vertex_dictionary_structuremmmmS1_S1__param_6,
	.param .u64 .ptr .align 1 _Z29adjacency_list_init_modded_v4P10edge_blockPmmmmS1_mP27vertex_dictionary_structuremmmmS1_S1__param_7,
	.param .u64 _Z29adjacency_list_init_modded_v4P10edge_blockPmmmmS1_mP27vertex_dictionary_structuremmmmS1_S1__param_8,
	.param .u64 _Z29adjacency_list_init_modded_v4P10edge_blockPmmmmS1_mP27vertex_dictionary_structuremmmmS1_S1__param_9,
	.param .u64 _Z29adjacency_list_init_modded_v4P10edge_blockPmmmmS1_mP27vertex_dictionary_structuremmmmS1_S1__param_10,
	.param .u64 _Z29adjacency_list_init_modded_v4P10edge_blockPmmmmS1_mP27vertex_dictionary_structuremmmmS1_S1__param_11,
	.param .u64 .ptr .align 1 _Z29adjacency_list_init_modded_v4P10edge_blockPmmmmS1_mP27vertex_dictionary_structuremmmmS1_S1__param_12,
	.param .u64 .ptr .align 1 _Z29adjacency_list_init_modded_v4P10edge_blockPmmmmS1_mP27vertex_dictionary_structuremmmmS1_S1__param_13
)
{
	.local .align 16 .b8 	__local_depot11[800];
	.reg .b64 	%SP;
	.reg .b64 	%SPL;
	.reg .pred 	%p<82>;
	.reg .b32 	%r<6>;
	.reg .b64 	%rd<430>;
	.reg .b64 	%fd<4>;

	mov.u64 	%SPL, __local_depot11;
	ld.param.u64 	%rd157, [_Z29adjacency_list_init_modded_v4P10edge_blockPmmmmS1_mP27vertex_dictionary_structuremmmmS1_S1__param_2];
	ld.param.u64 	%rd164, [_Z29adjacency_list_init_modded_v4P10edge_blockPmmmmS1_mP27vertex_dictionary_structuremmmmS1_S1__param_3];
	ld.param.u64 	%rd158, [_Z29adjacency_list_init_modded_v4P10edge_blockPmmmmS1_mP27vertex_dictionary_structuremmmmS1_S1__param_5];
	ld.param.u64 	%rd159, [_Z29adjacency_list_init_modded_v4P10edge_blockPmmmmS1_mP27vertex_dictionary_structuremmmmS1_S1__param_7];
	ld.param.u64 	%rd160, [_Z29adjacency_list_init_modded_v4P10edge_blockPmmmmS1_mP27vertex_dictionary_structuremmmmS1_S1__param_10];
	ld.param.u64 	%rd161, [_Z29adjacency_list_init_modded_v4P10edge_blockPmmmmS1_mP27vertex_dictionary_structuremmmmS1_S1__param_11];
	ld.param.u64 	%rd162, [_Z29adjacency_list_init_modded_v4P10edge_blockPmmmmS1_mP27vertex_dictionary_structuremmmmS1_S1__param_12];
	add.u64 	%rd1, %SPL, 0;
	mov.u32 	%r1, %ctaid.x;
	mov.u32 	%r2, %ntid.x;
	mov.u32 	%r3, %tid.x;
	mad.lo.s32 	%r4, %r1, %r2, %r3;
	cvt.u64.u32 	%rd2, %r4;
	bar.sync 	0;
	setp.le.u64 	%p1, %rd164, %rd2;
	@%p1 bra 	$L__BB11_67;
	cvta.to.global.u64 	%rd167, %rd159;
	shl.b64 	%rd168, %rd2, 3;
	add.s64 	%rd169, %rd167, %rd168;
	ld.global.u64 	%rd3, [%rd169+136000000];
	ld.u64 	%rd170, [%rd3+32];
	setp.eq.s64 	%p2, %rd170, 0;
	mov.b64 	%rd349, 0;
	@%p2 bra 	$L__BB11_3;
	ld.u64 	%rd171, [%rd3+16];
	setp.eq.s64 	%p3, %rd171, 0;
	sub.s64 	%rd172, 128, %rd171;
	selp.b64 	%rd349, 0, %rd172, %p3;
$L__BB11_3:
	cvta.to.global.u64 	%rd173, %rd162;
	add.s64 	%rd175, %rd173, %rd168;
	ld.global.u64 	%rd176, [%rd175];
	max.u64 	%rd6, %rd160, %rd176;
	ld.global.u64 	%rd177, [%rd175+8];
	min.u64 	%rd7, %rd161, %rd177;
	setp.le.u64 	%p4, %rd7, %rd6;
	@%p4 bra 	$L__BB11_67;
	sub.s64 	%rd8, %rd7, %rd6;
	setp.le.u64 	%p5, %rd8, %rd349;
	@%p5 bra 	$L__BB11_46;
	sub.s64 	%rd182, %rd8, %rd349;
	cvt.rn.f64.u64 	%fd1, %rd182;
	mul.f64 	%fd2, %fd1, 0d3F80000000000000;
	cvt.rpi.f64.f64 	%fd3, %fd2;
	cvt.rzi.u64.f64 	%rd9, %fd3;
	setp.eq.s64 	%p7, %rd9, 0;
	mov.b64 	%rd396, 0;
	@%p7 bra 	$L__BB11_47;
	ld.global.u64 	%rd184, [d_e_queue+16];
	setp.lt.u64 	%p8, %rd184, %rd157;
	ld.global.u64 	%rd185, [d_e_queue];
	setp.eq.s64 	%p9, %rd185, -1;
	or.pred  	%p10, %p8, %p9;
	@%p10 bra 	$L__BB11_11;
	cvt.u32.u64 	%r5, %rd2;
	setp.eq.s32 	%p11, %r5, 0;
	mov.b64 	%rd350, 0;
	@%p11 bra 	$L__BB11_9;
	cvta.to.global.u64 	%rd187, %rd158;
	add.s64 	%rd189, %rd187, %rd168;
	ld.global.u64 	%rd350, [%rd189+-8];
$L__BB11_9:
	add.s64 	%rd191, %rd350, %rd9;
	setp.ge.u64 	%p12, %rd350, %rd191;
	@%p12 bra 	$L__BB11_11;
	add.s64 	%rd192, %rd185, %rd350;
	shl.b64 	%rd193, %rd192, 3;
	mov.u64 	%rd194, d_e_queue;
	add.s64 	%rd195, %rd194, %rd193;
	ld.global.u64 	%rd395, [%rd195+24];
	st.local.u64 	[%rd1], %rd395;
$L__BB11_11:
	bar.sync 	0;
	ld.u64 	%rd196, [%rd3];
	add.s64 	%rd197, %rd196, %rd9;
	st.u64 	[%rd3], %rd197;
	ld.u64 	%rd198, [%rd3+32];
	setp.eq.s64 	%p13, %rd198, 0;
	@%p13 bra 	$L__BB11_20;
	mov.b64 	%rd386, 0;
$L__BB11_13:
	ld.u64 	%rd201, [%rd3];
	sub.s64 	%rd202, %rd386, %rd9;
	add.s64 	%rd203, %rd202, %rd201;
	add.s64 	%rd388, %rd203, 1;
	setp.lt.u64 	%p14, %rd388, 2;
	mov.b64 	%rd389, 0;
	@%p14 bra 	$L__BB11_16;
	mov.b64 	%rd389, 0;
$L__BB11_15:
	and.b64  	%rd205, %rd388, 1;
	mul.lo.s64 	%rd206, %rd389, 10;
	or.b64  	%rd207, %rd205, %rd206;
	add.s64 	%rd389, %rd207, 1;
	shr.u64 	%rd84, %rd388, 1;
	setp.gt.u64 	%p15, %rd388, 3;
	mov.u64 	%rd388, %rd84;
	@%p15 bra 	$L__BB11_15;
$L__BB11_16:
	ld.u64 	%rd390, [%rd3+32];
	shl.b64 	%rd208, %rd386, 3;
	add.s64 	%rd209, %rd1, %rd208;
	ld.local.u64 	%rd87, [%rd209];
	setp.lt.u64 	%p16, %rd389, 11;
	@%p16 bra 	$L__BB11_42;
	mov.u64 	%rd391, %rd389;
$L__BB11_18:
	and.b64  	%rd210, %rd391, 1;
	setp.eq.b64 	%p17, %rd210, 1;
	not.pred 	%p18, %p17;
	@%p18 bra 	$L__BB11_40;
	ld.u64 	%rd390, [%rd390+1032];
	bra.uni 	$L__BB11_41;
$L__BB11_20:
	setp.eq.s64 	%p23, %rd9, 1;
	mov.b64 	%rd373, 0;
	mov.u64 	%rd382, %rd395;
	mov.u64 	%rd380, %rd373;
	@%p23 bra 	$L__BB11_33;
	shr.u64 	%rd15, %rd9, 1;
	setp.eq.s64 	%p24, %rd15, 1;
	mov.b64 	%rd380, 1;
	mov.b64 	%rd368, 0;
	mov.u64 	%rd367, %rd395;
	@%p24 bra 	$L__BB11_29;
	add.s64 	%rd220, %rd15, -2;
	setp.lt.u64 	%p25, %rd220, 3;
	mov.b64 	%rd368, 0;
	mov.u64 	%rd367, %rd395;
	@%p25 bra 	$L__BB11_25;
	add.s64 	%rd353, %rd1, 16;
	add.s64 	%rd352, %rd1, 32;
	mov.b64 	%rd356, -1;
	mov.u64 	%rd367, %rd395;
$L__BB11_24:
	shr.u64 	%rd222, %rd9, 1;
	add.s64 	%rd223, %rd222, -1;
	and.b64  	%rd368, %rd223, -4;
	ld.local.u64 	%rd224, [%rd352+-24];
	st.u64 	[%rd367+1032], %rd224;
	ld.local.v2.u64 	{%rd225, %rd226}, [%rd352+-16];
	st.u64 	[%rd367+1040], %rd225;
	ld.local.u64 	%rd227, [%rd353+-8];
	st.u64 	[%rd227+1032], %rd226;
	ld.local.v2.u64 	{%rd228, %rd229}, [%rd352];
	st.u64 	[%rd227+1040], %rd228;
	ld.local.v2.u64 	{%rd230, %rd231}, [%rd353];
	st.u64 	[%rd230+1032], %rd229;
	ld.local.v2.u64 	{%rd232, %rd233}, [%rd352+16];
	st.u64 	[%rd230+1040], %rd232;
	st.u64 	[%rd231+1032], %rd233;
	ld.local.u64 	%rd234, [%rd352+32];
	st.u64 	[%rd231+1040], %rd234;
	ld.local.u64 	%rd367, [%rd353+16];
	add.s64 	%rd356, %rd356, 4;
	sub.s64 	%rd235, %rd356, %rd368;
	add.s64 	%rd353, %rd353, 32;
	add.s64 	%rd352, %rd352, 64;
	setp.ne.s64 	%p26, %rd235, -1;
	@%p26 bra 	$L__BB11_24;
$L__BB11_25:
	shr.u64 	%rd236, %rd9, 1;
	add.s64 	%rd237, %rd236, -1;
	and.b64  	%rd361, %rd237, 3;
	setp.eq.s64 	%p27, %rd361, 0;
	@%p27 bra 	$L__BB11_28;
	shl.b64 	%rd241, %rd368, 3;
	add.s64 	%rd242, %rd241, %rd1;
	add.s64 	%rd363, %rd242, 8;
	shl.b64 	%rd243, %rd368, 4;
	add.s64 	%rd244, %rd243, %rd1;
	add.s64 	%rd362, %rd244, 16;
$L__BB11_27:
	.pragma "nounroll";
	mov.u64 	%rd356, %rd368;
	ld.local.u64 	%rd245, [%rd362+-8];
	st.u64 	[%rd367+1032], %rd245;
	ld.local.u64 	%rd246, [%rd362];
	st.u64 	[%rd367+1040], %rd246;
	add.s64 	%rd368, %rd356, 1;
	ld.local.u64 	%rd367, [%rd363];
	add.s64 	%rd363, %rd363, 8;
	add.s64 	%rd362, %rd362, 16;
	add.s64 	%rd361, %rd361, -1;
	setp.ne.s64 	%p28, %rd361, 0;
	@%p28 bra 	$L__BB11_27;
$L__BB11_28:
	add.s64 	%rd380, %rd356, 2;
$L__BB11_29:
	and.b64  	%rd247, %rd9, 1;
	setp.eq.b64 	%p29, %rd247, 1;
	not.pred 	%p30, %p29;
	@%p30 bra 	$L__BB11_31;
	shl.b64 	%rd248, %rd368, 4;
	add.s64 	%rd249, %rd1, %rd248;
	ld.local.u64 	%rd250, [%rd249+8];
	st.u64 	[%rd367+1032], %rd250;
	ld.local.u64 	%rd251, [%rd249+16];
	st.u64 	[%rd367+1040], %rd251;
	bra.uni 	$L__BB11_32;
$L__BB11_31:
	shl.b64 	%rd252, %rd368, 4;
	add.s64 	%rd253, %rd1, %rd252;
	ld.local.u64 	%rd254, [%rd253+8];
	st.u64 	[%rd367+1032], %rd254;
$L__BB11_32:
	add.s64 	%rd373, %rd368, 1;
	shl.b64 	%rd255, %rd380, 3;
	add.s64 	%rd256, %rd1, %rd255;
	ld.local.u64 	%rd382, [%rd256];
$L__BB11_33:
	setp.ge.u64 	%p31, %rd373, %rd9;
	mov.u64 	%rd396, %rd9;
	@%p31 bra 	$L__BB11_47;
	sub.s64 	%rd257, %rd9, %rd373;
	and.b64  	%rd375, %rd257, 3;
	setp.eq.s64 	%p32, %rd375, 0;
	mov.u64 	%rd381, %rd373;
	@%p32 bra 	$L__BB11_37;
	shl.b64 	%rd258, %rd380, 3;
	add.s64 	%rd259, %rd258, %rd1;
	add.s64 	%rd376, %rd259, 8;
	mov.u64 	%rd381, %rd373;
$L__BB11_36:
	.pragma "nounroll";
	mov.b64 	%rd260, 0;
	st.u64 	[%rd382+1032], %rd260;
	st.u64 	[%rd382+1040], %rd260;
	add.s64 	%rd380, %rd380, 1;
	ld.local.u64 	%rd382, [%rd376];
	add.s64 	%rd381, %rd381, 1;
	add.s64 	%rd376, %rd376, 8;
	add.s64 	%rd375, %rd375, -1;
	setp.ne.s64 	%p33, %rd375, 0;
	@%p33 bra 	$L__BB11_36;
$L__BB11_37:
	sub.s64 	%rd261, %rd373, %rd9;
	setp.gt.u64 	%p34, %rd261, -4;
	mov.u64 	%rd396, %rd9;
	@%p34 bra 	$L__BB11_47;
	shl.b64 	%rd262, %rd380, 3;
	add.s64 	%rd263, %rd262, %rd1;
	add.s64 	%rd383, %rd263, 32;
$L__BB11_39:
	mov.b64 	%rd264, 0;
	st.u64 	[%rd382+1032], %rd264;
	st.u64 	[%rd382+1040], %rd264;
	ld.local.u64 	%rd265, [%rd383+-24];
	st.u64 	[%rd265+1032], %rd264;
	st.u64 	[%rd265+1040], %rd264;
	ld.local.u64 	%rd266, [%rd383+-16];
	st.u64 	[%rd266+1032], %rd264;
	st.u64 	[%rd266+1040], %rd264;
	ld.local.u64 	%rd267, [%rd383+-8];
	st.u64 	[%rd267+1032], %rd264;
	st.u64 	[%rd267+1040], %rd264;
	ld.local.u64 	%rd382, [%rd383];
	add.s64 	%rd381, %rd381, 4;
	add.s64 	%rd383, %rd383, 32;
	setp.lt.u64 	%p35, %rd381, %rd9;
	mov.u64 	%rd396, %rd9;
	@%p35 bra 	$L__BB11_39;
	bra.uni 	$L__BB11_47;
$L__BB11_40:
	ld.u64 	%rd390, [%rd390+1040];
$L__BB11_41:
	mul.hi.u64 	%rd211, %rd391, -3689348814741910323;
	shr.u64 	%rd389, %rd211, 3;
	setp.gt.u64 	%p19, %rd391, 109;
	mov.u64 	%rd391, %rd389;
	@%p19 bra 	$L__BB11_18;
$L__BB11_42:
	mov.b64 	%rd212, 0;
	st.u64 	[%rd87+1032], %rd212;
	st.u64 	[%rd87+1040], %rd212;
	and.b64  	%rd213, %rd389, 1;
	setp.eq.b64 	%p20, %rd213, 1;
	not.pred 	%p21, %p20;
	@%p21 bra 	$L__BB11_44;
	st.u64 	[%rd390+1032], %rd87;
	bra.uni 	$L__BB11_45;
$L__BB11_44:
	st.u64 	[%rd390+1040], %rd87;
$L__BB11_45:
	add.s64 	%rd386, %rd386, 1;
	setp.eq.s64 	%p22, %rd386, %rd9;
	mov.u64 	%rd396, %rd9;
	@%p22 bra 	$L__BB11_47;
	bra.uni 	$L__BB11_13;
$L__BB11_46:
	setp.eq.s64 	%p6, %rd8, 0;
	mov.b64 	%rd396, 0;
	@%p6 bra 	$L__BB11_67;
$L__BB11_47:
	ld.u64 	%rd268, [%rd3+32];
	setp.ne.s64 	%p36, %rd268, 0;
	@%p36 bra 	$L__BB11_49;
	mov.b64 	%rd404, 0;
	st.u64 	[%rd3+8], %rd404;
	st.u64 	[%rd395+1024], %rd404;
	st.u64 	[%rd3+32], %rd395;
	st.u64 	[%rd3+24], %rd395;
	mov.u64 	%rd418, %rd395;
	mov.u64 	%rd420, %rd404;
	bra.uni 	$L__BB11_51;
$L__BB11_49:
	ld.u64 	%rd404, [%rd3+16];
	ld.u64 	%rd418, [%rd3+24];
	setp.ne.s64 	%p37, %rd349, 0;
	mov.b64 	%rd420, 0;
	@%p37 bra 	$L__BB11_51;
	mov.b64 	%rd404, 0;
	st.u64 	[%rd395+1024], %rd404;
	mov.b64 	%rd420, 1;
	mov.u64 	%rd418, %rd395;
$L__BB11_51:
	and.b64  	%rd400, %rd8, 3;
	setp.eq.s64 	%p38, %rd400, 0;
	mov.u64 	%rd409, %rd6;
	@%p38 bra 	$L__BB11_56;
	ld.param.u64 	%rd347, [_Z29adjacency_list_init_modded_v4P10edge_blockPmmmmS1_mP27vertex_dictionary_structuremmmmS1_S1__param_13];
	shl.b64 	%rd273, %rd6, 3;
	cvta.to.global.u64 	%rd274, %rd347;
	add.s64 	%rd401, %rd274, %rd273;
	mov.u64 	%rd409, %rd6;
$L__BB11_53:
	.pragma "nounroll";
	ld.global.u64 	%rd275, [%rd401];
	shl.b64 	%rd276, %rd404, 3;
	add.s64 	%rd277, %rd418, %rd276;
	st.u64 	[%rd277], %rd275;
	ld.u64 	%rd278, [%rd3+8];
	add.s64 	%rd279, %rd278, 1;
	st.u64 	[%rd3+8], %rd279;
	ld.u64 	%rd280, [%rd418+1024];
	add.s64 	%rd281, %rd280, 1;
	st.u64 	[%rd418+1024], %rd281;
	ld.u64 	%rd282, [%rd3+16];
	add.s64 	%rd283, %rd282, 1;
	st.u64 	[%rd3+16], %rd283;
	add.s64 	%rd409, %rd409, 1;
	setp.ge.u64 	%p39, %rd409, %rd7;
	setp.lt.u64 	%p40, %rd409, %rd7;
	add.s64 	%rd284, %rd404, 1;
	setp.lt.u64 	%p41, %rd284, 128;
	selp.b64 	%rd404, %rd284, %rd404, %p40;
	setp.ge.u64 	%p42, %rd420, %rd396;
	or.pred  	%p43, %p39, %p42;
	or.pred  	%p44, %p43, %p41;
	@%p44 bra 	$L__BB11_55;
	setp.ne.s64 	%p45, %rd349, 0;
	setp.eq.s64 	%p46, %rd420, 0;
	add.s64 	%rd286, %rd418, 1048;
	selp.b64 	%rd287, %rd395, %rd286, %p46;
	selp.b64 	%rd418, %rd287, %rd286, %p45;
	add.s64 	%rd420, %rd420, 1;
	mov.b64 	%rd404, 0;
	st.u64 	[%rd418+1024], %rd404;
	st.u64 	[%rd3+24], %rd418;
	st.u64 	[%rd3+16], %rd404;
$L__BB11_55:
	add.s64 	%rd401, %rd401, 8;
	add.s64 	%rd400, %rd400, -1;
	setp.ne.s64 	%p47, %rd400, 0;
	@%p47 bra 	$L__BB11_53;
$L__BB11_56:
	sub.s64 	%rd288, %rd6, %rd7;
	setp.gt.u64 	%p48, %rd288, -4;
	@%p48 bra 	$L__BB11_67;
	ld.param.u64 	%rd348, [_Z29adjacency_list_init_modded_v4P10edge_blockPmmmmS1_mP27vertex_dictionary_structuremmmmS1_S1__param_13];
	shl.b64 	%rd289, %rd409, 3;
	cvta.to.global.u64 	%rd290, %rd348;
	add.s64 	%rd291, %rd289, %rd290;
	add.s64 	%rd413, %rd291, 16;
$L__BB11_58:
	ld.global.u64 	%rd292, [%rd413+-16];
	shl.b64 	%rd293, %rd404, 3;
	add.s64 	%rd294, %rd418, %rd293;
	st.u64 	[%rd294], %rd292;
	ld.u64 	%rd295, [%rd3+8];
	add.s64 	%rd296, %rd295, 1;
	st.u64 	[%rd3+8], %rd296;
	ld.u64 	%rd297, [%rd418+1024];
	add.s64 	%rd298, %rd297, 1;
	st.u64 	[%rd418+1024], %rd298;
	ld.u64 	%rd299, [%rd3+16];
	add.s64 	%rd300, %rd299, 1;
	st.u64 	[%rd3+16], %rd300;
	add.s64 	%rd301, %rd409, 1;
	setp.ge.u64 	%p49, %rd301, %rd7;
	setp.lt.u64 	%p50, %rd301, %rd7;
	add.s64 	%rd302, %rd404, 1;
	setp.lt.u64 	%p51, %rd302, 128;
	selp.b64 	%rd419, %rd302, %rd404, %p50;
	setp.ge.u64 	%p52, %rd420, %rd396;
	or.pred  	%p53, %p49, %p52;
	or.pred  	%p54, %p53, %p51;
	@%p54 bra 	$L__BB11_60;
	setp.ne.s64 	%p55, %rd349, 0;
	setp.eq.s64 	%p56, %rd420, 0;
	add.s64 	%rd304, %rd418, 1048;
	selp.b64 	%rd305, %rd395, %rd304, %p56;
	selp.b64 	%rd418, %rd305, %rd304, %p55;
	add.s64 	%rd420, %rd420, 1;
	mov.b64 	%rd419, 0;
	st.u64 	[%rd418+1024], %rd419;
	st.u64 	[%rd3+24], %rd418;
	st.u64 	[%rd3+16], %rd419;
$L__BB11_60:
	ld.global.u64 	%rd306, [%rd413+-8];
	shl.b64 	%rd307, %rd419, 3;
	add.s64 	%rd308, %rd418, %rd307;
	st.u64 	[%rd308], %rd306;
	ld.u64 	%rd309, [%rd3+8];
	add.s64 	%rd310, %rd309, 1;
	st.u64 	[%rd3+8], %rd310;
	ld.u64 	%rd311, [%rd418+1024];
	add.s64 	%rd312, %rd311, 1;
	st.u64 	[%rd418+1024], %rd312;
	ld.u64 	%rd313, [%rd3+16];
	add.s64 	%rd314, %rd313, 1;
	st.u64 	[%rd3+16], %rd314;
	add.s64 	%rd315, %rd409, 2;
	setp.ge.u64 	%p57, %rd315, %rd7;
	setp.lt.u64 	%p58, %rd315, %rd7;
	add.s64 	%rd316, %rd419, 1;
	setp.lt.u64 	%p59, %rd316, 128;
	selp.b64 	%rd422, %rd316, %rd419, %p58;
	setp.ge.u64 	%p60, %rd420, %rd396;
	or.pred  	%p61, %p57, %p60;
	or.pred  	%p62, %p61, %p59;
	@%p62 bra 	$L__BB11_62;
	setp.ne.s64 	%p63, %rd349, 0;
	setp.eq.s64 	%p64, %rd420, 0;
	add.s64 	%rd318, %rd418, 1048;
	selp.b64 	%rd319, %rd395, %rd318, %p64;
	selp.b64 	%rd418, %rd319, %rd318, %p63;
	add.s64 	%rd420, %rd420, 1;
	mov.b64 	%rd422, 0;
	st.u64 	[%rd418+1024], %rd422;
	st.u64 	[%rd3+24], %rd418;
	st.u64 	[%rd3+16], %rd422;
$L__BB11_62:
	ld.global.u64 	%rd320, [%rd413];
	shl.b64 	%rd321, %rd422, 3;
	add.s64 	%rd322, %rd418, %rd321;
	st.u64 	[%rd322], %rd320;
	ld.u64 	%rd323, [%rd3+8];
	add.s64 	%rd324, %rd323, 1;
	st.u64 	[%rd3+8], %rd324;
	ld.u64 	%rd325, [%rd418+1024];
	add.s64 	%rd326, %rd325, 1;
	st.u64 	[%rd418+1024], %rd326;
	ld.u64 	%rd327, [%rd3+16];
	add.s64 	%rd328, %rd327, 1;
	st.u64 	[%rd3+16], %rd328;
	add.s64 	%rd329, %rd409, 3;
	setp.ge.u64 	%p65, %rd329, %rd7;
	setp.lt.u64 	%p66, %rd329, %rd7;
	add.s64 	%rd330, %rd422, 1;
	setp.lt.u64 	%p67, %rd330, 128;
	selp.b64 	%rd425, %rd330, %rd422, %p66;
	setp.ge.u64 	%p68, %rd420, %rd396;
	or.pred  	%p69, %p65, %p68;
	or.pred  	%p70, %p69, %p67;
	@%p70 bra 	$L__BB11_64;
	setp.ne.s64 	%p71, %rd349, 0;
	setp.eq.s64 	%p72, %rd420, 0;
	add.s64 	%rd332, %rd418, 1048;
	selp.b64 	%rd333, %rd395, %rd332, %p72;
	selp.b64 	%rd418, %rd333, %rd332, %p71;
	add.s64 	%rd420, %rd420, 1;
	mov.b64 	%rd425, 0;
	st.u64 	[%rd418+1024], %rd425;
	st.u64 	[%rd3+24], %rd418;
	st.u64 	[%rd3+16], %rd425;
$L__BB11_64:
	ld.global.u64 	%rd334, [%rd413+8];
	shl.b64 	%rd335, %rd425, 3;
	add.s64 	%rd336, %rd418, %rd335;
	st.u64 	[%rd336], %rd334;
	ld.u64 	%rd337, [%rd3+8];
	add.s64 	%rd338, %rd337, 1;
	st.u64 	[%rd3+8], %rd338;
	ld.u64 	%rd339, [%rd418+1024];
	add.s64 	%rd340, %rd339, 1;
	st.u64 	[%rd418+1024], %rd340;
	ld.u64 	%rd341, [%rd3+16];
	add.s64 	%rd342, %rd341, 1;
	st.u64 	[%rd3+16], %rd342;
	add.s64 	%rd409, %rd409, 4;
	setp.ge.u64 	%p73, %rd409, %rd7;
	setp.lt.u64 	%p74, %rd409, %rd7;
	add.s64 	%rd343, %rd425, 1;
	setp.lt.u64 	%p75, %rd343, 128;
	selp.b64 	%rd404, %rd343, %rd425, %p74;
	setp.ge.u64 	%p76, %rd420, %rd396;
	or.pred  	%p77, %p73, %p76;
	or.pred  	%p78, %p77, %p75;
	@%p78 bra 	$L__BB11_66;
	setp.ne.s64 	%p79, %rd349, 0;
	setp.eq.s64 	%p80, %rd420, 0;
	add.s64 	%rd345, %rd418, 1048;
	selp.b64 	%rd346, %rd395, %rd345, %p80;
	selp.b64 	%rd418, %rd346, %rd345, %p79;
	add.s64 	%rd420, %rd420, 1;
	mov.b64 	%rd404, 0;
	st.u64 	[%rd418+1024], %rd404;
	st.u64 	[%rd3+24], %rd418;
	st.u64 	[%rd3+16], %rd404;
$L__BB11_66:
	setp.lt.u64 	%p81, %rd409, %rd7;
	add.s64 	%rd413, %rd413, 32;
	@%p81 bra 	$L__BB11_58;
$L__BB11_67:
	ret;

}
	// .globl	_Z29adjacency_list_init_modded_v5P10edge_blockPmmmmS1_mP27vertex_dictionary_structuremmmmS1_S1_
.visible .entry _Z29adjacency_list_init_modded_v5P10edge_blockPmmmmS1_mP27vertex_dictionary_structuremmmmS1_S1_(
	.param .u64 .ptr .align 1 _Z29adjacency_list_init_modded_v5P10edge_blockPmmmmS1_mP27vertex_dictionary_structuremmmmS1_S1__param_0,
	.param .u64 .ptr .align 1 _Z29adjacency_list_init_modded_v5P10edge_blockPmmmmS1_mP27vertex_dictionary_structuremmmmS1_S1__param_1,
	.param .u64 _Z29adjacency_list_init_modded_v5P10edge_blockPmmmmS1_mP27vertex_dictionary_structuremmmmS1_S1__param_2,
	.param .u64 _Z29adjacency_list_init_modded_v5P10edge_blockPmmmmS1_mP27vertex_dictionary_structuremmmmS1_S1__param_3,
	.param .u64 _Z29adjacency_list_init_modded_v5P10edge_blockPmmmmS1_mP27vertex_dictionary_structuremmmmS1_S1__param_4,
	.param .u64 .ptr .align 1 _Z29adjacency_list_init_modded_v5P10edge_blockPmmmmS1_mP27vertex_dictionary_structuremmmmS1_S1__param_5,
	.param .u64 _Z29adjacency_list_init_modded_v5P10edge_blockPmmmmS1_mP27vertex_dictionary_structuremmmmS1_S1__param_6,
	.param .u64 .ptr .align 1 _Z29adjacency_list_init_modded_v5P10edge_blockPmmmmS1_mP27vertex_dictionary_structuremmmmS1_S1__param_7,
	.param .u64 _Z29adjacency_list_init_modded_v5P10edge_blockPmmmmS1_mP27vertex_dictionary_structuremmmmS1_S1__param_8,
	.param .u64 _Z29adjacency_list_init_modded_v5P10edge_blockPmmmmS1_mP27vertex_dictionary_structuremmmmS1_S1__param_9,
	.param .u64 _Z29adjacency_list_init_modded_v5P10edge_blockPmmmmS1_mP27vertex_dictionary_structuremmmmS1_S1__param_10,
	.param .u64 _Z29adjacency_list_init_modded_v5P10edge_blockPmmmmS1_mP27vertex_dictionary_structuremmmmS1_S1__param_11,
	.param .u64 .ptr .align 1 _Z29adjacency_list_init_modded_v5P10edge_blockPmmmmS1_mP27vertex_dictionary_structuremmmmS1_S1__param_12,
	.param .u64 .ptr .align 1 _Z29adjacency_list_init_modded_v5P10edge_blockPmmmmS1_mP27vertex_dictionary_structuremmmmS1_S1__param_13
)
{
	.reg .pred 	%p<86>;
	.reg .b32 	%r<6>;
	.reg .b64 	%rd<420>;
	.reg .b64 	%fd<4>;

	ld.param.u64 	%rd158, [_Z29adjacency_list_init_modded_v5P10edge_blockPmmmmS1_mP27vertex_dictionary_structuremmmmS1_S1__param_2];
	ld.param.u64 	%rd162, [_Z29adjacency_list_init_modded_v5P10edge_blockPmmmmS1_mP27vertex_dictionary_structuremmmmS1_S1__param_3];
	ld.param.u64 	%rd159, [_Z29adjacency_list_init_modded_v5P10edge_blockPmmmmS1_mP27vertex_dictionary_structuremmmmS1_S1__param_5];
	ld.param.u64 	%rd160, [_Z29adjacency_list_init_modded_v5P10edge_blockPmmmmS1_mP27vertex_dictionary_structuremmmmS1_S1__param_7];
	ld.param.u64 	%rd161, [_Z29adjacency_list_init_modded_v5P10edge_blockPmmmmS1_mP27vertex_dictionary_structuremmmmS1_S1__param_12];
	ld.param.u64 	%rd163, [_Z29adjacency_list_init_modded_v5P10edge_blockPmmmmS1_mP27vertex_dictionary_structuremmmmS1_S1__param_13];
	cvta.to.global.u64 	%rd1, %rd163;
	mov.u32 	%r1, %ctaid.x;
	mov.u32 	%r2, %ntid.x;
	mov.u32 	%r3, %tid.x;
	mad.lo.s32 	%r4, %r1, %r2, %r3;
	cvt.u64.u32 	%rd2, %r4;
	bar.sync 	0;
	setp.le.u64 	%p1, %rd162, %rd2;
	@%p1 bra 	$L__BB12_80;
	cvta.to.global.u64 	%rd165, %rd160;
	shl.b64 	%rd166, %rd2, 3;
	add.s64 	%rd167, %rd165, %rd166;
	ld.global.u64 	%rd3, [%rd167+136000000];
	ld.u64 	%rd168, [%rd3+32];
	setp.eq.s64 	%p2, %rd168, 0;
	mov.b64 	%rd342, 0;
	@%p2 bra 	$L__BB12_3;
	ld.u64 	%rd169, [%rd3+16];
	setp.eq.s64 	%p3, %rd169, 0;
	sub.s64 	%rd170, 128, %rd169;
	selp.b64 	%rd342, 0, %rd170, %p3;
$L__BB12_3:
	cvta.to.global.u64 	%rd171, %rd161;
	add.s64 	%rd173, %rd171, %rd166;
	ld.global.u64 	%rd6, [%rd173];
	ld.global.u64 	%rd7, [%rd173+8];
	setp.le.u64 	%p4, %rd7, %rd6;
	@%p4 bra 	$L__BB12_80;
	sub.s64 	%rd8, %rd7, %rd6;
	setp.le.u64 	%p5, %rd8, %rd342;
	@%p5 bra 	$L__BB12_57;
	sub.s64 	%rd178, %rd8, %rd342;
	cvt.rn.f64.u64 	%fd1, %rd178;
	mul.f64 	%fd2, %fd1, 0d3F80000000000000;
	cvt.rpi.f64.f64 	%fd3, %fd2;
	cvt.rzi.u64.f64 	%rd9, %fd3;
	setp.eq.s64 	%p7, %rd9, 0;
	mov.b64 	%rd383, 0;
	@%p7 bra 	$L__BB12_58;
	ld.global.u64 	%rd180, [d_e_queue+16];
	setp.lt.u64 	%p8, %rd180, %rd158;
	ld.global.u64 	%rd181, [d_e_queue];
	setp.eq.s64 	%p9, %rd181, -1;
	or.pred  	%p10, %p8, %p9;
	@%p10 bra 	$L__BB12_11;
	cvt.u32.u64 	%r5, %rd2;
	setp.eq.s32 	%p11, %r5, 0;
	mov.b64 	%rd343, 0;
	@%p11 bra 	$L__BB12_9;
	cvta.to.global.u64 	%rd183, %rd159;
	add.s64 	%rd185, %rd183, %rd166;
	ld.global.u64 	%rd343, [%rd185+-8];
$L__BB12_9:
	add.s64 	%rd187, %rd343, %rd9;
	setp.ge.u64 	%p12, %rd343, %rd187;
	@%p12 bra 	$L__BB12_11;
	add.s64 	%rd188, %rd181, %rd343;
	shl.b64 	%rd189, %rd188, 3;
	mov.u64 	%rd190, d_e_queue;
	add.s64 	%rd191, %rd190, %rd189;
	ld.global.u64 	%rd384, [%rd191+24];
$L__BB12_11:
	bar.sync 	0;
	ld.u64 	%rd192, [%rd3];
	add.s64 	%rd193, %rd192, %rd9;
	st.u64 	[%rd3], %rd193;
	ld.u64 	%rd194, [%rd3+32];
	setp.eq.s64 	%p13, %rd194, 0;
	@%p13 bra 	$L__BB12_20;
	mov.b64 	%rd369, 0;
$L__BB12_13:
	ld.u64 	%rd197, [%rd3];
	sub.s64 	%rd198, %rd369, %rd9;
	add.s64 	%rd199, %rd198, %rd197;
	add.s64 	%rd371, %rd199, 1;
	setp.lt.u64 	%p14, %rd371, 2;
	mov.b64 	%rd372, 0;
	@%p14 bra 	$L__BB12_16;
	mov.b64 	%rd372, 0;
$L__BB12_15:
	and.b64  	%rd201, %rd371, 1;
	mul.lo.s64 	%rd202, %rd372, 10;
	or.b64  	%rd203, %rd201, %rd202;
	add.s64 	%rd372, %rd203, 1;
	shr.u64 	%rd71, %rd371, 1;
	setp.gt.u64 	%p15, %rd371, 3;
	mov.u64 	%rd371, %rd71;
	@%p15 bra 	$L__BB12_15;
$L__BB12_16:
	ld.u64 	%rd373, [%rd3+32];
	setp.lt.u64 	%p16, %rd372, 11;
	@%p16 bra 	$L__BB12_53;
	mov.u64 	%rd374, %rd372;
$L__BB12_18:
	and.b64  	%rd204, %rd374, 1;
	setp.eq.b64 	%p17, %rd204, 1;
	not.pred 	%p18, %p17;
	@%p18 bra 	$L__BB12_51;
	ld.u64 	%rd373, [%rd373+1032];
	bra.uni 	$L__BB12_52;
$L__BB12_20:
	setp.eq.s64 	%p23, %rd9, 1;
	mov.b64 	%rd363, 0;
	mov.u64 	%rd379, %rd384;
	mov.u64 	%rd364, %rd363;
	@%p23 bra 	$L__BB12_38;
	shr.u64 	%rd15, %rd9, 1;
	add.s64 	%rd16, %rd15, -1;
	setp.eq.s64 	%p24, %rd16, 0;
	mov.b64 	%rd364, 1;
	mov.b64 	%rd358, 0;
	mov.u64 	%rd361, %rd384;
	@%p24 bra 	$L__BB12_34;
	add.s64 	%rd213, %rd15, -2;
	and.b64  	%rd17, %rd16, 7;
	setp.lt.u64 	%p25, %rd213, 7;
	mov.b64 	%rd358, 0;
	@%p25 bra 	$L__BB12_25;
	and.b64  	%rd215, %rd16, -8;
	neg.s64 	%rd18, %rd215;
	add.s64 	%rd346, %rd384, 16768;
	add.s64 	%rd345, %rd384, 5224;
	mov.b64 	%rd357, -1;
$L__BB12_24:
	.pragma "nounroll";
	and.b64  	%rd358, %rd16, -8;
	add.s64 	%rd216, %rd346, -15720;
	st.u64 	[%rd345+-4192], %rd216;
	add.s64 	%rd217, %rd346, -14672;
	st.u64 	[%rd345+-4184], %rd217;
	add.s64 	%rd218, %rd346, -13624;
	st.u64 	[%rd345+-3144], %rd218;
	add.s64 	%rd219, %rd346, -12576;
	st.u64 	[%rd345+-3136], %rd219;
	add.s64 	%rd220, %rd346, -11528;
	st.u64 	[%rd345+-2096], %rd220;
	add.s64 	%rd221, %rd346, -10480;
	st.u64 	[%rd345+-2088], %rd221;
	add.s64 	%rd222, %rd346, -9432;
	st.u64 	[%rd345+-1048], %rd222;
	add.s64 	%rd223, %rd346, -8384;
	st.u64 	[%rd345+-1040], %rd223;
	add.s64 	%rd224, %rd346, -7336;
	st.u64 	[%rd345], %rd224;
	add.s64 	%rd225, %rd346, -6288;
	st.u64 	[%rd345+8], %rd225;
	add.s64 	%rd226, %rd346, -5240;
	st.u64 	[%rd345+1048], %rd226;
	add.s64 	%rd227, %rd346, -4192;
	st.u64 	[%rd345+1056], %rd227;
	add.s64 	%rd228, %rd346, -3144;
	st.u64 	[%rd345+2096], %rd228;
	add.s64 	%rd229, %rd346, -2096;
	st.u64 	[%rd345+2104], %rd229;
	add.s64 	%rd230, %rd346, -1048;
	st.u64 	[%rd345+3144], %rd230;
	st.u64 	[%rd345+3152], %rd346;
	add.s64 	%rd357, %rd357, 8;
	add.s64 	%rd231, %rd18, %rd357;
	add.s64 	%rd346, %rd346, 16768;
	add.s64 	%rd345, %rd345, 8384;
	setp.ne.s64 	%p26, %rd231, -1;
	@%p26 bra 	$L__BB12_24;
$L__BB12_25:
	setp.eq.s64 	%p27, %rd17, 0;
	@%p27 bra 	$L__BB12_33;
	and.b64  	%rd31, %rd16, 3;
	setp.lt.u64 	%p28, %rd17, 4;
	@%p28 bra 	$L__BB12_28;
	mad.lo.s64 	%rd233, %rd358, 1048, %rd384;
	mad.lo.s64 	%rd234, %rd358, 2096, %rd384;
	add.s64 	%rd235, %rd234, 1048;
	st.u64 	[%rd233+1032], %rd235;
	add.s64 	%rd236, %rd234, 2096;
	st.u64 	[%rd233+1040], %rd236;
	add.s64 	%rd237, %rd234, 3144;
	st.u64 	[%rd233+2080], %rd237;
	add.s64 	%rd238, %rd234, 4192;
	st.u64 	[%rd233+2088], %rd238;
	add.s64 	%rd239, %rd234, 5240;
	st.u64 	[%rd233+3128], %rd239;
	add.s64 	%rd240, %rd234, 6288;
	st.u64 	[%rd233+3136], %rd240;
	add.s64 	%rd357, %rd358, 3;
	add.s64 	%rd241, %rd234, 7336;
	st.u64 	[%rd233+4176], %rd241;
	add.s64 	%rd242, %rd234, 8384;
	st.u64 	[%rd233+4184], %rd242;
	add.s64 	%rd358, %rd358, 4;
$L__BB12_28:
	setp.eq.s64 	%p29, %rd31, 0;
	@%p29 bra 	$L__BB12_33;
	setp.eq.s64 	%p30, %rd31, 1;
	@%p30 bra 	$L__BB12_31;
	mad.lo.s64 	%rd244, %rd358, 1048, %rd384;
	mad.lo.s64 	%rd245, %rd358, 2096, %rd384;
	add.s64 	%rd246, %rd245, 1048;
	st.u64 	[%rd244+1032], %rd246;
	add.s64 	%rd247, %rd245, 2096;
	st.u64 	[%rd244+1040], %rd247;
	add.s64 	%rd357, %rd358, 1;
	add.s64 	%rd248, %rd245, 3144;
	st.u64 	[%rd244+2080], %rd248;
	add.s64 	%rd249, %rd245, 4192;
	st.u64 	[%rd244+2088], %rd249;
	add.s64 	%rd358, %rd358, 2;
$L__BB12_31:
	and.b64  	%rd250, %rd16, 1;
	setp.eq.b64 	%p31, %rd250, 1;
	not.pred 	%p32, %p31;
	@%p32 bra 	$L__BB12_33;
	mad.lo.s64 	%rd251, %rd358, 1048, %rd384;
	mad.lo.s64 	%rd252, %rd358, 2096, %rd384;
	add.s64 	%rd253, %rd252, 1048;
	st.u64 	[%rd251+1032], %rd253;
	add.s64 	%rd254, %rd252, 2096;
	st.u64 	[%rd251+1040], %rd254;
	add.s64 	%rd42, %rd358, 1;
	mov.u64 	%rd357, %rd358;
	mov.u64 	%rd358, %rd42;
$L__BB12_33:
	mad.lo.s64 	%rd361, %rd358, 1048, %rd384;
	add.s64 	%rd364, %rd357, 2;
$L__BB12_34:
	and.b64  	%rd255, %rd9, 1;
	setp.eq.b64 	%p33, %rd255, 1;
	not.pred 	%p34, %p33;
	@%p34 bra 	$L__BB12_36;
	mad.lo.s64 	%rd256, %rd358, 2096, %rd384;
	add.s64 	%rd257, %rd256, 1048;
	st.u64 	[%rd361+1032], %rd257;
	add.s64 	%rd258, %rd256, 2096;
	st.u64 	[%rd361+1040], %rd258;
	bra.uni 	$L__BB12_37;
$L__BB12_36:
	mad.lo.s64 	%rd259, %rd358, 2096, %rd384;
	add.s64 	%rd260, %rd259, 1048;
	st.u64 	[%rd361+1032], %rd260;
$L__BB12_37:
	add.s64 	%rd363, %rd358, 1;
	mad.lo.s64 	%rd379, %rd364, 1048, %rd384;
$L__BB12_38:
	setp.ge.u64 	%p35, %rd363, %rd9;
	mov.u64 	%rd383, %rd9;
	@%p35 bra 	$L__BB12_58;
	sub.s64 	%rd55, %rd9, %rd363;
	and.b64  	%rd56, %rd55, 7;
	sub.s64 	%rd261, %rd363, %rd9;
	setp.gt.u64 	%p36, %rd261, -8;
	@%p36 bra 	$L__BB12_43;
	and.b64  	%rd366, %rd55, -8;
	mad.lo.s64 	%rd262, %rd364, 1048, %rd384;
	add.s64 	%rd365, %rd262, 8384;
$L__BB12_41:
	.pragma "nounroll";
	mov.u64 	%rd59, %rd365;
	mov.b64 	%rd263, 0;
	st.u64 	[%rd379+1032], %rd263;
	st.u64 	[%rd379+1040], %rd263;
	st.u64 	[%rd59+-6304], %rd263;
	st.u64 	[%rd59+-6296], %rd263;
	st.u64 	[%rd59+-5256], %rd263;
	st.u64 	[%rd59+-5248], %rd263;
	st.u64 	[%rd59+-4208], %rd263;
	st.u64 	[%rd59+-4200], %rd263;
	st.u64 	[%rd59+-3160], %rd263;
	st.u64 	[%rd59+-3152], %rd263;
	st.u64 	[%rd59+-2112], %rd263;
	st.u64 	[%rd59+-2104], %rd263;
	st.u64 	[%rd59+-1064], %rd263;
	st.u64 	[%rd59+-1056], %rd263;
	st.u64 	[%rd59+-16], %rd263;
	st.u64 	[%rd59+-8], %rd263;
	add.s64 	%rd364, %rd364, 8;
	add.s64 	%rd366, %rd366, -8;
	add.s64 	%rd365, %rd59, 8384;
	setp.eq.s64 	%p37, %rd366, 0;
	mov.u64 	%rd379, %rd59;
	@%p37 bra 	$L__BB12_42;
	bra.uni 	$L__BB12_41;
$L__BB12_42:
	add.s64 	%rd379, %rd365, -8384;
$L__BB12_43:
	setp.eq.s64 	%p38, %rd56, 0;
	mov.u64 	%rd383, %rd9;
	@%p38 bra 	$L__BB12_58;
	and.b64  	%rd87, %rd55, 3;
	setp.lt.u64 	%p39, %rd56, 4;
	@%p39 bra 	$L__BB12_46;
	mov.b64 	%rd264, 0;
	st.u64 	[%rd379+1032], %rd264;
	st.u64 	[%rd379+1040], %rd264;
	mad.lo.s64 	%rd265, %rd364, 1048, %rd384;
	st.u64 	[%rd265+2080], %rd264;
	st.u64 	[%rd265+2088], %rd264;
	st.u64 	[%rd265+3128], %rd264;
	st.u64 	[%rd265+3136], %rd264;
	st.u64 	[%rd265+4176], %rd264;
	st.u64 	[%rd265+4184], %rd264;
	add.s64 	%rd364, %rd364, 4;
	add.s64 	%rd379, %rd265, 4192;
$L__BB12_46:
	setp.eq.s64 	%p40, %rd87, 0;
	mov.u64 	%rd383, %rd9;
	@%p40 bra 	$L__BB12_58;
	setp.eq.s64 	%p41, %rd87, 1;
	@%p41 bra 	$L__BB12_49;
	mov.b64 	%rd266, 0;
	st.u64 	[%rd379+1032], %rd266;
	st.u64 	[%rd379+1040], %rd266;
	mad.lo.s64 	%rd267, %rd364, 1048, %rd384;
	st.u64 	[%rd267+2080], %rd266;
	st.u64 	[%rd267+2088], %rd266;
	add.s64 	%rd379, %rd267, 2096;
$L__BB12_49:
	and.b64  	%rd268, %rd55, 1;
	setp.eq.b64 	%p42, %rd268, 1;
	not.pred 	%p43, %p42;
	mov.u64 	%rd383, %rd9;
	@%p43 bra 	$L__BB12_58;
	mov.b64 	%rd269, 0;
	st.u64 	[%rd379+1032], %rd269;
	st.u64 	[%rd379+1040], %rd269;
	mov.u64 	%rd383, %rd9;
	bra.uni 	$L__BB12_58;
$L__BB12_51:
	ld.u64 	%rd373, [%rd373+1040];
$L__BB12_52:
	mul.hi.u64 	%rd205, %rd374, -3689348814741910323;
	shr.u64 	%rd372, %rd205, 3;
	setp.gt.u64 	%p19, %rd374, 109;
	mov.u64 	%rd374, %rd372;
	@%p19 bra 	$L__BB12_18;
$L__BB12_53:
	mad.lo.s64 	%rd82, %rd369, 1048, %rd384;
	mov.b64 	%rd206, 0;
	st.u64 	[%rd82+1032], %rd206;
	st.u64 	[%rd82+1040], %rd206;
	and.b64  	%rd207, %rd372, 1;
	setp.eq.b64 	%p20, %rd207, 1;
	not.pred 	%p21, %p20;
	@%p21 bra 	$L__BB12_55;
	st.u64 	[%rd373+1032], %rd82;
	bra.uni 	$L__BB12_56;
$L__BB12_55:
	st.u64 	[%rd373+1040], %rd82;
$L__BB12_56:
	add.s64 	%rd369, %rd369, 1;
	setp.eq.s64 	%p22, %rd369, %rd9;
	mov.u64 	%rd383, %rd9;
	@%p22 bra 	$L__BB12_58;
	bra.uni 	$L__BB12_13;
$L__BB12_57:
	setp.eq.s64 	%p6, %rd8, 0;
	mov.b64 	%rd383, 0;
	@%p6 bra 	$L__BB12_80;
$L__BB12_58:
	ld.u64 	%rd270, [%rd3+32];
	setp.ne.s64 	%p44, %rd270, 0;
	@%p44 bra 	$L__BB12_60;
	mov.b64 	%rd392, 0;
	st.u64 	[%rd3+8], %rd392;
	st.u64 	[%rd384+1024], %rd392;
	st.u64 	[%rd3+32], %rd384;
	st.u64 	[%rd3+24], %rd384;
	mov.u64 	%rd406, %rd384;
	mov.u64 	%rd408, %rd392;
	bra.uni 	$L__BB12_62;
$L__BB12_60:
	ld.u64 	%rd392, [%rd3+16];
	ld.u64 	%rd406, [%rd3+24];
	setp.ne.s64 	%p45, %rd342, 0;
	mov.b64 	%rd408, 0;
	@%p45 bra 	$L__BB12_62;
	mov.b64 	%rd392, 0;
	st.u64 	[%rd384+1024], %rd392;
	st.u64 	[%rd3+24], %rd384;
	mov.b64 	%rd408, 1;
	mov.u64 	%rd406, %rd384;
$L__BB12_62:
	and.b64  	%rd388, %rd8, 3;
	setp.eq.s64 	%p46, %rd388, 0;
	mov.u64 	%rd397, %rd6;
	@%p46 bra 	$L__BB12_67;
	shl.b64 	%rd275, %rd6, 3;
	add.s64 	%rd389, %rd1, %rd275;
	mov.u64 	%rd397, %rd6;
$L__BB12_64:
	.pragma "nounroll";
	ld.global.u64 	%rd276, [%rd389];
	shl.b64 	%rd277, %rd392, 3;
	add.s64 	%rd278, %rd406, %rd277;
	st.u64 	[%rd278], %rd276;
	ld.u64 	%rd279, [%rd3+8];
	add.s64 	%rd280, %rd279, 1;
	st.u64 	[%rd3+8], %rd280;
	ld.u64 	%rd281, [%rd406+1024];
	add.s64 	%rd282, %rd281, 1;
	st.u64 	[%rd406+1024], %rd282;
	ld.u64 	%rd283, [%rd3+16];
	add.s64 	%rd284, %rd283, 1;
	st.u64 	[%rd3+16], %rd284;
	add.s64 	%rd392, %rd392, 1;
	setp.lt.u64 	%p47, %rd392, 128;
	add.s64 	%rd397, %rd397, 1;
	setp.ge.u64 	%p48, %rd397, %rd7;
	setp.ge.u64 	%p49, %rd408, %rd383;
	or.pred  	%p50, %p48, %p49;
	or.pred  	%p51, %p50, %p47;
	@%p51 bra 	$L__BB12_66;
	setp.ne.s64 	%p52, %rd342, 0;
	setp.eq.s64 	%p53, %rd408, 0;
	add.s64 	%rd286, %rd406, 1048;
	selp.b64 	%rd287, %rd384, %rd286, %p53;
	selp.b64 	%rd406, %rd287, %rd286, %p52;
	add.s64 	%rd408, %rd408, 1;
	mov.b64 	%rd392, 0;
	st.u64 	[%rd406+1024], %rd392;
	st.u64 	[%rd3+24], %rd406;
	st.u64 	[%rd3+16], %rd392;
$L__BB12_66:
	add.s64 	%rd389, %rd389, 8;
	add.s64 	%rd388, %rd388, -1;
	setp.ne.s64 	%p54, %rd388, 0;
	@%p54 bra 	$L__BB12_64;
$L__BB12_67:
	sub.s64 	%rd288, %rd6, %rd7;
	setp.gt.u64 	%p55, %rd288, -4;
	@%p55 bra 	$L__BB12_81;
	shl.b64 	%rd289, %rd397, 3;
	add.s64 	%rd290, %rd289, %rd1;
	add.s64 	%rd401, %rd290, 16;
$L__BB12_69:
	ld.global.u64 	%rd291, [%rd401+-16];
	shl.b64 	%rd292, %rd392, 3;
	add.s64 	%rd293, %rd406, %rd292;
	st.u64 	[%rd293], %rd291;
	ld.u64 	%rd294, [%rd3+8];
	add.s64 	%rd295, %rd294, 1;
	st.u64 	[%rd3+8], %rd295;
	ld.u64 	%rd296, [%rd406+1024];
	add.s64 	%rd297, %rd296, 1;
	st.u64 	[%rd406+1024], %rd297;
	ld.u64 	%rd298, [%rd3+16];
	add.s64 	%rd299, %rd298, 1;
	st.u64 	[%rd3+16], %rd299;
	add.s64 	%rd407, %rd392, 1;
	setp.lt.u64 	%p56, %rd407, 128;
	add.s64 	%rd300, %rd397, 1;
	setp.ge.u64 	%p57, %rd300, %rd7;
	setp.ge.u64 	%p58, %rd408, %rd383;
	or.pred  	%p59, %p57, %p58;
	or.pred  	%p60, %p59, %p56;
	@%p60 bra 	$L__BB12_71;
	setp.ne.s64 	%p61, %rd342, 0;
	setp.eq.s64 	%p62, %rd408, 0;
	add.s64 	%rd302, %rd406, 1048;
	selp.b64 	%rd303, %rd384, %rd302, %p62;
	selp.b64 	%rd406, %rd303, %rd302, %p61;
	add.s64 	%rd408, %rd408, 1;
	mov.b64 	%rd407, 0;
	st.u64 	[%rd406+1024], %rd407;
	st.u64 	[%rd3+24], %rd406;
	st.u64 	[%rd3+16], %rd407;
$L__BB12_71:
	ld.global.u64 	%rd304, [%rd401+-8];
	shl.b64 	%rd305, %rd407, 3;
	add.s64 	%rd306, %rd406, %rd305;
	st.u64 	[%rd306], %rd304;
	ld.u64 	%rd307, [%rd3+8];
	add.s64 	%rd308, %rd307, 1;
	st.u64 	[%rd3+8], %rd308;
	ld.u64 	%rd309, [%rd406+1024];
	add.s64 	%rd310, %rd309, 1;
	st.u64 	[%rd406+1024], %rd310;
	ld.u64 	%rd311, [%rd3+16];
	add.s64 	%rd312, %rd311, 1;
	st.u64 	[%rd3+16], %rd312;
	add.s64 	%rd410, %rd407, 1;
	setp.lt.u64 	%p63, %rd410, 128;
	add.s64 	%rd313, %rd397, 2;
	setp.ge.u64 	%p64, %rd313, %rd7;
	setp.ge.u64 	%p65, %rd408, %rd383;
	or.pred  	%p66, %p64, %p65;
	or.pred  	%p67, %p66, %p63;
	@%p67 bra 	$L__BB12_73;
	setp.ne.s64 	%p68, %rd342, 0;
	setp.eq.s64 	%p69, %rd408, 0;
	add.s64 	%rd315, %rd406, 1048;
	selp.b64 	%rd316, %rd384, %rd315, %p69;
	selp.b64 	%rd406, %rd316, %rd315, %p68;
	add.s64 	%rd408, %rd408, 1;
	mov.b64 	%rd410, 0;
	st.u64 	[%rd406+1024], %rd410;
	st.u64 	[%rd3+24], %rd406;
	st.u64 	[%rd3+16], %rd410;
$L__BB12_73:
	ld.global.u64 	%rd317, [%rd401];
	shl.b64 	%rd318, %rd410, 3;
	add.s64 	%rd319, %rd406, %rd318;
	st.u64 	[%rd319], %rd317;
	ld.u64 	%rd320, [%rd3+8];
	add.s64 	%rd321, %rd320, 1;
	st.u64 	[%rd3+8], %rd321;
	ld.u64 	%rd322, [%rd406+1024];
	add.s64 	%rd323, %rd322, 1;
	st.u64 	[%rd406+1024], %rd323;
	ld.u64 	%rd324, [%rd3+16];
	add.s64 	%rd325, %rd324, 1;
	st.u64 	[%rd3+16], %rd325;
	add.s64 	%rd413, %rd410, 1;
	setp.lt.u64 	%p70, %rd413, 128;
	add.s64 	%rd326, %rd397, 3;
	setp.ge.u64 	%p71, %rd326, %rd7;
	setp.ge.u64 	%p72, %rd408, %rd383;
	or.pred  	%p73, %p71, %p72;
	or.pred  	%p74, %p73, %p70;
	@%p74 bra 	$L__BB12_75;
	setp.ne.s64 	%p75, %rd342, 0;
	setp.eq.s64 	%p76, %rd408, 0;
	add.s64 	%rd328, %rd406, 1048;
	selp.b64 	%rd329, %rd384, %rd328, %p76;
	selp.b64 	%rd406, %rd329, %rd328, %p75;
	add.s64 	%rd408, %rd408, 1;
	mov.b64 	%rd413, 0;
	st.u64 	[%rd406+1024], %rd413;
	st.u64 	[%rd3+24], %rd406;
	st.u64 	[%rd3+16], %rd413;
$L__BB12_75:
	ld.global.u64 	%rd330, [%rd401+8];
	shl.b64 	%rd331, %rd413, 3;
	add.s64 	%rd332, %rd406, %rd331;
	st.u64 	[%rd332], %rd330;
	ld.u64 	%rd333, [%rd3+8];
	add.s64 	%rd334, %rd333, 1;
	st.u64 	[%rd3+8], %rd334;
	ld.u64 	%rd335, [%rd406+1024];
	add.s64 	%rd336, %rd335, 1;
	st.u64 	[%rd406+1024], %rd336;
	ld.u64 	%rd337, [%rd3+16];
	add.s64 	%rd419, %rd337, 1;
	st.u64 	[%rd3+16], %rd419;
	add.s64 	%rd392, %rd413, 1;
	setp.lt.u64 	%p77, %rd392, 128;
	add.s64 	%rd397, %rd397, 4;
	setp.ge.u64 	%p78, %rd397, %rd7;
	setp.ge.u64 	%p79, %rd408, %rd383;
	or.pred  	%p80, %p78, %p79;
	or.pred  	%p81, %p80, %p77;
	@%p81 bra 	$L__BB12_77;
	setp.ne.s64 	%p82, %rd342, 0;
	setp.eq.s64 	%p83, %rd408, 0;
	add.s64 	%rd339, %rd406, 1048;
	selp.b64 	%rd340, %rd384, %rd339, %p83;
	selp.b64 	%rd406, %rd340, %rd339, %p82;
	add.s64 	%rd408, %rd408, 1;
	mov.b64 	%rd419, 0;
	st.u64 	[%rd406+1024], %rd419;
	st.u64 	[%rd3+24], %rd406;
	st.u64 	[%rd3+16], %rd419;
	mov.u64 	%rd392, %rd419;
$L__BB12_77:
	setp.lt.u64 	%p84, %rd397, %rd7;
	add.s64 	%rd401, %rd401, 32;
	@%p84 bra 	$L__BB12_69;
$L__BB12_78:
	setp.ne.s64 	%p85, %rd419, 128;
	@%p85 bra 	$L__BB12_80;
	mov.b64 	%rd341, 0;
	st.u64 	[%rd3+16], %rd341;
$L__BB12_80:
	ret;
$L__BB12_81:
	ld.u64 	%rd419, [%rd3+16];
	bra.uni 	$L__BB12_78;

}
	// .globl	_Z17update_edge_queuem
.visible .entry _Z17update_edge_queuem(
	.param .u64 _Z17update_edge_queuem_param_0
)
{
	.reg .pred 	%p<2>;
	.reg .b64 	%rd<20>;

	ld.param.u64 	%rd2, [_Z17update_edge_queuem_param_0];
	ld.global.u64 	%rd3, [d_e_queue+16];
	sub.s64 	%rd4, %rd3, %rd2;
	st.global.u64 	[d_e_queue+16], %rd4;
	ld.global.u64 	%rd1, [d_e_queue];
	add.s64 	%rd5, %rd2, %rd1;
	add.s64 	%rd6, %rd5, -1;
	shr.u64 	%rd7, %rd6, 6;
	mul.hi.u64 	%rd8, %rd7, 40980536258123023;
	shr.u64 	%rd9, %rd8, 11;
	mul.lo.s64 	%rd10, %rd9, 59000000;
	sub.s64 	%rd11, %rd6, %rd10;
	ld.global.u64 	%rd12, [d_e_queue+8];
	setp.ne.s64 	%p1, %rd11, %rd12;
	@%p1 bra 	$L__BB13_2;
	mov.b64 	%rd19, -1;
	st.global.u64 	[d_e_queue], %rd19;
	st.global.u64 	[d_e_queue+8], %rd19;
	bra.uni 	$L__BB13_3;
$L__BB13_2:
	shr.u64 	%rd14, %rd5, 6;
	mul.hi.u64 	%rd15, %rd14, 40980536258123023;
	shr.u64 	%rd16, %rd15, 11;
	mul.lo.s64 	%rd17, %rd16, 59000000;
	sub.s64 	%rd18, %rd5, %rd17;
	st.global.u64 	[d_e_queue], %rd18;
$L__BB13_3:
	ret;

}
	// .globl	_Z18search_edge_kernelP27vertex_dictionary_structuremmmmPm
.visible .entry _Z18search_edge_kernelP27vertex_dictionary_structuremmmmPm(
	.param .u64 .ptr .align 1 _Z18search_edge_kernelP27vertex_dictionary_structuremmmmPm_param_0,
	.param .u64 _Z18search_edge_kernelP27vertex_dictionary_structuremmmmPm_param_1,
	.param .u64 _Z18search_edge_kernelP27vertex_dictionary_structuremmmmPm_param_2,
	.param .u64 _Z18search_edge_kernelP27vertex_dictionary_structuremmmmPm_param_3,
	.param .u64 _Z18search_edge_kernelP27vertex_dictionary_structuremmmmPm_param_4,
	.param .u64 .ptr .align 1 _Z18search_edge_kernelP27vertex_dictionary_structuremmmmPm_param_5
)
{
	.reg .pred 	%p<3>;
	.reg .b32 	%r<5>;
	.reg .b64 	%rd<22>;

	ld.param.u64 	%rd2, [_Z18search_edge_kernelP27vertex_dictionary_structuremmmmPm_param_0];
	ld.param.u64 	%rd6, [_Z18search_edge_kernelP27vertex_dictionary_structuremmmmPm_param_2];
	ld.param.u64 	%rd3, [_Z18search_edge_kernelP27vertex_dictionary_structuremmmmPm_param_3];
	ld.param.u64 	%rd4, [_Z18search_edge_kernelP27vertex_dictionary_structuremmmmPm_param_4];
	ld.param.u64 	%rd5, [_Z18search_edge_kernelP27vertex_dictionary_structuremmmmPm_param_5];
	mov.u32 	%r1, %ctaid.x;
	mov.u32 	%r2, %ntid.x;
	mov.u32 	%r3, %tid.x;
	mad.lo.s32 	%r4, %r1, %r2, %r3;
	cvt.u64.u32 	%rd1, %r4;
	setp.le.u64 	%p1, %rd6, %rd1;
	@%p1 bra 	$L__BB14_3;
	cvta.to.global.u64 	%rd7, %rd2;
	shr.u64 	%rd8, %rd1, 7;
	shl.b64 	%rd9, %rd3, 3;
	add.s64 	%rd10, %rd7, %rd9;
	ld.global.u64 	%rd11, [%rd10+135999992];
	cvta.to.global.u64 	%rd12, %rd11;
	ld.global.u64 	%rd13, [%rd12+32];
	cvta.to.global.u64 	%rd14, %rd13;
	mad.lo.s64 	%rd15, %rd8, 1048, %rd14;
	shl.b64 	%rd16, %rd1, 3;
	and.b64  	%rd17, %rd16, 1016;
	add.s64 	%rd18, %rd15, %rd17;
	ld.global.u64 	%rd19, [%rd18];
	setp.ne.s64 	%p2, %rd19, %rd4;
	@%p2 bra 	$L__BB14_3;
	cvta.to.global.u64 	%rd20, %rd5;
	mov.b64 	%rd21, 1;
	st.global.u64 	[%rd20], %rd21;
$L__BB14_3:
	ret;

}
	// .globl	_Z21search_pre_processingP27vertex_dictionary_structurem
.visible .entry _Z21search_pre_processingP27vertex_dictionary_structurem(
	.param .u64 .ptr .align 1 _Z21search_pre_processingP27vertex_dictionary_structurem_param_0,
	.param .u64 _Z21search_pre_processingP27vertex_dictionary_structurem_param_1
)
{
	.reg .pred 	%p<3>;
	.reg .b64 	%rd<19>;

	ld.param.u64 	%rd5, [_Z21search_pre_processingP27vertex_dictionary_structurem_param_0];
	ld.param.u64 	%rd6, [_Z21search_pre_processingP27vertex_dictionary_structurem_param_1];
	cvta.to.global.u64 	%rd7, %rd5;
	shl.b64 	%rd8, %rd6, 3;
	add.s64 	%rd1, %rd7, %rd8;
	ld.global.u64 	%rd9, [%rd1+135999992];
	ld.u64 	%rd2, [%rd9+32];
	ld.global.u64 	%rd10, [%rd1+271999992];
	setp.eq.s64 	%p1, %rd10, 0;
	@%p1 bra 	$L__BB15_3;
	mov.b64 	%rd18, 0;
	mov.u64 	%rd13, search_blocks;
$L__BB15_2:
	shl.b64 	%rd12, %rd18, 3;
	add.s64 	%rd14, %rd13, %rd12;
	mov.b64 	%rd15, 0;
	st.global.u64 	[%rd14], %rd15;
	add.s64 	%rd18, %rd18, 1;
	ld.global.u64 	%rd16, [%rd1+271999992];
	setp.lt.u64 	%p2, %rd18, %rd16;
	@%p2 bra 	$L__BB15_2;
$L__BB15_3:
	mov.b64 	%rd17, 0;
	st.global.u64 	[search_index], %rd17;
	{ // callseq 25, 0
	.param .b64 param0;
	st.param.b64 	[param0], %rd2;
	call.uni 
	_Z23inorderTraversal_searchP10edge_block, 
	(
	param0
	);
	} // callseq 25
	ret;

}
	// .globl	_Z21search_edge_kernel_v1P27vertex_dictionary_structuremmmmPm
.visible .entry _Z21search_edge_kernel_v1P27vertex_dictionary_structuremmmmPm(
	.param .u64 .ptr .align 1 _Z21search_edge_kernel_v1P27vertex_dictionary_structuremmmmPm_param_0,
	.param .u64 _Z21search_edge_kernel_v1P27vertex_dictionary_structuremmmmPm_param_1,
	.param .u64 _Z21search_edge_kernel_v1P27vertex_dictionary_structuremmmmPm_param_2,
	.param .u64 _Z21search_edge_kernel_v1P27vertex_dictionary_structuremmmmPm_param_3,
	.param .u64 _Z21search_edge_kernel_v1P27vertex_dictionary_structuremmmmPm_param_4,
	.param .u64 .ptr .align 1 _Z21search_edge_kernel_v1P27vertex_dictionary_structuremmmmPm_param_5
)
{
	.reg .pred 	%p<3>;
	.reg .b32 	%r<5>;
	.reg .b64 	%rd<18>;

	ld.param.u64 	%rd4, [_Z21search_edge_kernel_v1P27vertex_dictionary_structuremmmmPm_param_2];
	ld.param.u64 	%rd3, [_Z21search_edge_kernel_v1P27vertex_dictionary_structuremmmmPm_param_4];
	ld.param.u64 	%rd5, [_Z21search_edge_kernel_v1P27vertex_dictionary_structuremmmmPm_param_5];
	cvta.to.global.u64 	%rd1, %rd5;
	mov.u32 	%r1, %ctaid.x;
	mov.u32 	%r2, %ntid.x;
	mov.u32 	%r3, %tid.x;
	mad.lo.s32 	%r4, %r1, %r2, %r3;
	cvt.u64.u32 	%rd2, %r4;
	setp.le.u64 	%p1, %rd4, %rd2;
	@%p1 bra 	$L__BB16_3;
	bar.sync 	0;
	mov.b64 	%rd6, 0;
	st.global.u64 	[%rd1], %rd6;
	shr.u64 	%rd7, %rd2, 4;
	and.b64  	%rd8, %rd7, 268435448;
	mov.u64 	%rd9, search_blocks;
	add.s64 	%rd10, %rd9, %rd8;
	ld.global.u64 	%rd11, [%rd10];
	cvta.to.global.u64 	%rd12, %rd11;
	shl.b64 	%rd13, %rd2, 3;
	and.b64  	%rd14, %rd13, 1016;
	add.s64 	%rd15, %rd12, %rd14;
	ld.global.u64 	%rd16, [%rd15];
	setp.ne.s64 	%p2, %rd16, %rd3;
	@%p2 bra 	$L__BB16_3;
	mov.b64 	%rd17, 1;
	st.global.u64 	[%rd1], %rd17;
$L__BB16_3:
	ret;

}
	// .globl	_Z18delete_edge_kernelP27vertex_dictionary_structuremmmmPm
.visible .entry _Z18delete_edge_kernelP27vertex_dictionary_structuremmmmPm(
	.param .u64 .ptr .align 1 _Z18delete_edge_kernelP27vertex_dictionary_structuremmmmPm_param_0,
	.param .u64 _Z18delete_edge_kernelP27vertex_dictionary_structuremmmmPm_param_1,
	.param .u64 _Z18delete_edge_kernelP27vertex_dictionary_structuremmmmPm_param_2,
	.param .u64 _Z18delete_edge_kernelP27vertex_dictionary_structuremmmmPm_param_3,
	.param .u64 _Z18delete_edge_kernelP27vertex_dictionary_structuremmmmPm_param_4,
	.param .u64 .ptr .align 1 _Z18delete_edge_kernelP27vertex_dictionary_structuremmmmPm_param_5
)
{
	.reg .pred 	%p<3>;
	.reg .b32 	%r<5>;
	.reg .b64 	%rd<23>;

	ld.param.u64 	%rd6, [_Z18delete_edge_kernelP27vertex_dictionary_structuremmmmPm_param_2];
	ld.param.u64 	%rd4, [_Z18delete_edge_kernelP27vertex_dictionary_structuremmmmPm_param_4];
	ld.param.u64 	%rd5, [_Z18delete_edge_kernelP27vertex_dictionary_structuremmmmPm_param_5];
	mov.u32 	%r1, %ctaid.x;
	mov.u32 	%r2, %ntid.x;
	mov.u32 	%r3, %tid.x;
	mad.lo.s32 	%r4, %r1, %r2, %r3;
	cvt.u64.u32 	%rd1, %r4;
	setp.le.u64 	%p1, %rd6, %rd1;
	@%p1 bra 	$L__BB17_3;
	bar.sync 	0;
	and.b64  	%rd2, %rd1, 127;
	shr.u64 	%rd7, %rd1, 4;
	and.b64  	%rd8, %rd7, 268435448;
	mov.u64 	%rd9, search_blocks;
	add.s64 	%rd3, %rd9, %rd8;
	ld.global.u64 	%rd10, [%rd3];
	cvta.to.global.u64 	%rd11, %rd10;
	shl.b64 	%rd12, %rd1, 3;
	and.b64  	%rd13, %rd12, 1016;
	add.s64 	%rd14, %rd11, %rd13;
	ld.global.u64 	%rd15, [%rd14];
	setp.ne.s64 	%p2, %rd15, %rd4;
	@%p2 bra 	$L__BB17_3;
	cvta.to.global.u64 	%rd16, %rd5;
	mov.b64 	%rd17, 1;
	st.global.u64 	[%rd16], %rd17;
	ld.global.u64 	%rd18, [%rd3];
	cvta.to.global.u64 	%rd19, %rd18;
	shl.b64 	%rd20, %rd2, 3;
	add.s64 	%rd21, %rd19, %rd20;
	mov.b64 	%rd22, 0;
	st.global.u64 	[%rd21], %rd22;
$L__BB17_3:
	ret;

}
	// .globl	_Z28batched_delete_preprocessingP27vertex_dictionary_structuremPmS1_S1_
.visible .entry _Z28batched_delete_preprocessingP27vertex_dictionary_structuremPmS1_S1_(
	.param .u64 .ptr .align 1 _Z28batched_delete_preprocessingP27vertex_dictionary_structuremPmS1_S1__param_0,
	.param .u64 _Z28batched_delete_preprocessingP27vertex_dictionary_structuremPmS1_S1__param_1,
	.param .u64 .ptr .align 1 _Z28batched_delete_preprocessingP27vertex_dictionary_structuremPmS1_S1__param_2,
	.param .u64 .ptr .align 1 _Z28batched_delete_preprocessingP27vertex_dictionary_structuremPmS1_S1__param_3,
	.param .u64 .ptr .align 1 _Z28batched_delete_preprocessingP27vertex_dictionary_structuremPmS1_S1__param_4
)
{
	.reg .pred 	%p<4>;
	.reg .b32 	%r<6>;
	.reg .b64 	%rd<20>;

	ld.param.u64 	%rd5, [_Z28batched_delete_preprocessingP27vertex_dictionary_structuremPmS1_S1__param_0];
	ld.param.u64 	%rd7, [_Z28batched_delete_preprocessingP27vertex_dictionary_structuremPmS1_S1__param_1];
	ld.param.u64 	%rd6, [_Z28batched_delete_preprocessingP27vertex_dictionary_structuremPmS1_S1__param_3];
	mov.u32 	%r1, %ctaid.x;
	mov.u32 	%r2, %ntid.x;
	mov.u32 	%r3, %tid.x;
	mad.lo.s32 	%r4, %r1, %r2, %r3;
	cvt.u64.u32 	%rd1, %r4;
	setp.le.u64 	%p1, %rd7, %rd1;
	@%p1 bra 	$L__BB18_5;
	cvta.to.global.u64 	%rd8, %rd5;
	shl.b64 	%rd9, %rd1, 3;
	add.s64 	%rd10, %rd8, %rd9;
	ld.global.u64 	%rd11, [%rd10+136000000];
	ld.u64 	%rd2, [%rd11+32];
	setp.eq.s64 	%p2, %rd2, 0;
	@%p2 bra 	$L__BB18_5;
	cvt.u32.u64 	%r5, %rd1;
	mov.u64 	%rd14, delete_index;
	add.s64 	%rd15, %rd14, %rd9;
	mov.b64 	%rd19, 0;
	st.global.u64 	[%rd15], %rd19;
	setp.eq.s32 	%p3, %r5, 0;
	@%p3 bra 	$L__BB18_4;
	cvta.to.global.u64 	%rd16, %rd6;
	add.s64 	%rd18, %rd16, %rd9;
	ld.global.u64 	%rd19, [%rd18+-8];
$L__BB18_4:
	{ // callseq 26, 0
	.param .b64 param0;
	st.param.b64 	[param0], %rd2;
	.param .b64 param1;
	st.param.b64 	[param1], %rd1;
	.param .b64 param2;
	st.param.b64 	[param2], %rd19;
	call.uni 
	_Z32inorderTraversal_batch_delete_v1P10edge_blockmmPm, 
	(
	param0, 
	param1, 
	param2
	);
	} // callseq 26
$L__BB18_5:
	ret;

}
	// .globl	_Z24batched_delete_kernel_v1P27vertex_dictionary_structuremmPmS1_S1_
.visible .entry _Z24batched_delete_kernel_v1P27vertex_dictionary_structuremmPmS1_S1_(
	.param .u64 .ptr .align 1 _Z24batched_delete_kernel_v1P27vertex_dictionary_structuremmPmS1_S1__param_0,
	.param .u64 _Z24batched_delete_kernel_v1P27vertex_dictionary_structuremmPmS1_S1__param_1,
	.param .u64 _Z24batched_delete_kernel_v1P27vertex_dictionary_structuremmPmS1_S1__param_2,
	.param .u64 .ptr .align 1 _Z24batched_delete_kernel_v1P27vertex_dictionary_structuremmPmS1_S1__param_3,
	.param .u64 .ptr .align 1 _Z24batched_delete_kernel_v1P27vertex_dictionary_structuremmPmS1_S1__param_4,
	.param .u64 .ptr .align 1 _Z24batched_delete_kernel_v1P27vertex_dictionary_structuremmPmS1_S1__param_5
)
{
	.reg .pred 	%p<23>;
	.reg .b32 	%r<5>;
	.reg .b64 	%rd<98>;

	ld.param.u64 	%rd38, [_Z24batched_delete_kernel_v1P27vertex_dictionary_structuremmPmS1_S1__param_2];
	ld.param.u64 	%rd36, [_Z24batched_delete_kernel_v1P27vertex_dictionary_structuremmPmS1_S1__param_3];
	ld.param.u64 	%rd37, [_Z24batched_delete_kernel_v1P27vertex_dictionary_structuremmPmS1_S1__param_4];
	mov.u32 	%r1, %ctaid.x;
	mov.u32 	%r2, %ntid.x;
	mov.u32 	%r3, %tid.x;
	mad.lo.s32 	%r4, %r1, %r2, %r3;
	cvt.u64.u32 	%rd1, %r4;
	setp.le.u64 	%p1, %rd38, %rd1;
	@%p1 bra 	$L__BB19_31;
	cvta.to.global.u64 	%rd40, %rd37;
	cvta.to.global.u64 	%rd41, %rd36;
	shl.b64 	%rd42, %rd1, 3;
	mov.u64 	%rd43, delete_source;
	add.s64 	%rd44, %rd43, %rd42;
	ld.global.u64 	%rd45, [%rd44];
	shl.b64 	%rd46, %rd45, 3;
	add.s64 	%rd47, %rd41, %rd46;
	ld.global.u64 	%rd2, [%rd47];
	ld.global.u64 	%rd3, [%rd47+8];
	mov.u64 	%rd48, delete_blocks_v1;
	add.s64 	%rd4, %rd48, %rd42;
	sub.s64 	%rd49, %rd3, %rd2;
	and.b64  	%rd5, %rd49, 3;
	shl.b64 	%rd50, %rd2, 3;
	add.s64 	%rd6, %rd40, %rd50;
	add.s64 	%rd7, %rd2, 2;
	add.s64 	%rd8, %rd2, 3;
	add.s64 	%rd9, %rd40, 16;
	mov.b64 	%rd91, 0;
$L__BB19_2:
	setp.ge.u64 	%p2, %rd2, %rd3;
	@%p2 bra 	$L__BB19_30;
	setp.eq.s64 	%p3, %rd5, 0;
	mov.u64 	%rd92, %rd2;
	@%p3 bra 	$L__BB19_15;
	ld.global.u64 	%rd11, [%rd4];
	setp.eq.s64 	%p4, %rd11, 0;
	@%p4 bra 	$L__BB19_7;
	cvta.to.global.u64 	%rd51, %rd11;
	shl.b64 	%rd52, %rd91, 3;
	add.s64 	%rd12, %rd51, %rd52;
	ld.global.u64 	%rd53, [%rd12];
	ld.global.u64 	%rd54, [%rd6];
	setp.ne.s64 	%p5, %rd53, %rd54;
	@%p5 bra 	$L__BB19_7;
	mov.b64 	%rd55, 0;
	st.global.u64 	[%rd12], %rd55;
$L__BB19_7:
	add.s64 	%rd92, %rd2, 1;
	setp.eq.s64 	%p6, %rd5, 1;
	@%p6 bra 	$L__BB19_15;
	ld.global.u64 	%rd14, [%rd4];
	setp.eq.s64 	%p7, %rd14, 0;
	@%p7 bra 	$L__BB19_11;
	cvta.to.global.u64 	%rd56, %rd14;
	shl.b64 	%rd57, %rd91, 3;
	add.s64 	%rd15, %rd56, %rd57;
	ld.global.u64 	%rd58, [%rd15];
	ld.global.u64 	%rd59, [%rd6+8];
	setp.ne.s64 	%p8, %rd58, %rd59;
	@%p8 bra 	$L__BB19_11;
	mov.b64 	%rd60, 0;
	st.global.u64 	[%rd15], %rd60;
$L__BB19_11:
	setp.eq.s64 	%p9, %rd5, 2;
	mov.u64 	%rd92, %rd7;
	@%p9 bra 	$L__BB19_15;
	ld.global.u64 	%rd16, [%rd4];
	setp.eq.s64 	%p10, %rd16, 0;
	mov.u64 	%rd92, %rd8;
	@%p10 bra 	$L__BB19_15;
	cvta.to.global.u64 	%rd61, %rd16;
	shl.b64 	%rd62, %rd91, 3;
	add.s64 	%rd17, %rd61, %rd62;
	ld.global.u64 	%rd63, [%rd17];
	ld.global.u64 	%rd64, [%rd6+16];
	setp.ne.s64 	%p11, %rd63, %rd64;
	mov.u64 	%rd92, %rd8;
	@%p11 bra 	$L__BB19_15;
	mov.b64 	%rd65, 0;
	st.global.u64 	[%rd17], %rd65;
	mov.u64 	%rd92, %rd8;
$L__BB19_15:
	sub.s64 	%rd66, %rd2, %rd3;
	setp.gt.u64 	%p12, %rd66, -4;
	@%p12 bra 	$L__BB19_30;
	shl.b64 	%rd67, %rd92, 3;
	add.s64 	%rd93, %rd9, %rd67;
$L__BB19_17:
	ld.global.u64 	%rd22, [%rd4];
	setp.eq.s64 	%p13, %rd22, 0;
	mov.b64 	%rd95, 0;
	@%p13 bra 	$L__BB19_20;
	cvta.to.global.u64 	%rd69, %rd22;
	shl.b64 	%rd70, %rd91, 3;
	add.s64 	%rd23, %rd69, %rd70;
	ld.global.u64 	%rd71, [%rd23];
	ld.global.u64 	%rd72, [%rd93+-16];
	setp.ne.s64 	%p14, %rd71, %rd72;
	mov.u64 	%rd95, %rd22;
	@%p14 bra 	$L__BB19_20;
	mov.b64 	%rd73, 0;
	st.global.u64 	[%rd23], %rd73;
	ld.global.u64 	%rd95, [%rd4];
$L__BB19_20:
	setp.eq.s64 	%p15, %rd95, 0;
	mov.b64 	%rd96, 0;
	@%p15 bra 	$L__BB19_23;
	cvta.to.global.u64 	%rd75, %rd95;
	shl.b64 	%rd76, %rd91, 3;
	add.s64 	%rd26, %rd75, %rd76;
	ld.global.u64 	%rd77, [%rd26];
	ld.global.u64 	%rd78, [%rd93+-8];
	setp.ne.s64 	%p16, %rd77, %rd78;
	mov.u64 	%rd96, %rd95;
	@%p16 bra 	$L__BB19_23;
	mov.b64 	%rd79, 0;
	st.global.u64 	[%rd26], %rd79;
	ld.global.u64 	%rd96, [%rd4];
$L__BB19_23:
	setp.eq.s64 	%p17, %rd96, 0;
	mov.b64 	%rd97, 0;
	@%p17 bra 	$L__BB19_26;
	cvta.to.global.u64 	%rd81, %rd96;
	shl.b64 	%rd82, %rd91, 3;
	add.s64 	%rd29, %rd81, %rd82;
	ld.global.u64 	%rd83, [%rd29];
	ld.global.u64 	%rd84, [%rd93];
	setp.ne.s64 	%p18, %rd83, %rd84;
	mov.u64 	%rd97, %rd96;
	@%p18 bra 	$L__BB19_26;
	mov.b64 	%rd85, 0;
	st.global.u64 	[%rd29], %rd85;
	ld.global.u64 	%rd97, [%rd4];
$L__BB19_26:
	setp.eq.s64 	%p19, %rd97, 0;
	@%p19 bra 	$L__BB19_29;
	cvta.to.global.u64 	%rd86, %rd97;
	shl.b64 	%rd87, %rd91, 3;
	add.s64 	%rd32, %rd86, %rd87;
	ld.global.u64 	%rd88, [%rd32];
	ld.global.u64 	%rd89, [%rd93+8];
	setp.ne.s64 	%p20, %rd88, %rd89;
	@%p20 bra 	$L__BB19_29;
	mov.b64 	%rd90, 0;
	st.global.u64 	[%rd32], %rd90;
$L__BB19_29:
	add.s64 	%rd92, %rd92, 4;
	add.s64 	%rd93, %rd93, 32;
	setp.lt.u64 	%p21, %rd92, %rd3;
	@%p21 bra 	$L__BB19_17;
$L__BB19_30:
	add.s64 	%rd91, %rd91, 1;
	setp.ne.s64 	%p22, %rd91, 128;
	@%p22 bra 	$L__BB19_2;
$L__BB19_31:
	ret;

}
	// .globl	_Z41batched_delete_preprocessing_edge_centricP27vertex_dictionary_structuremPmS1_S1_
.visible .entry _Z41batched_delete_preprocessing_edge_centricP27vertex_dictionary_structuremPmS1_S1_(
	.param .u64 .ptr .align 1 _Z41batched_delete_preprocessing_edge_centricP27vertex_dictionary_structuremPmS1_S1__param_0,
	.param .u64 _Z41batched_delete_preprocessing_edge_centricP27vertex_dictionary_structuremPmS1_S1__param_1,
	.param .u64 .ptr .align 1 _Z41batched_delete_preprocessing_edge_centricP27vertex_dictionary_structuremPmS1_S1__param_2,
	.param .u64 .ptr .align 1 _Z41batched_delete_preprocessing_edge_centricP27vertex_dictionary_structuremPmS1_S1__param_3,
	.param .u64 .ptr .align 1 _Z41batched_delete_preprocessing_edge_centricP27vertex_dictionary_structuremPmS1_S1__param_4
)
{
	.reg .pred 	%p<4>;
	.reg .b32 	%r<6>;
	.reg .b64 	%rd<20>;

	ld.param.u64 	%rd5, [_Z41batched_delete_preprocessing_edge_centricP27vertex_dictionary_structuremPmS1_S1__param_0];
	ld.param.u64 	%rd7, [_Z41batched_delete_preprocessing_edge_centricP27vertex_dictionary_structuremPmS1_S1__param_1];
	ld.param.u64 	%rd6, [_Z41batched_delete_preprocessing_edge_centricP27vertex_dictionary_structuremPmS1_S1__param_3];
	mov.u32 	%r1, %ctaid.x;
	mov.u32 	%r2, %ntid.x;
	mov.u32 	%r3, %tid.x;
	mad.lo.s32 	%r4, %r1, %r2, %r3;
	cvt.u64.u32 	%rd1, %r4;
	setp.le.u64 	%p1, %rd7, %rd1;
	@%p1 bra 	$L__BB20_5;
	cvta.to.global.u64 	%rd8, %rd5;
	shl.b64 	%rd9, %rd1, 3;
	add.s64 	%rd10, %rd8, %rd9;
	ld.global.u64 	%rd11, [%rd10+136000000];
	ld.u64 	%rd2, [%rd11+32];
	setp.eq.s64 	%p2, %rd2, 0;
	@%p2 bra 	$L__BB20_5;
	cvt.u32.u64 	%r5, %rd1;
	mov.u64 	%rd14, delete_index;
	add.s64 	%rd15, %rd14, %rd9;
	mov.b64 	%rd19, 0;
	st.global.u64 	[%rd15], %rd19;
	setp.eq.s32 	%p3, %r5, 0;
	@%p3 bra 	$L__BB20_4;
	cvta.to.global.u64 	%rd16, %rd6;
	add.s64 	%rd18, %rd16, %rd9;
	ld.global.u64 	%rd19, [%rd18+-8];
$L__BB20_4:
	{ // callseq 27, 0
	.param .b64 param0;
	st.param.b64 	[param0], %rd2;
	.param .b64 param1;
	st.param.b64 	[param1], %rd1;
	.param .b64 param2;
	st.param.b64 	[param2], %rd19;
	call.uni 
	_Z43preorderTraversal_batch_delete_edge_centricP10edge_blockmmPm, 
	(
	param0, 
	param1, 
	param2
	);
	} // callseq 27
$L__BB20_5:
	ret;

}
	// .globl	_Z34batched_delete_kernel_edge_centricP27vertex_dictionary_structuremmPmS1_S1_S1_S1_
.visible .entry _Z34batched_delete_kernel_edge_centricP27vertex_dictionary_structuremmPmS1_S1_S1_S1_(
	.param .u64 .ptr .align 1 _Z34batched_delete_kernel_edge_centricP27vertex_dictionary_structuremmPmS1_S1_S1_S1__param_0,
	.param .u64 _Z34batched_delete_kernel_edge_centricP27vertex_dictionary_structuremmPmS1_S1_S1_S1__param_1,
	.param .u64 _Z34batched_delete_kernel_edge_centricP27vertex_dictionary_structuremmPmS1_S1_S1_S1__param_2,
	.param .u64 .ptr .align 1 _Z34batched_delete_kernel_edge_centricP27vertex_dictionary_structuremmPmS1_S1_S1_S1__param_3,
	.param .u64 .ptr .align 1 _Z34batched_delete_kernel_edge_centricP27vertex_dictionary_structuremmPmS1_S1_S1_S1__param_4,
	.param .u64 .ptr .align 1 _Z34batched_delete_kernel_edge_centricP27vertex_dictionary_structuremmPmS1_S1_S1_S1__param_5,
	.param .u64 .ptr .align 1 _Z34batched_delete_kernel_edge_centricP27vertex_dictionary_structuremmPmS1_S1_S1_S1__param_6,
	.param .u64 .ptr .align 1 _Z34batched_delete_kernel_edge_centricP27vertex_dictionary_structuremmPmS1_S1_S1_S1__param_7
)
{
	.reg .pred 	%p<23>;
	.reg .b32 	%r<5>;
	.reg .b64 	%rd<124>;

	ld.param.u64 	%rd58, [_Z34batched_delete_kernel_edge_centricP27vertex_dictionary_structuremmPmS1_S1_S1_S1__param_0];
	ld.param.u64 	%rd62, [_Z34batched_delete_kernel_edge_centricP27vertex_dictionary_structuremmPmS1_S1_S1_S1__param_2];
	ld.param.u64 	%rd59, [_Z34batched_delete_kernel_edge_centricP27vertex_dictionary_structuremmPmS1_S1_S1_S1__param_5];
	ld.param.u64 	%rd60, [_Z34batched_delete_kernel_edge_centricP27vertex_dictionary_structuremmPmS1_S1_S1_S1__param_6];
	ld.param.u64 	%rd61, [_Z34batched_delete_kernel_edge_centricP27vertex_dictionary_structuremmPmS1_S1_S1_S1__param_7];
	mov.u32 	%r1, %ctaid.x;
	mov.u32 	%r2, %ntid.x;
	mov.u32 	%r3, %tid.x;
	mad.lo.s32 	%r4, %r1, %r2, %r3;
	cvt.u64.u32 	%rd1, %r4;
	setp.le.u64 	%p1, %rd62, %rd1;
	@%p1 bra 	$L__BB21_33;
	cvta.to.global.u64 	%rd64, %rd60;
	cvta.to.global.u64 	%rd65, %rd58;
	shl.b64 	%rd66, %rd1, 3;
	add.s64 	%rd67, %rd64, %rd66;
	ld.global.u64 	%rd2, [%rd67];
	shl.b64 	%rd68, %rd2, 3;
	add.s64 	%rd69, %rd65, %rd68;
	ld.global.u64 	%rd70, [%rd69+135999992];
	cvta.to.global.u64 	%rd71, %rd70;
	ld.global.u64 	%rd3, [%rd71];
	setp.eq.s64 	%p2, %rd2, 1;
	mov.b64 	%rd107, 0;
	@%p2 bra 	$L__BB21_3;
	cvta.to.global.u64 	%rd72, %rd59;
	add.s64 	%rd74, %rd72, %rd68;
	ld.global.u64 	%rd107, [%rd74+-16];
$L__BB21_3:
	setp.eq.s64 	%p3, %rd3, 0;
	@%p3 bra 	$L__BB21_33;
	cvta.to.global.u64 	%rd76, %rd61;
	add.s64 	%rd6, %rd76, %rd66;
	mov.b64 	%rd108, 0;
	mov.u64 	%rd80, delete_blocks_v1;
$L__BB21_5:
	add.s64 	%rd78, %rd108, %rd107;
	shl.b64 	%rd79, %rd78, 3;
	add.s64 	%rd8, %rd80, %rd79;
	ld.global.u64 	%rd81, [%rd8];
	setp.eq.s64 	%p4, %rd81, 0;
	@%p4 bra 	$L__BB21_32;
	mov.b64 	%rd109, 0;
$L__BB21_7:
	ld.global.u64 	%rd111, [%rd8];
	cvta.to.global.u64 	%rd83, %rd111;
	shl.b64 	%rd84, %rd109, 3;
	add.s64 	%rd11, %rd83, %rd84;
	ld.global.u64 	%rd12, [%rd11];
	ld.global.u64 	%rd110, [%rd6];
	setp.ne.s64 	%p5, %rd12, %rd110;
	@%p5 bra 	$L__BB21_9;
	mov.b64 	%rd85, 1000000000;
	st.global.u64 	[%rd11], %rd85;
	ld.global.u64 	%rd111, [%rd8];
	ld.global.u64 	%rd110, [%rd6];
	bra.uni 	$L__BB21_10;
$L__BB21_9:
	setp.eq.s64 	%p6, %rd12, 0;
	@%p6 bra 	$L__BB21_33;
$L__BB21_10:
	cvta.to.global.u64 	%rd86, %rd111;
	add.s64 	%rd18, %rd86, %rd84;
	ld.global.u64 	%rd19, [%rd18+8];
	setp.eq.s64 	%p7, %rd19, %rd110;
	@%p7 bra 	$L__BB21_12;
	setp.eq.s64 	%p8, %rd19, 0;
	@%p8 bra 	$L__BB21_33;
	bra.uni 	$L__BB21_13;
$L__BB21_12:
	mov.b64 	%rd88, 1000000000;
	st.global.u64 	[%rd18+8], %rd88;
	ld.global.u64 	%rd111, [%rd8];
	ld.global.u64 	%rd110, [%rd6];
$L__BB21_13:
	cvta.to.global.u64 	%rd89, %rd111;
	add.s64 	%rd24, %rd89, %rd84;
	ld.global.u64 	%rd25, [%rd24+16];
	setp.eq.s64 	%p9, %rd25, %rd110;
	@%p9 bra 	$L__BB21_15;
	setp.eq.s64 	%p10, %rd25, 0;
	@%p10 bra 	$L__BB21_33;
	bra.uni 	$L__BB21_16;
$L__BB21_15:
	mov.b64 	%rd91, 1000000000;
	st.global.u64 	[%rd24+16], %rd91;
	ld.global.u64 	%rd111, [%rd8];
	ld.global.u64 	%rd110, [%rd6];
$L__BB21_16:
	cvta.to.global.u64 	%rd92, %rd111;
	add.s64 	%rd30, %rd92, %rd84;
	ld.global.u64 	%rd31, [%rd30+24];
	setp.eq.s64 	%p11, %rd31, %rd110;
	@%p11 bra 	$L__BB21_18;
	setp.eq.s64 	%p12, %rd31, 0;
	@%p12 bra 	$L__BB21_33;
	bra.uni 	$L__BB21_19;
$L__BB21_18:
	mov.b64 	%rd94, 1000000000;
	st.global.u64 	[%rd30+24], %rd94;
	ld.global.u64 	%rd111, [%rd8];
	ld.global.u64 	%rd110, [%rd6];
$L__BB21_19:
	cvta.to.global.u64 	%rd95, %rd111;
	add.s64 	%rd36, %rd95, %rd84;
	ld.global.u64 	%rd37, [%rd36+32];
	setp.eq.s64 	%p13, %rd37, %rd110;
	@%p13 bra 	$L__BB21_21;
	setp.eq.s64 	%p14, %rd37, 0;
	@%p14 bra 	$L__BB21_33;
	bra.uni 	$L__BB21_22;
$L__BB21_21:
	mov.b64 	%rd97, 1000000000;
	st.global.u64 	[%rd36+32], %rd97;
	ld.global.u64 	%rd111, [%rd8];
	ld.global.u64 	%rd110, [%rd6];
$L__BB21_22:
	cvta.to.global.u64 	%rd98, %rd111;
	add.s64 	%rd42, %rd98, %rd84;
	ld.global.u64 	%rd43, [%rd42+40];
	setp.eq.s64 	%p15, %rd43, %rd110;
	@%p15 bra 	$L__BB21_24;
	setp.eq.s64 	%p16, %rd43, 0;
	@%p16 bra 	$L__BB21_33;
	bra.uni 	$L__BB21_25;
$L__BB21_24:
	mov.b64 	%rd100, 1000000000;
	st.global.u64 	[%rd42+40], %rd100;
	ld.global.u64 	%rd111, [%rd8];
	ld.global.u64 	%rd110, [%rd6];
$L__BB21_25:
	cvta.to.global.u64 	%rd101, %rd111;
	add.s64 	%rd48, %rd101, %rd84;
	ld.global.u64 	%rd49, [%rd48+48];
	setp.eq.s64 	%p17, %rd49, %rd110;
	@%p17 bra 	$L__BB21_27;
	setp.eq.s64 	%p18, %rd49, 0;
	@%p18 bra 	$L__BB21_33;
	bra.uni 	$L__BB21_28;
$L__BB21_27:
	mov.b64 	%rd103, 1000000000;
	st.global.u64 	[%rd48+48], %rd103;
	ld.global.u64 	%rd111, [%rd8];
	ld.global.u64 	%rd110, [%rd6];
$L__BB21_28:
	cvta.to.global.u64 	%rd104, %rd111;
	add.s64 	%rd54, %rd104, %rd84;
	ld.global.u64 	%rd55, [%rd54+56];
	setp.eq.s64 	%p19, %rd55, %rd110;
	@%p19 bra 	$L__BB21_30;
	setp.eq.s64 	%p20, %rd55, 0;
	@%p20 bra 	$L__BB21_33;
	bra.uni 	$L__BB21_31;
$L__BB21_30:
	mov.b64 	%rd106, 1000000000;
	st.global.u64 	[%rd54+56], %rd106;
$L__BB21_31:
	add.s64 	%rd109, %rd109, 8;
	setp.ne.s64 	%p21, %rd109, 128;
	@%p21 bra 	$L__BB21_7;
$L__BB21_32:
	add.s64 	%rd108, %rd108, 1;
	setp.ne.s64 	%p22, %rd108, %rd3;
	@%p22 bra 	$L__BB21_5;
$L__BB21_33:
	ret;

}
	// .globl	_Z47batched_delete_kernel_edge_centric_parallelizedP27vertex_dictionary_structuremmmPmS1_S1_S1_S1_
.visible .entry _Z47batched_delete_kernel_edge_centric_parallelizedP27vertex_dictionary_structuremmmPmS1_S1_S1_S1_(
	.param .u64 .ptr .align 1 _Z47batched_delete_kernel_edge_centric_parallelizedP27vertex_dictionary_structuremmmPmS1_S1_S1_S1__param_0,
	.param .u64 _Z47batched_delete_kernel_edge_centric_parallelizedP27vertex_dictionary_structuremmmPmS1_S1_S1_S1__param_1,
	.param .u64 _Z47batched_delete_kernel_edge_centric_parallelizedP27vertex_dictionary_structuremmmPmS1_S1_S1_S1__param_2,
	.param .u64 _Z47batched_delete_kernel_edge_centric_parallelizedP27vertex_dictionary_structuremmmPmS1_S1_S1_S1__param_3,
	.param .u64 .ptr .align 1 _Z47batched_delete_kernel_edge_centric_parallelizedP27vertex_dictionary_structuremmmPmS1_S1_S1_S1__param_4,
	.param .u64 .ptr .align 1 _Z47batched_delete_kernel_edge_centric_parallelizedP27vertex_dictionary_structuremmmPmS1_S1_S1_S1__param_5,
	.param .u64 .ptr .align 1 _Z47batched_delete_kernel_edge_centric_parallelizedP27vertex_dictionary_structuremmmPmS1_S1_S1_S1__param_6,
	.param .u64 .ptr .align 1 _Z47batched_delete_kernel_edge_centric_parallelizedP27vertex_dictionary_structuremmmPmS1_S1_S1_S1__param_7,
	.param .u64 .ptr .align 1 _Z47batched_delete_kernel_edge_centric_parallelizedP27vertex_dictionary_structuremmmPmS1_S1_S1_S1__param_8
)
{
	.reg .pred 	%p<18>;
	.reg .b32 	%r<5>;
	.reg .b64 	%rd<89>;

	ld.param.u64 	%rd32, [_Z47batched_delete_kernel_edge_centric_parallelizedP27vertex_dictionary_structuremmmPmS1_S1_S1_S1__param_0];
	ld.param.u64 	%rd36, [_Z47batched_delete_kernel_edge_centric_parallelizedP27vertex_dictionary_structuremmmPmS1_S1_S1_S1__param_2];
	ld.param.u64 	%rd33, [_Z47batched_delete_kernel_edge_centric_parallelizedP27vertex_dictionary_structuremmmPmS1_S1_S1_S1__param_6];
	ld.param.u64 	%rd34, [_Z47batched_delete_kernel_edge_centric_parallelizedP27vertex_dictionary_structuremmmPmS1_S1_S1_S1__param_7];
	ld.param.u64 	%rd35, [_Z47batched_delete_kernel_edge_centric_parallelizedP27vertex_dictionary_structuremmmPmS1_S1_S1_S1__param_8];
	mov.u32 	%r1, %ctaid.x;
	mov.u32 	%r2, %ntid.x;
	mov.u32 	%r3, %tid.x;
	mad.lo.s32 	%r4, %r1, %r2, %r3;
	cvt.u64.u32 	%rd1, %r4;
	setp.le.u64 	%p1, %rd36, %rd1;
	@%p1 bra 	$L__BB22_25;
	cvta.to.global.u64 	%rd38, %rd34;
	cvta.to.global.u64 	%rd39, %rd32;
	shr.u64 	%rd2, %rd1, 7;
	shl.b64 	%rd40, %rd2, 3;
	add.s64 	%rd41, %rd38, %rd40;
	ld.global.u64 	%rd3, [%rd41];
	and.b64  	%rd4, %rd1, 127;
	shl.b64 	%rd42, %rd3, 3;
	add.s64 	%rd43, %rd39, %rd42;
	ld.global.u64 	%rd44, [%rd43+135999992];
	cvta.to.global.u64 	%rd45, %rd44;
	ld.global.u64 	%rd5, [%rd45];
	setp.eq.s64 	%p2, %rd3, 1;
	mov.b64 	%rd83, 0;
	@%p2 bra 	$L__BB22_3;
	cvta.to.global.u64 	%rd46, %rd33;
	add.s64 	%rd48, %rd46, %rd42;
	ld.global.u64 	%rd83, [%rd48+-16];
$L__BB22_3:
	setp.eq.s64 	%p3, %rd5, 0;
	@%p3 bra 	$L__BB22_25;
	cvta.to.global.u64 	%rd50, %rd35;
	add.s64 	%rd8, %rd50, %rd40;
	and.b64  	%rd87, %rd5, 3;
	setp.lt.u64 	%p4, %rd5, 4;
	mov.b64 	%rd86, 0;
	@%p4 bra 	$L__BB22_19;
	and.b64  	%rd86, %rd5, -4;
	shl.b64 	%rd52, %rd83, 3;
	mov.u64 	%rd53, delete_blocks_v1;
	add.s64 	%rd54, %rd52, %rd53;
	add.s64 	%rd84, %rd54, 16;
	mov.u64 	%rd85, %rd86;
$L__BB22_6:
	ld.global.u64 	%rd14, [%rd84+-16];
	setp.eq.s64 	%p5, %rd14, 0;
	@%p5 bra 	$L__BB22_9;
	cvta.to.global.u64 	%rd55, %rd14;
	shl.b64 	%rd56, %rd4, 3;
	add.s64 	%rd15, %rd55, %rd56;
	ld.global.u64 	%rd57, [%rd15];
	ld.global.u64 	%rd58, [%rd8];
	setp.ne.s64 	%p6, %rd57, %rd58;
	@%p6 bra 	$L__BB22_9;
	mov.b64 	%rd59, 1000000000;
	st.global.u64 	[%rd15], %rd59;
$L__BB22_9:
	ld.global.u64 	%rd16, [%rd84+-8];
	setp.eq.s64 	%p7, %rd16, 0;
	@%p7 bra 	$L__BB22_12;
	cvta.to.global.u64 	%rd60, %rd16;
	shl.b64 	%rd61, %rd4, 3;
	add.s64 	%rd17, %rd60, %rd61;
	ld.global.u64 	%rd62, [%rd17];
	ld.global.u64 	%rd63, [%rd8];
	setp.ne.s64 	%p8, %rd62, %rd63;
	@%p8 bra 	$L__BB22_12;
	mov.b64 	%rd64, 1000000000;
	st.global.u64 	[%rd17], %rd64;
$L__BB22_12:
	ld.global.u64 	%rd18, [%rd84];
	setp.eq.s64 	%p9, %rd18, 0;
	@%p9 bra 	$L__BB22_15;
	cvta.to.global.u64 	%rd65, %rd18;
	shl.b64 	%rd66, %rd4, 3;
	add.s64 	%rd19, %rd65, %rd66;
	ld.global.u64 	%rd67, [%rd19];
	ld.global.u64 	%rd68, [%rd8];
	setp.ne.s64 	%p10, %rd67, %rd68;
	@%p10 bra 	$L__BB22_15;
	mov.b64 	%rd69, 1000000000;
	st.global.u64 	[%rd19], %rd69;
$L__BB22_15:
	ld.global.u64 	%rd20, [%rd84+8];
	setp.eq.s64 	%p11, %rd20, 0;
	@%p11 bra 	$L__BB22_18;
	cvta.to.global.u64 	%rd70, %rd20;
	shl.b64 	%rd71, %rd4, 3;
	add.s64 	%rd21, %rd70, %rd71;
	ld.global.u64 	%rd72, [%rd21];
	ld.global.u64 	%rd73, [%rd8];
	setp.ne.s64 	%p12, %rd72, %rd73;
	@%p12 bra 	$L__BB22_18;
	mov.b64 	%rd74, 1000000000;
	st.global.u64 	[%rd21], %rd74;
$L__BB22_18:
	add.s64 	%rd85, %rd85, -4;
	add.s64 	%rd84, %rd84, 32;
	setp.ne.s64 	%p13, %rd85, 0;
	@%p13 bra 	$L__BB22_6;
$L__BB22_19:
	setp.eq.s64 	%p14, %rd87, 0;
	@%p14 bra 	$L__BB22_25;
	add.s64 	%rd75, %rd83, %rd86;
	shl.b64 	%rd76, %rd75, 3;
	mov.u64 	%rd77, delete_blocks_v1;
	add.s64 	%rd88, %rd77, %rd76;
$L__BB22_21:
	.pragma "nounroll";
	ld.global.u64 	%rd28, [%rd88];
	setp.eq.s64 	%p15, %rd28, 0;
	@%p15 bra 	$L__BB22_24;
	cvta.to.global.u64 	%rd78, %rd28;
	shl.b64 	%rd79, %rd4, 3;
	add.s64 	%rd29, %rd78, %rd79;
	ld.global.u64 	%rd80, [%rd29];
	ld.global.u64 	%rd81, [%rd8];
	setp.ne.s64 	%p16, %rd80, %rd81;
	@%p16 bra 	$L__BB22_24;
	mov.b64 	%rd82, 1000000000;
	st.global.u64 	[%rd29], %rd82;
$L__BB22_24:
	add.s64 	%rd88, %rd88, 8;
	add.s64 	%rd87, %rd87, -1;
	setp.ne.s64 	%p17, %rd87, 0;
	@%p17 bra 	$L__BB22_21;
$L__BB22_25:
	ret;

}
	// .globl	_Z21batched_delete_kernelP27vertex_dictionary_structuremmPmS1_
.visible .entry _Z21batched_delete_kernelP27vertex_dictionary_structuremmPmS1_(
	.param .u64 .ptr .align 1 _Z21batched_delete_kernelP27vertex_dictionary_structuremmPmS1__param_0,
	.param .u64 _Z21batched_delete_kernelP27vertex_dictionary_structuremmPmS1__param_1,
	.param .u64 _Z21batched_delete_kernelP27vertex_dictionary_structuremmPmS1__param_2,
	.param .u64 .ptr .align 1 _Z21batched_delete_kernelP27vertex_dictionary_structuremmPmS1__param_3,
	.param .u64 .ptr .align 1 _Z21batched_delete_kernelP27vertex_dictionary_structuremmPmS1__param_4
)
{
	.reg .pred 	%p<10>;
	.reg .b32 	%r<5>;
	.reg .b64 	%rd<15>;

	ld.param.u64 	%rd5, [_Z21batched_delete_kernelP27vertex_dictionary_structuremmPmS1__param_0];
	ld.param.u64 	%rd7, [_Z21batched_delete_kernelP27vertex_dictionary_structuremmPmS1__param_1];
	ld.param.u64 	%rd6, [_Z21batched_delete_kernelP27vertex_dictionary_structuremmPmS1__param_3];
	mov.u32 	%r1, %ctaid.x;
	mov.u32 	%r2, %ntid.x;
	mov.u32 	%r3, %tid.x;
	mad.lo.s32 	%r4, %r1, %r2, %r3;
	cvt.u64.u32 	%rd1, %r4;
	setp.le.u64 	%p3, %rd7, %rd1;
	@%p3 bra 	$L__BB23_5;
	cvta.to.global.u64 	%rd8, %rd6;
	cvta.to.global.u64 	%rd9, %rd5;
	shl.b64 	%rd10, %rd1, 3;
	add.s64 	%rd11, %rd8, %rd10;
	ld.global.u64 	%rd2, [%rd11];
	ld.global.u64 	%rd3, [%rd11+8];
	add.s64 	%rd12, %rd9, %rd10;
	ld.global.u64 	%rd13, [%rd12+136000000];
	ld.u64 	%rd4, [%rd13+32];
	setp.eq.s64 	%p5, %rd4, 0;
	mov.pred 	%p9, 0;
	@%p5 bra 	$L__BB23_3;
	ld.u64 	%rd14, [%rd4+1024];
	setp.ne.s64 	%p9, %rd14, 0;
$L__BB23_3:
	setp.ge.u64 	%p6, %rd2, %rd3;
	not.pred 	%p7, %p9;
	or.pred  	%p8, %p7, %p6;
	@%p8 bra 	$L__BB23_5;
	{ // callseq 28, 0
	.param .b64 param0;
	st.param.b64 	[param0], %rd4;
	.param .b64 param1;
	st.param.b64 	[param1], %rd2;
	.param .b64 param2;
	st.param.b64 	[param2], %rd3;
	call.uni 
	_Z29inorderTraversal_batch_deleteP10edge_blockmmPm, 
	(
	param0, 
	param1, 
	param2
	);
	} // callseq 28
$L__BB23_5:
	ret;

}
	// .globl	_Z24correctness_check_kernelP27vertex_dictionary_structuremmPmS1_S1_
.visible .entry _Z24correctness_check_kernelP27vertex_dictionary_structuremmPmS1_S1_(
	.param .u64 .ptr .align 1 _Z24correctness_check_kernelP27vertex_dictionary_structuremmPmS1_S1__param_0,
	.param .u64 _Z24correctness_check_kernelP27vertex_dictionary_structuremmPmS1_S1__param_1,
	.param .u64 _Z24correctness_check_kernelP27vertex_dictionary_structuremmPmS1_S1__param_2,
	.param .u64 .ptr .align 1 _Z24correctness_check_kernelP27vertex_dictionary_structuremmPmS1_S1__param_3,
	.param .u64 .ptr .align 1 _Z24correctness_check_kernelP27vertex_dictionary_structuremmPmS1_S1__param_4,
	.param .u64 .ptr .align 1 _Z24correctness_check_kernelP27vertex_dictionary_structuremmPmS1_S1__param_5
)
{
	.reg .pred 	%p<16>;
	.reg .b32 	%r<5>;
	.reg .b64 	%rd<55>;

	ld.param.u64 	%rd25, [_Z24correctness_check_kernelP27vertex_dictionary_structuremmPmS1_S1__param_0];
	ld.param.u64 	%rd28, [_Z24correctness_check_kernelP27vertex_dictionary_structuremmPmS1_S1__param_1];
	ld.param.u64 	%rd26, [_Z24correctness_check_kernelP27vertex_dictionary_structuremmPmS1_S1__param_3];
	ld.param.u64 	%rd27, [_Z24correctness_check_kernelP27vertex_dictionary_structuremmPmS1_S1__param_4];
	ld.param.u64 	%rd29, [_Z24correctness_check_kernelP27vertex_dictionary_structuremmPmS1_S1__param_5];
	cvta.to.global.u64 	%rd1, %rd29;
	mov.u32 	%r1, %ctaid.x;
	mov.u32 	%r2, %ntid.x;
	mov.u32 	%r3, %tid.x;
	mad.lo.s32 	%r4, %r1, %r2, %r3;
	cvt.u64.u32 	%rd2, %r4;
	setp.le.u64 	%p2, %rd28, %rd2;
	@%p2 bra 	$L__BB24_15;
	cvta.to.global.u64 	%rd30, %rd26;
	shl.b64 	%rd31, %rd2, 3;
	add.s64 	%rd32, %rd30, %rd31;
	ld.global.u64 	%rd47, [%rd32];
	ld.global.u64 	%rd4, [%rd32+8];
	setp.ge.u64 	%p3, %rd47, %rd4;
	@%p3 bra 	$L__BB24_13;
	cvta.to.global.u64 	%rd33, %rd25;
	add.s64 	%rd5, %rd33, %rd31;
	ld.global.u64 	%rd6, [%rd5+136000000];
	cvta.to.global.u64 	%rd7, %rd27;
$L__BB24_3:
	setp.eq.s64 	%p5, %rd6, 0;
	mov.pred 	%p15, -1;
	@%p5 bra 	$L__BB24_11;
	ld.global.u64 	%rd35, [%rd5];
	setp.eq.s64 	%p7, %rd35, 0;
	@%p7 bra 	$L__BB24_11;
	cvta.to.global.u64 	%rd9, %rd6;
	ld.global.u64 	%rd10, [%rd9+8];
	setp.eq.s64 	%p8, %rd10, 0;
	@%p8 bra 	$L__BB24_13;
	shl.b64 	%rd37, %rd47, 3;
	add.s64 	%rd38, %rd7, %rd37;
	ld.global.u64 	%rd11, [%rd38];
	ld.global.u64 	%rd39, [%rd9+32];
	cvta.to.global.u64 	%rd12, %rd39;
	mov.b64 	%rd48, 0;
	mov.u64 	%rd49, %rd12;
	mov.u64 	%rd50, %rd48;
	mov.u64 	%rd51, %rd48;
$L__BB24_7:
	shl.b64 	%rd40, %rd50, 3;
	add.s64 	%rd41, %rd49, %rd40;
	ld.global.u64 	%rd42, [%rd41];
	setp.eq.s64 	%p10, %rd42, %rd11;
	mov.pred 	%p15, 0;
	@%p10 bra 	$L__BB24_11;
	add.s64 	%rd17, %rd50, 1;
	setp.lt.u64 	%p11, %rd50, 127;
	mov.u64 	%rd50, %rd17;
	@%p11 bra 	$L__BB24_10;
	add.s64 	%rd18, %rd51, 1;
	mad.lo.s64 	%rd44, %rd51, 1048, %rd12;
	add.s64 	%rd49, %rd44, 1048;
	mov.b64 	%rd50, 0;
	mov.u64 	%rd51, %rd18;
$L__BB24_10:
	add.s64 	%rd48, %rd48, 1;
	setp.lt.u64 	%p12, %rd48, %rd10;
	@%p12 bra 	$L__BB24_7;
	bra.uni 	$L__BB24_13;
$L__BB24_11:
	add.s64 	%rd47, %rd47, 1;
	setp.lt.u64 	%p13, %rd47, %rd4;
	@%p13 bra 	$L__BB24_3;
	not.pred 	%p14, %p15;
	@%p14 bra 	$L__BB24_14;
$L__BB24_13:
	mov.b64 	%rd46, 1;
	st.global.u64 	[%rd1], %rd46;
	bra.uni 	$L__BB24_15;
$L__BB24_14:
	mov.b64 	%rd45, 0;
	st.global.u64 	[%rd1], %rd45;
$L__BB24_15:
	ret;

}
	// .globl	_Z27correctness_check_kernel_v1P27vertex_dictionary_structuremmPmS1_S1_
.visible .entry _Z27correctness_check_kernel_v1P27vertex_dictionary_structuremmPmS1_S1_(
	.param .u64 .ptr .align 1 _Z27correctness_check_kernel_v1P27vertex_dictionary_structuremmPmS1_S1__param_0,
	.param .u64 _Z27correctness_check_kernel_v1P27vertex_dictionary_structuremmPmS1_S1__param_1,
	.param .u64 _Z27correctness_check_kernel_v1P27vertex_dictionary_structuremmPmS1_S1__param_2,
	.param .u64 .ptr .align 1 _Z27correctness_check_kernel_v1P27vertex_dictionary_structuremmPmS1_S1__param_3,
	.param .u64 .ptr .align 1 _Z27correctness_check_kernel_v1P27vertex_dictionary_structuremmPmS1_S1__param_4,
	.param .u64 .ptr .align 1 _Z27correctness_check_kernel_v1P27vertex_dictionary_structuremmPmS1_S1__param_5
)
{
	.local .align 8 .b8 	__local_depot25[24];
	.reg .b64 	%SP;
	.reg .b64 	%SPL;
	.reg .pred 	%p<19>;
	.reg .b32 	%r<7>;
	.reg .b64 	%rd<35>;

	mov.u64 	%SPL, __local_depot25;
	cvta.local.u64 	%SP, %SPL;
	ld.param.u64 	%rd11, [_Z27correctness_check_kernel_v1P27vertex_dictionary_structuremmPmS1_S1__param_0];
	ld.param.u64 	%rd14, [_Z27correctness_check_kernel_v1P27vertex_dictionary_structuremmPmS1_S1__param_1];
	ld.param.u64 	%rd12, [_Z27correctness_check_kernel_v1P27vertex_dictionary_structuremmPmS1_S1__param_3];
	ld.param.u64 	%rd13, [_Z27correctness_check_kernel_v1P27vertex_dictionary_structuremmPmS1_S1__param_4];
	ld.param.u64 	%rd15, [_Z27correctness_check_kernel_v1P27vertex_dictionary_structuremmPmS1_S1__param_5];
	cvta.to.global.u64 	%rd1, %rd15;
	mov.u32 	%r1, %ctaid.x;
	mov.u32 	%r2, %ntid.x;
	mov.u32 	%r3, %tid.x;
	mad.lo.s32 	%r4, %r1, %r2, %r3;
	cvt.u64.u32 	%rd2, %r4;
	setp.le.u64 	%p3, %rd14, %rd2;
	@%p3 bra 	$L__BB25_11;
	cvta.to.global.u64 	%rd16, %rd12;
	shl.b64 	%rd17, %rd2, 3;
	add.s64 	%rd18, %rd16, %rd17;
	ld.global.u64 	%rd3, [%rd18];
	ld.global.u64 	%rd4, [%rd18+8];
	setp.ge.u64 	%p5, %rd3, %rd4;
	mov.pred 	%p18, -1;
	@%p5 bra 	$L__BB25_8;
	cvta.to.global.u64 	%rd19, %rd11;
	add.s64 	%rd5, %rd19, %rd17;
	ld.global.u64 	%rd6, [%rd5+136000000];
	cvta.to.global.u64 	%rd7, %rd13;
	mov.u64 	%rd34, %rd3;
$L__BB25_3:
	setp.eq.s64 	%p7, %rd6, 0;
	shl.b64 	%rd21, %rd34, 3;
	add.s64 	%rd22, %rd7, %rd21;
	ld.global.u64 	%rd9, [%rd22];
	mov.pred 	%p18, -1;
	@%p7 bra 	$L__BB25_7;
	ld.global.u64 	%rd23, [%rd5];
	setp.eq.s64 	%p9, %rd23, 0;
	@%p9 bra 	$L__BB25_7;
	ld.u64 	%rd24, [%rd6+32];
	{ // callseq 29, 0
	.param .b64 param0;
	st.param.b64 	[param0], %rd24;
	.param .b64 param1;
	st.param.b64 	[param1], %rd9;
	.param .b64 retval0;
	call.uni (retval0), 
	_Z9find_edgeP10edge_blockmm, 
	(
	param0, 
	param1
	);
	ld.param.b64 	%rd25, [retval0];
	} // callseq 29
	setp.ne.s64 	%p11, %rd25, 0;
	mov.pred 	%p18, 0;
	@%p11 bra 	$L__BB25_7;
	add.u64 	%rd27, %SP, 0;
	add.u64 	%rd28, %SPL, 0;
	st.local.u64 	[%rd28], %rd2;
	add.s64 	%rd29, %rd2, 1;
	st.local.u64 	[%rd28+8], %rd29;
	st.local.u64 	[%rd28+16], %rd9;
	mov.u64 	%rd30, $str$8;
	cvta.global.u64 	%rd31, %rd30;
	{ // callseq 30, 0
	.param .b64 param0;
	st.param.b64 	[param0], %rd31;
	.param .b64 param1;
	st.param.b64 	[param1], %rd27;
	.param .b32 retval0;
	call.uni (retval0), 
	vprintf, 
	(
	param0, 
	param1
	);
	ld.param.b32 	%r5, [retval0];
	} // callseq 30
	mov.pred 	%p18, -1;
	bra.uni 	$L__BB25_8;
$L__BB25_7:
	add.s64 	%rd34, %rd34, 1;
	setp.lt.u64 	%p13, %rd34, %rd4;
	@%p13 bra 	$L__BB25_3;
$L__BB25_8:
	setp.eq.s64 	%p14, %rd3, %rd4;
	not.pred 	%p15, %p18;
	or.pred  	%p16, %p14, %p15;
	@%p16 bra 	$L__BB25_10;
	mov.b64 	%rd33, 1;
	st.global.u64 	[%rd1], %rd33;
	bra.uni 	$L__BB25_11;
$L__BB25_10:
	mov.b64 	%rd32, 0;
	st.global.u64 	[%rd1], %rd32;
$L__BB25_11:
	ret;

}
	// .globl	_Z20printKernelmodded_v1P27vertex_dictionary_structurem
.visible .entry _Z20printKernelmodded_v1P27vertex_dictionary_structurem(
	.param .u64 .ptr .align 1 _Z20printKernelmodded_v1P27vertex_dictionary_structurem_param_0,
	.param .u64 _Z20printKernelmodded_v1P27vertex_dictionary_structurem_param_1
)
{
	.local .align 16 .b8 	__local_depot26[32];
	.reg .b64 	%SP;
	.reg .b64 	%SPL;
	.reg .pred 	%p<8>;
	.reg .b32 	%r<14>;
	.reg .b64 	%rd<57>;

	mov.u64 	%SPL, __local_depot26;
	cvta.local.u64 	%SP, %SPL;
	ld.param.u64 	%rd20, [_Z20printKernelmodded_v1P27vertex_dictionary_structurem_param_0];
	cvta.to.global.u64 	%rd1, %rd20;
	add.u64 	%rd21, %SP, 0;
	add.u64 	%rd2, %SPL, 0;
	mov.u64 	%rd22, $str$9;
	cvta.global.u64 	%rd23, %rd22;
	{ // callseq 31, 0
	.param .b64 param0;
	st.param.b64 	[param0], %rd23;
	.param .b64 param1;
	st.param.b64 	[param1], 0;
	.param .b32 retval0;
	call.uni (retval0), 
	vprintf, 
	(
	param0, 
	param1
	);
	ld.param.b32 	%r1, [retval0];
	} // callseq 31
	ld.global.u64 	%rd51, [%rd1+408000000];
	setp.eq.s64 	%p1, %rd51, 0;
	@%p1 bra 	$L__BB26_9;
	mov.b64 	%rd52, 0;
$L__BB26_2:
	shl.b64 	%rd25, %rd52, 3;
	add.s64 	%rd6, %rd1, %rd25;
	ld.global.u64 	%rd7, [%rd6+136000000];
	setp.eq.s64 	%p2, %rd7, 0;
	@%p2 bra 	$L__BB26_8;
	ld.global.u64 	%rd8, [%rd6];
	setp.eq.s64 	%p3, %rd8, 0;
	@%p3 bra 	$L__BB26_8;
	ld.global.u64 	%rd26, [%rd6+272000000];
	ld.u64 	%rd27, [%rd7+8];
	st.local.v2.u64 	[%rd2], {%rd8, %rd26};
	st.local.v2.u64 	[%rd2+16], {%rd7, %rd27};
	mov.u64 	%rd28, $str$10;
	cvta.global.u64 	%rd29, %rd28;
	{ // callseq 32, 0
	.param .b64 param0;
	st.param.b64 	[param0], %rd29;
	.param .b64 param1;
	st.param.b64 	[param1], %rd21;
	.param .b32 retval0;
	call.uni (retval0), 
	vprintf, 
	(
	param0, 
	param1
	);
	ld.param.b32 	%r3, [retval0];
	} // callseq 32
	ld.global.u64 	%rd9, [%rd6+136000000];
	ld.u64 	%rd31, [%rd9+8];
	setp.eq.s64 	%p4, %rd31, 0;
	@%p4 bra 	$L__BB26_7;
	ld.u64 	%rd54, [%rd9+32];
	mov.b64 	%rd53, 0;
	mov.u64 	%rd55, %rd53;
$L__BB26_6:
	shl.b64 	%rd33, %rd55, 3;
	add.s64 	%rd34, %rd54, %rd33;
	ld.u64 	%rd35, [%rd34];
	st.local.u64 	[%rd2], %rd35;
	mov.u64 	%rd36, $str$5;
	cvta.global.u64 	%rd37, %rd36;
	{ // callseq 33, 0
	.param .b64 param0;
	st.param.b64 	[param0], %rd37;
	.param .b64 param1;
	st.param.b64 	[param1], %rd21;
	.param .b32 retval0;
	call.uni (retval0), 
	vprintf, 
	(
	param0, 
	param1
	);
	ld.param.b32 	%r5, [retval0];
	} // callseq 33
	add.s64 	%rd39, %rd55, 1;
	setp.gt.u64 	%p5, %rd39, 127;
	selp.b64 	%rd55, 0, %rd39, %p5;
	selp.b64 	%rd40, 1048, 0, %p5;
	add.s64 	%rd54, %rd54, %rd40;
	add.s64 	%rd53, %rd53, 1;
	ld.global.u64 	%rd41, [%rd6+136000000];
	ld.u64 	%rd42, [%rd41+8];
	setp.lt.u64 	%p6, %rd53, %rd42;
	@%p6 bra 	$L__BB26_6;
$L__BB26_7:
	mov.u64 	%rd43, $str$11;
	cvta.global.u64 	%rd44, %rd43;
	{ // callseq 34, 0
	.param .b64 param0;
	st.param.b64 	[param0], %rd44;
	.param .b64 param1;
	st.param.b64 	[param1], 0;
	.param .b32 retval0;
	call.uni (retval0), 
	vprintf, 
	(
	param0, 
	param1
	);
	ld.param.b32 	%r7, [retval0];
	} // callseq 34
	ld.global.u64 	%rd51, [%rd1+408000000];
$L__BB26_8:
	add.s64 	%rd52, %rd52, 1;
	setp.lt.u64 	%p7, %rd52, %rd51;
	@%p7 bra 	$L__BB26_2;
$L__BB26_9:
	ld.global.u64 	%rd45, [d_v_d_sentinel+8];
	st.local.u64 	[%rd2], %rd45;
	mov.u64 	%rd46, $str$12;
	cvta.global.u64 	%rd47, %rd46;
	{ // callseq 35, 0
	.param .b64 param0;
	st.param.b64 	[param0], %rd47;
	.param .b64 param1;
	st.param.b64 	[param1], %rd21;
	.param .b32 retval0;
	call.uni (retval0), 
	vprintf, 
	(
	param0, 
	param1
	);
	ld.param.b32 	%r9, [retval0];
	} // callseq 35
	ld.global.u32 	%r11, [k2counter];
	st.local.u32 	[%rd2], %r11;
	mov.u64 	%rd49, $str$13;
	cvta.global.u64 	%rd50, %rd49;
	{ // callseq 36, 0
	.param .b64 param0;
	st.param.b64 	[param0], %rd50;
	.param .b64 param1;
	st.param.b64 	[param1], %rd21;
	.param .b32 retval0;
	call.uni (retval0), 
	vprintf, 
	(
	param0, 
	param1
	);
	ld.param.b32 	%r12, [retval0];
	} // callseq 36
	ret;

}
	// .globl	_Z20printKernelmodded_v2P27vertex_dictionary_structurem
.visible .entry _Z20printKernelmodded_v2P27vertex_dictionary_structurem(
	.param .u64 .ptr .align 1 _Z20printKernelmodded_v2P27vertex_dictionary_structurem_param_0,
	.param .u64 _Z20printKernelmodded_v2P27vertex_dictionary_structurem_param_1
)
{
	.local .align 8 .b8 	__local_depot27[40];
	.reg .b64 	%SP;
	.reg .b64 	%SPL;
	.reg .pred 	%p<5>;
	.reg .b32 	%r<14>;
	.reg .b64 	%rd<40>;

	mov.u64 	%SPL, __local_depot27;
	cvta.local.u64 	%SP, %SPL;
	ld.param.u64 	%rd12, [_Z20printKernelmodded_v2P27vertex_dictionary_structurem_param_0];
	cvta.to.global.u64 	%rd1, %rd12;
	add.u64 	%rd13, %SP, 0;
	add.u64 	%rd2, %SPL, 0;
	mov.u64 	%rd14, $str$9;
	cvta.global.u64 	%rd15, %rd14;
	{ // callseq 37, 0
	.param .b64 param0;
	st.param.b64 	[param0], %rd15;
	.param .b64 param1;
	st.param.b64 	[param1], 0;
	.param .b32 retval0;
	call.uni (retval0), 
	vprintf, 
	(
	param0, 
	param1
	);
	ld.param.b32 	%r1, [retval0];
	} // callseq 37
	ld.global.u64 	%rd16, [%rd1+408000000];
	st.local.u64 	[%rd2], %rd16;
	mov.u64 	%rd17, $str$14;
	cvta.global.u64 	%rd18, %rd17;
	{ // callseq 38, 0
	.param .b64 param0;
	st.param.b64 	[param0], %rd18;
	.param .b64 param1;
	st.param.b64 	[param1], %rd13;
	.param .b32 retval0;
	call.uni (retval0), 
	vprintf, 
	(
	param0, 
	param1
	);
	ld.param.b32 	%r3, [retval0];
	} // callseq 38
	ld.global.u64 	%rd37, [%rd1+408000000];
	setp.eq.s64 	%p1, %rd37, 0;
	@%p1 bra 	$L__BB27_6;
	mov.b64 	%rd38, 0;
$L__BB27_2:
	shl.b64 	%rd20, %rd38, 3;
	add.s64 	%rd6, %rd1, %rd20;
	ld.global.u64 	%rd7, [%rd6+136000000];
	setp.eq.s64 	%p2, %rd7, 0;
	@%p2 bra 	$L__BB27_5;
	ld.global.u64 	%rd8, [%rd6];
	setp.eq.s64 	%p3, %rd8, 0;
	@%p3 bra 	$L__BB27_5;
	ld.u64 	%rd21, [%rd7];
	ld.u64 	%rd22, [%rd7+32];
	ld.u64 	%rd23, [%rd7+8];
	st.local.u64 	[%rd2], %rd8;
	st.local.u64 	[%rd2+8], %rd21;
	st.local.u64 	[%rd2+16], %rd7;
	st.local.u64 	[%rd2+24], %rd22;
	st.local.u64 	[%rd2+32], %rd23;
	mov.u64 	%rd24, $str$15;
	cvta.global.u64 	%rd25, %rd24;
	{ // callseq 39, 0
	.param .b64 param0;
	st.param.b64 	[param0], %rd25;
	.param .b64 param1;
	st.param.b64 	[param1], %rd13;
	.param .b32 retval0;
	call.uni (retval0), 
	vprintf, 
	(
	param0, 
	param1
	);
	ld.param.b32 	%r5, [retval0];
	} // callseq 39
	ld.global.u64 	%rd27, [%rd6+136000000];
	ld.u64 	%rd28, [%rd27+32];
	{ // callseq 40, 0
	.param .b64 param0;
	st.param.b64 	[param0], %rd28;
	call.uni 
	_Z17preorderTraversalP10edge_block, 
	(
	param0
	);
	} // callseq 40
	mov.u64 	%rd29, $str$11;
	cvta.global.u64 	%rd30, %rd29;
	{ // callseq 41, 0
	.param .b64 param0;
	st.param.b64 	[param0], %rd30;
	.param .b64 param1;
	st.param.b64 	[param1], 0;
	.param .b32 retval0;
	call.uni (retval0), 
	vprintf, 
	(
	param0, 
	param1
	);
	ld.param.b32 	%r7, [retval0];
	} // callseq 41
	ld.global.u64 	%rd37, [%rd1+408000000];
$L__BB27_5:
	add.s64 	%rd38, %rd38, 1;
	setp.lt.u64 	%p4, %rd38, %rd37;
	@%p4 bra 	$L__BB27_2;
$L__BB27_6:
	ld.global.u64 	%rd31, [d_v_d_sentinel+8];
	st.local.u64 	[%rd2], %rd31;
	mov.u64 	%rd32, $str$12;
	cvta.global.u64 	%rd33, %rd32;
	{ // callseq 42, 0
	.param .b64 param0;
	st.param.b64 	[param0], %rd33;
	.param .b64 param1;
	st.param.b64 	[param1], %rd13;
	.param .b32 retval0;
	call.uni (retval0), 
	vprintf, 
	(
	param0, 
	param1
	);
	ld.param.b32 	%r9, [retval0];
	} // callseq 42
	ld.global.u32 	%r11, [k2counter];
	st.local.u32 	[%rd2], %r11;
	mov.u64 	%rd35, $str$13;
	cvta.global.u64 	%rd36, %rd35;
	{ // callseq 43, 0
	.param .b64 param0;
	st.param.b64 	[param0], %rd36;
	.param .b64 param1;
	st.param.b64 	[param1], %rd13;
	.param .b32 retval0;
	call.uni (retval0), 
	vprintf, 
	(
	param0, 
	param1
	);
	ld.param.b32 	%r12, [retval0];
	} // callseq 43
	ret;

}
	// .globl	_Z9cbt_statsP27vertex_dictionary_structurem
.visible .entry _Z9cbt_statsP27vertex_dictionary_structurem(
	.param .u64 .ptr .align 1 _Z9cbt_statsP27vertex_dictionary_structurem_param_0,
	.param .u64 _Z9cbt_statsP27vertex_dictionary_structurem_param_1
)
{
	.local .align 16 .b8 	__local_depot28[816];
	.reg .b64 	%SP;
	.reg .b64 	%SPL;
	.reg .pred 	%p<28>;
	.reg .b32 	%r<96>;
	.reg .b64 	%rd<107>;
	.reg .b64 	%fd<149>;

	mov.u64 	%SPL, __local_depot28;
	cvta.local.u64 	%SP, %SPL;
	ld.param.u64 	%rd42, [_Z9cbt_statsP27vertex_dictionary_structurem_param_0];
	cvta.to.global.u64 	%rd1, %rd42;
	add.u64 	%rd2, %SPL, 0;
	add.u64 	%rd44, %SP, 800;
	add.u64 	%rd3, %SPL, 800;
	mov.u64 	%rd45, $str$16;
	cvta.global.u64 	%rd46, %rd45;
	{ // callseq 44, 0
	.param .b64 param0;
	st.param.b64 	[param0], %rd46;
	.param .b64 param1;
	st.param.b64 	[param1], 0;
	.param .b32 retval0;
	call.uni (retval0), 
	vprintf, 
	(
	param0, 
	param1
	);
	ld.param.b32 	%r31, [retval0];
	} // callseq 44
	ld.global.u64 	%rd4, [%rd1+408000000];
	setp.eq.s64 	%p1, %rd4, 0;
	mov.b64 	%rd100, 0;
	@%p1 bra 	$L__BB28_22;
	mov.b32 	%r33, 1127219200;
	mov.b32 	%r34, -2147483648;
	mov.b64 	%fd1, {%r34, %r33};
	setp.eq.s64 	%p2, %rd4, 1;
	mov.b64 	%rd93, 0;
	mov.u64 	%rd100, %rd93;
	@%p2 bra 	$L__BB28_11;
	and.b64  	%rd93, %rd4, -2;
	add.s64 	%rd97, %rd1, 136000008;
	mov.b64 	%rd100, 0;
	mov.u64 	%rd96, %rd93;
$L__BB28_3:
	ld.global.u64 	%rd21, [%rd97+-8];
	setp.eq.s64 	%p3, %rd21, 0;
	@%p3 bra 	$L__BB28_31;
	ld.global.u64 	%rd50, [%rd97+-136000008];
	setp.eq.s64 	%p4, %rd50, 0;
	@%p4 bra 	$L__BB28_31;
	ld.u64 	%rd51, [%rd21+8];
	cvt.rn.f64.u64 	%fd29, %rd51;
	mul.f64 	%fd30, %fd29, 0d3F80000000000000;
	cvt.rpi.f64.f64 	%fd143, %fd30;
	{
	.reg .b32 %temp; 
	mov.b64 	{%temp, %r88}, %fd143;
	}
	{
	.reg .b32 %temp; 
	mov.b64 	{%r89, %temp}, %fd143;
	}
	setp.gt.s32 	%p5, %r88, 1048575;
	mov.b32 	%r90, -1023;
	@%p5 bra 	$L__BB28_7;
	mul.f64 	%fd143, %fd143, 0d4350000000000000;
	{
	.reg .b32 %temp; 
	mov.b64 	{%temp, %r88}, %fd143;
	}
	{
	.reg .b32 %temp; 
	mov.b64 	{%r89, %temp}, %fd143;
	}
	mov.b32 	%r90, -1077;
$L__BB28_7:
	add.s32 	%r37, %r88, -1;
	setp.gt.u32 	%p6, %r37, 2146435070;
	@%p6 bra 	$L__BB28_29;
	shr.u32 	%r40, %r88, 20;
	add.s32 	%r91, %r90, %r40;
	and.b32  	%r41, %r88, 1048575;
	or.b32  	%r42, %r41, 1072693248;
	mov.b64 	%fd144, {%r89, %r42};
	setp.lt.u32 	%p8, %r42, 1073127583;
	@%p8 bra 	$L__BB28_10;
	{
	.reg .b32 %temp; 
	mov.b64 	{%r43, %temp}, %fd144;
	}
	{
	.reg .b32 %temp; 
	mov.b64 	{%temp, %r44}, %fd144;
	}
	add.s32 	%r45, %r44, -1048576;
	mov.b64 	%fd144, {%r43, %r45};
	add.s32 	%r91, %r91, 1;
$L__BB28_10:
	add.f64 	%fd32, %fd144, 0dBFF0000000000000;
	add.f64 	%fd33, %fd144, 0d3FF0000000000000;
	rcp.approx.ftz.f64 	%fd34, %fd33;
	neg.f64 	%fd35, %fd33;
	fma.rn.f64 	%fd36, %fd35, %fd34, 0d3FF0000000000000;
	fma.rn.f64 	%fd37, %fd36, %fd36, %fd36;
	fma.rn.f64 	%fd38, %fd37, %fd34, %fd34;
	mul.f64 	%fd39, %fd32, %fd38;
	fma.rn.f64 	%fd40, %fd32, %fd38, %fd39;
	mul.f64 	%fd41, %fd40, %fd40;
	fma.rn.f64 	%fd42, %fd41, 0d3EB1380B3AE80F1E, 0d3ED0EE258B7A8B04;
	fma.rn.f64 	%fd43, %fd42, %fd41, 0d3EF3B2669F02676F;
	fma.rn.f64 	%fd44, %fd43, %fd41, 0d3F1745CBA9AB0956;
	fma.rn.f64 	%fd45, %fd44, %fd41, 0d3F3C71C72D1B5154;
	fma.rn.f64 	%fd46, %fd45, %fd41, 0d3F624924923BE72D;
	fma.rn.f64 	%fd47, %fd46, %fd41, 0d3F8999999999A3C4;
	fma.rn.f64 	%fd48, %fd47, %fd41, 0d3FB5555555555554;
	sub.f64 	%fd49, %fd32, %fd40;
	add.f64 	%fd50, %fd49, %fd49;
	neg.f64 	%fd51, %fd40;
	fma.rn.f64 	%fd52, %fd51, %fd32, %fd50;
	mul.f64 	%fd53, %fd38, %fd52;
	mul.f64 	%fd54, %fd41, %fd48;
	fma.rn.f64 	%fd55, %fd54, %fd40, %fd53;
	xor.b32  	%r46, %r91, -2147483648;
	mov.b32 	%r47, 1127219200;
	mov.b64 	%fd56, {%r46, %r47};
	sub.f64 	%fd57, %fd56, %fd1;
	fma.rn.f64 	%fd58, %fd57, 0d3FE62E42FEFA39EF, %fd40;
	fma.rn.f64 	%fd59, %fd57, 0dBFE62E42FEFA39EF, %fd58;
	sub.f64 	%fd60, %fd59, %fd40;
	sub.f64 	%fd61, %fd55, %fd60;
	fma.rn.f64 	%fd62, %fd57, 0d3C7ABC9E3B39803F, %fd61;
	add.f64 	%fd145, %fd58, %fd62;
	bra.uni 	$L__BB28_30;
$L__BB28_11:
	and.b64  	%rd64, %rd4, 1;
	setp.eq.b64 	%p16, %rd64, 1;
	not.pred 	%p17, %p16;
	@%p17 bra 	$L__BB28_22;
	shl.b64 	%rd65, %rd93, 3;
	add.s64 	%rd10, %rd1, %rd65;
	ld.global.u64 	%rd11, [%rd10+136000000];
	setp.eq.s64 	%p18, %rd11, 0;
	@%p18 bra 	$L__BB28_22;
	ld.global.u64 	%rd66, [%rd10];
	setp.eq.s64 	%p19, %rd66, 0;
	@%p19 bra 	$L__BB28_22;
	ld.u64 	%rd67, [%rd11+8];
	cvt.rn.f64.u64 	%fd103, %rd67;
	mul.f64 	%fd104, %fd103, 0d3F80000000000000;
	cvt.rpi.f64.f64 	%fd140, %fd104;
	{
	.reg .b32 %temp; 
	mov.b64 	{%temp, %r84}, %fd140;
	}
	{
	.reg .b32 %temp; 
	mov.b64 	{%r85, %temp}, %fd140;
	}
	setp.gt.s32 	%p20, %r84, 1048575;
	mov.b32 	%r86, -1023;
	@%p20 bra 	$L__BB28_16;
	mul.f64 	%fd140, %fd140, 0d4350000000000000;
	{
	.reg .b32 %temp; 
	mov.b64 	{%temp, %r84}, %fd140;
	}
	{
	.reg .b32 %temp; 
	mov.b64 	{%r85, %temp}, %fd140;
	}
	mov.b32 	%r86, -1077;
$L__BB28_16:
	add.s32 	%r63, %r84, -1;
	setp.lt.u32 	%p21, %r63, 2146435071;
	@%p21 bra 	$L__BB28_18;
	fma.rn.f64 	%fd105, %fd140, 0d7FF0000000000000, 0d7FF0000000000000;
	{
	.reg .b32 %temp; 
	mov.b64 	{%temp, %r64}, %fd140;
	}
	and.b32  	%r65, %r64, 2147483647;
	setp.eq.s32 	%p22, %r65, 0;
	selp.f64 	%fd142, 0dFFF0000000000000, %fd105, %p22;
	bra.uni 	$L__BB28_21;
$L__BB28_18:
	shr.u32 	%r66, %r84, 20;
	add.s32 	%r87, %r86, %r66;
	and.b32  	%r67, %r84, 1048575;
	or.b32  	%r68, %r67, 1072693248;
	mov.b64 	%fd141, {%r85, %r68};
	setp.lt.u32 	%p23, %r68, 1073127583;
	@%p23 bra 	$L__BB28_20;
	{
	.reg .b32 %temp; 
	mov.b64 	{%r69, %temp}, %fd141;
	}
	{
	.reg .b32 %temp; 
	mov.b64 	{%temp, %r70}, %fd141;
	}
	add.s32 	%r71, %r70, -1048576;
	mov.b64 	%fd141, {%r69, %r71};
	add.s32 	%r87, %r87, 1;
$L__BB28_20:
	add.f64 	%fd106, %fd141, 0dBFF0000000000000;
	add.f64 	%fd107, %fd141, 0d3FF0000000000000;
	rcp.approx.ftz.f64 	%fd108, %fd107;
	neg.f64 	%fd109, %fd107;
	fma.rn.f64 	%fd110, %fd109, %fd108, 0d3FF0000000000000;
	fma.rn.f64 	%fd111, %fd110, %fd110, %fd110;
	fma.rn.f64 	%fd112, %fd111, %fd108, %fd108;
	mul.f64 	%fd113, %fd106, %fd112;
	fma.rn.f64 	%fd114, %fd106, %fd112, %fd113;
	mul.f64 	%fd115, %fd114, %fd114;
	fma.rn.f64 	%fd116, %fd115, 0d3EB1380B3AE80F1E, 0d3ED0EE258B7A8B04;
	fma.rn.f64 	%fd117, %fd116, %fd115, 0d3EF3B2669F02676F;
	fma.rn.f64 	%fd118, %fd117, %fd115, 0d3F1745CBA9AB0956;
	fma.rn.f64 	%fd119, %fd118, %fd115, 0d3F3C71C72D1B5154;
	fma.rn.f64 	%fd120, %fd119, %fd115, 0d3F624924923BE72D;
	fma.rn.f64 	%fd121, %fd120, %fd115, 0d3F8999999999A3C4;
	fma.rn.f64 	%fd122, %fd121, %fd115, 0d3FB5555555555554;
	sub.f64 	%fd123, %fd106, %fd114;
	add.f64 	%fd124, %fd123, %fd123;
	neg.f64 	%fd125, %fd114;
	fma.rn.f64 	%fd126, %fd125, %fd106, %fd124;
	mul.f64 	%fd127, %fd112, %fd126;
	mul.f64 	%fd128, %fd115, %fd122;
	fma.rn.f64 	%fd129, %fd128, %fd114, %fd127;
	xor.b32  	%r72, %r87, -2147483648;
	mov.b32 	%r73, 1127219200;
	mov.b64 	%fd130, {%r72, %r73};
	sub.f64 	%fd131, %fd130, %fd1;
	fma.rn.f64 	%fd132, %fd131, 0d3FE62E42FEFA39EF, %fd114;
	fma.rn.f64 	%fd133, %fd131, 0dBFE62E42FEFA39EF, %fd132;
	sub.f64 	%fd134, %fd133, %fd114;
	sub.f64 	%fd135, %fd129, %fd134;
	fma.rn.f64 	%fd136, %fd131, 0d3C7ABC9E3B39803F, %fd135;
	add.f64 	%fd142, %fd132, %fd136;
$L__BB28_21:
	mul.f64 	%fd137, %fd142, 0d3C7777D0FFDA0D24;
	fma.rn.f64 	%fd138, %fd142, 0d3FF71547652B82FE, %fd137;
	cvt.rmi.f64.f64 	%fd139, %fd138;
	cvt.rzi.u64.f64 	%rd68, %fd139;
	shl.b64 	%rd69, %rd68, 3;
	add.s64 	%rd70, %rd2, %rd69;
	ld.local.u64 	%rd71, [%rd70];
	add.s64 	%rd72, %rd71, 1;
	st.local.u64 	[%rd70], %rd72;
	max.u64 	%rd100, %rd68, %rd100;
$L__BB28_22:
	add.s64 	%rd14, %rd100, 1;
	and.b64  	%rd104, %rd14, 3;
	setp.lt.u64 	%p24, %rd100, 3;
	mov.b64 	%rd103, 0;
	@%p24 bra 	$L__BB28_25;
	and.b64  	%rd103, %rd14, -4;
	add.s64 	%rd101, %rd2, 16;
	mov.b64 	%rd102, 0;
$L__BB28_24:
	ld.local.u64 	%rd75, [%rd101+-16];
	st.local.v2.u64 	[%rd3], {%rd102, %rd75};
	mov.u64 	%rd76, $str$17;
	cvta.global.u64 	%rd77, %rd76;
	{ // callseq 45, 0
	.param .b64 param0;
	st.param.b64 	[param0], %rd77;
	.param .b64 param1;
	st.param.b64 	[param1], %rd44;
	.param .b32 retval0;
	call.uni (retval0), 
	vprintf, 
	(
	param0, 
	param1
	);
	ld.param.b32 	%r74, [retval0];
	} // callseq 45
	mov.b64 	%rd79, 0;
	st.local.u64 	[%rd101+-16], %rd79;
	ld.local.u64 	%rd80, [%rd101+-8];
	add.s64 	%rd81, %rd102, 1;
	st.local.v2.u64 	[%rd3], {%rd81, %rd80};
	{ // callseq 46, 0
	.param .b64 param0;
	st.param.b64 	[param0], %rd77;
	.param .b64 param1;
	st.param.b64 	[param1], %rd44;
	.param .b32 retval0;
	call.uni (retval0), 
	vprintf, 
	(
	param0, 
	param1
	);
	ld.param.b32 	%r76, [retval0];
	} // callseq 46
	st.local.u64 	[%rd101+-8], %rd79;
	ld.local.u64 	%rd82, [%rd101];
	add.s64 	%rd83, %rd102, 2;
	st.local.v2.u64 	[%rd3], {%rd83, %rd82};
	{ // callseq 47, 0
	.param .b64 param0;
	st.param.b64 	[param0], %rd77;
	.param .b64 param1;
	st.param.b64 	[param1], %rd44;
	.param .b32 retval0;
	call.uni (retval0), 
	vprintf, 
	(
	param0, 
	param1
	);
	ld.param.b32 	%r78, [retval0];
	} // callseq 47
	st.local.u64 	[%rd101], %rd79;
	ld.local.u64 	%rd84, [%rd101+8];
	add.s64 	%rd85, %rd102, 3;
	st.local.v2.u64 	[%rd3], {%rd85, %rd84};
	{ // callseq 48, 0
	.param .b64 param0;
	st.param.b64 	[param0], %rd77;
	.param .b64 param1;
	st.param.b64 	[param1], %rd44;
	.param .b32 retval0;
	call.uni (retval0), 
	vprintf, 
	(
	param0, 
	param1
	);
	ld.param.b32 	%r80, [retval0];
	} // callseq 48
	st.local.u64 	[%rd101+8], %rd79;
	add.s64 	%rd101, %rd101, 32;
	add.s64 	%rd102, %rd102, 4;
	setp.ne.s64 	%p25, %rd102, %rd103;
	@%p25 bra 	$L__BB28_24;
$L__BB28_25:
	setp.eq.s64 	%p26, %rd104, 0;
	@%p26 bra 	$L__BB28_28;
	shl.b64 	%rd86, %rd103, 3;
	add.s64 	%rd105, %rd2, %rd86;
	mov.u64 	%rd88, $str$17;
$L__BB28_27:
	.pragma "nounroll";
	ld.local.u64 	%rd87, [%rd105];
	st.local.v2.u64 	[%rd3], {%rd103, %rd87};
	cvta.global.u64 	%rd89, %rd88;
	{ // callseq 49, 0
	.param .b64 param0;
	st.param.b64 	[param0], %rd89;
	.param .b64 param1;
	st.param.b64 	[param1], %rd44;
	.param .b32 retval0;
	call.uni (retval0), 
	vprintf, 
	(
	param0, 
	param1
	);
	ld.param.b32 	%r82, [retval0];
	} // callseq 49
	mov.b64 	%rd91, 0;
	st.local.u64 	[%rd105], %rd91;
	add.s64 	%rd103, %rd103, 1;
	add.s64 	%rd105, %rd105, 8;
	add.s64 	%rd104, %rd104, -1;
	setp.ne.s64 	%p27, %rd104, 0;
	@%p27 bra 	$L__BB28_27;
$L__BB28_28:
	ret;
$L__BB28_29:
	fma.rn.f64 	%fd31, %fd143, 0d7FF0000000000000, 0d7FF0000000000000;
	{
	.reg .b32 %temp; 
	mov.b64 	{%temp, %r38}, %fd143;
	}
	and.b32  	%r39, %r38, 2147483647;
	setp.eq.s32 	%p7, %r39, 0;
	selp.f64 	%fd145, 0dFFF0000000000000, %fd31, %p7;
$L__BB28_30:
	mul.f64 	%fd63, %fd145, 0d3C7777D0FFDA0D24;
	fma.rn.f64 	%fd64, %fd145, 0d3FF71547652B82FE, %fd63;
	cvt.rmi.f64.f64 	%fd65, %fd64;
	cvt.rzi.u64.f64 	%rd52, %fd65;
	shl.b64 	%rd53, %rd52, 3;
	add.s64 	%rd54, %rd2, %rd53;
	ld.local.u64 	%rd55, [%rd54];
	add.s64 	%rd56, %rd55, 1;
	st.local.u64 	[%rd54], %rd56;
	max.u64 	%rd100, %rd52, %rd100;
$L__BB28_31:
	ld.global.u64 	%rd24, [%rd97];
	setp.eq.s64 	%p9, %rd24, 0;
	@%p9 bra 	$L__BB28_41;
	ld.global.u64 	%rd57, [%rd97+-136000000];
	setp.eq.s64 	%p10, %rd57, 0;
	@%p10 bra 	$L__BB28_41;
	ld.u64 	%rd58, [%rd24+8];
	cvt.rn.f64.u64 	%fd66, %rd58;
	mul.f64 	%fd67, %fd66, 0d3F80000000000000;
	cvt.rpi.f64.f64 	%fd146, %fd67;
	{
	.reg .b32 %temp; 
	mov.b64 	{%temp, %r92}, %fd146;
	}
	{
	.reg .b32 %temp; 
	mov.b64 	{%r93, %temp}, %fd146;
	}
	setp.gt.s32 	%p11, %r92, 1048575;
	mov.b32 	%r94, -1023;
	@%p11 bra 	$L__BB28_35;
	mul.f64 	%fd146, %fd146, 0d4350000000000000;
	{
	.reg .b32 %temp; 
	mov.b64 	{%temp, %r92}, %fd146;
	}
	{
	.reg .b32 %temp; 
	mov.b64 	{%r93, %temp}, %fd146;
	}
	mov.b32 	%r94, -1077;
$L__BB28_35:
	add.s32 	%r50, %r92, -1;
	setp.lt.u32 	%p12, %r50, 2146435071;
	@%p12 bra 	$L__BB28_37;
	fma.rn.f64 	%fd68, %fd146, 0d7FF0000000000000, 0d7FF0000000000000;
	{
	.reg .b32 %temp; 
	mov.b64 	{%temp, %r51}, %fd146;
	}
	and.b32  	%r52, %r51, 2147483647;
	setp.eq.s32 	%p13, %r52, 0;
	selp.f64 	%fd148, 0dFFF0000000000000, %fd68, %p13;
	bra.uni 	$L__BB28_40;
$L__BB28_37:
	shr.u32 	%r53, %r92, 20;
	add.s32 	%r95, %r94, %r53;
	and.b32  	%r54, %r92, 1048575;
	or.b32  	%r55, %r54, 1072693248;
	mov.b64 	%fd147, {%r93, %r55};
	setp.lt.u32 	%p14, %r55, 1073127583;
	@%p14 bra 	$L__BB28_39;
	{
	.reg .b32 %temp; 
	mov.b64 	{%r56, %temp}, %fd147;
	}
	{
	.reg .b32 %temp; 
	mov.b64 	{%temp, %r57}, %fd147;
	}
	add.s32 	%r58, %r57, -1048576;
	mov.b64 	%fd147, {%r56, %r58};
	add.s32 	%r95, %r95, 1;
$L__BB28_39:
	add.f64 	%fd69, %fd147, 0dBFF0000000000000;
	add.f64 	%fd70, %fd147, 0d3FF0000000000000;
	rcp.approx.ftz.f64 	%fd71, %fd70;
	neg.f64 	%fd72, %fd70;
	fma.rn.f64 	%fd73, %fd72, %fd71, 0d3FF0000000000000;
	fma.rn.f64 	%fd74, %fd73, %fd73, %fd73;
	fma.rn.f64 	%fd75, %fd74, %fd71, %fd71;
	mul.f64 	%fd76, %fd69, %fd75;
	fma.rn.f64 	%fd77, %fd69, %fd75, %fd76;
	mul.f64 	%fd78, %fd77, %fd77;
	fma.rn.f64 	%fd79, %fd78, 0d3EB1380B3AE80F1E, 0d3ED0EE258B7A8B04;
	fma.rn.f64 	%fd80, %fd79, %fd78, 0d3EF3B2669F02676F;
	fma.rn.f64 	%fd81, %fd80, %fd78, 0d3F1745CBA9AB0956;
	fma.rn.f64 	%fd82, %fd81, %fd78, 0d3F3C71C72D1B5154;
	fma.rn.f64 	%fd83, %fd82, %fd78, 0d3F624924923BE72D;
	fma.rn.f64 	%fd84, %fd83, %fd78, 0d3F8999999999A3C4;
	fma.rn.f64 	%fd85, %fd84, %fd78, 0d3FB5555555555554;
	sub.f64 	%fd86, %fd69, %fd77;
	add.f64 	%fd87, %fd86, %fd86;
	neg.f64 	%fd88, %fd77;
	fma.rn.f64 	%fd89, %fd88, %fd69, %fd87;
	mul.f64 	%fd90, %fd75, %fd89;
	mul.f64 	%fd91, %fd78, %fd85;
	fma.rn.f64 	%fd92, %fd91, %fd77, %fd90;
	xor.b32  	%r59, %r95, -2147483648;
	mov.b32 	%r60, 1127219200;
	mov.b64 	%fd93, {%r59, %r60};
	sub.f64 	%fd94, %fd93, %fd1;
	fma.rn.f64 	%fd95, %fd94, 0d3FE62E42FEFA39EF, %fd77;
	fma.rn.f64 	%fd96, %fd94, 0dBFE62E42FEFA39EF, %fd95;
	sub.f64 	%fd97, %fd96, %fd77;
	sub.f64 	%fd98, %fd92, %fd97;
	fma.rn.f64 	%fd99, %fd94, 0d3C7ABC9E3B39803F, %fd98;
	add.f64 	%fd148, %fd95, %fd99;
$L__BB28_40:
	mul.f64 	%fd100, %fd148, 0d3C7777D0FFDA0D24;
	fma.rn.f64 	%fd101, %fd148, 0d3FF71547652B82FE, %fd100;
	cvt.rmi.f64.f64 	%fd102, %fd101;
	cvt.rzi.u64.f64 	%rd59, %fd102;
	shl.b64 	%rd60, %rd59, 3;
	add.s64 	%rd61, %rd2, %rd60;
	ld.local.u64 	%rd62, [%rd61];
	add.s64 	%rd63, %rd62, 1;
	st.local.u64 	[%rd61], %rd63;
	max.u64 	%rd100, %rd59, %rd100;
$L__BB28_41:
	add.s64 	%rd97, %rd97, 16;
	add.s64 	%rd96, %rd96, -2;
	setp.eq.s64 	%p15, %rd96, 0;
	@%p15 bra 	$L__BB28_11;
	bra.uni 	$L__BB28_3;

}
	// .globl	_ZN3cub18CUB_300001_SM_10006detail11EmptyKernelIvEEvv
.visible .entry _ZN3cub18CUB_300001_SM_10006detail11EmptyKernelIvEEvv()
{


	ret;

}
	// .globl	_ZN3cub18CUB_300001_SM_10006detail8for_each13static_kernelINS2_12policy_hub_t12policy_500_tEmN6thrust24THRUST_300001_SM_1000_NS8cuda_cub20__uninitialized_fill7functorINS7_10device_ptrImEEmEEEEvT0_T1_
.visible .entry _ZN3cub18CUB_300001_SM_10006detail8for_each13static_kernelINS2_12policy_hub_t12policy_500_tEmN6thrust24THRUST_300001_SM_1000_NS8cuda_cub20__uninitialized_fill7functorINS7_10device_ptrImEEmEEEEvT0_T1_(
	.param .u64 _ZN3cub18CUB_300001_SM_10006detail8for_each13static_kernelINS2_12policy_hub_t12policy_500_tEmN6thrust24THRUST_300001_SM_1000_NS8cuda_cub20__uninitialized_fill7functorINS7_10device_ptrImEEmEEEEvT0_T1__param_0,
	.param .align 8 .b8 _ZN3cub18CUB_300001_SM_10006detail8for_each13static_kernelINS2_12policy_hub_t12policy_500_tEmN6thrust24THRUST_300001_SM_1000_NS8cuda_cub20__uninitialized_fill7functorINS7_10device_ptrImEEmEEEEvT0_T1__param_1[16]
)
.maxntid 256
{
	.reg .pred 	%p<4>;
	.reg .b32 	%r<5>;
	.reg .b64 	%rd<18>;

	ld.param.u64 	%rd6, [_ZN3cub18CUB_300001_SM_10006detail8for_each13static_kernelINS2_12policy_hub_t12policy_500_tEmN6thrust24THRUST_300001_SM_1000_NS8cuda_cub20__uninitialized_fill7functorINS7_10device_ptrImEEmEEEEvT0_T1__param_1+8];
	ld.param.u64 	%rd5, [_ZN3cub18CUB_300001_SM_10006detail8for_each13static_kernelINS2_12policy_hub_t12policy_500_tEmN6thrust24THRUST_300001_SM_1000_NS8cuda_cub20__uninitialized_fill7functorINS7_10device_ptrImEEmEEEEvT0_T1__param_1];
	ld.param.u64 	%rd7, [_ZN3cub18CUB_300001_SM_10006detail8for_each13static_kernelINS2_12policy_hub_t12policy_500_tEmN6thrust24THRUST_300001_SM_1000_NS8cuda_cub20__uninitialized_fill7functorINS7_10device_ptrImEEmEEEEvT0_T1__param_0];
	mov.u32 	%r2, %ctaid.x;
	mul.wide.u32 	%rd1, %r2, 512;
	sub.s64 	%rd2, %rd7, %rd1;
	setp.lt.u64 	%p1, %rd2, 512;
	@%p1 bra 	$L__BB30_2;
	mov.u32 	%r4, %tid.x;
	cvta.to.global.u64 	%rd13, %rd5;
	cvt.u64.u32 	%rd14, %r4;
	add.s64 	%rd15, %rd1, %rd14;
	shl.b64 	%rd16, %rd15, 3;
	add.s64 	%rd17, %rd13, %rd16;
	st.global.u64 	[%rd17], %rd6;
	st.global.u64 	[%rd17+2048], %rd6;
	bra.uni 	$L__BB30_6;
$L__BB30_2:
	cvta.to.global.u64 	%rd8, %rd5;
	mov.u32 	%r1, %tid.x;
	cvt.u64.u32 	%rd9, %r1;
	setp.le.u64 	%p2, %rd2, %rd9;
	add.s64 	%rd10, %rd1, %rd9;
	shl.b64 	%rd11, %rd10, 3;
	add.s64 	%rd4, %rd8, %rd11;
	@%p2 bra 	$L__BB30_4;
	st.global.u64 	[%rd4], %rd6;
$L__BB30_4:
	add.s32 	%r3, %r1, 256;
	cvt.u64.u32 	%rd12, %r3;
	setp.le.u64 	%p3, %rd2, %rd12;
	@%p3 bra 	$L__BB30_6;
	st.global.u64 	[%rd4+2048], %rd6;
$L__BB30_6:
	ret;

}


// ===== COMPILED SASS (sm_100) =====

	.target	sm_100

	.elftype	@"ET_EXEC"


//--------------------- .note.nv.tkinfo           --------------------------
	.section	.note.nv.tkinfo,"",@"SHT_NOTE"
	.sectionflags	@"SHF_NOTE_NV_TKINFO"
	.tkinfo
        /*0018*/ 	.word	0x00000002
        /*0030*/ 	.string	""
        /*0030*/ 	.string	"ptxas"
        /*0030*/ 	.string	"Cuda compilation tools, release 13.0, V13.0.88"
        /*0030*/ 	.string	"Build cuda_13.0.r13.0/compiler.36424714_0"
        /*0030*/ 	.string	"-arch sm_100 -m 64 "



//--------------------- .note.nv.cuinfo           --------------------------
	.section	.note.nv.cuinfo,"",@"SHT_NOTE"
	.sectionflags	@"SHF_NOTE_NV_CUINFO"
        /*0018*/ 	.short	0x0002
        /*001a*/ 	.short	0x0064
        /*001c*/ 	.short	0x0082
	.zero		2


//--------------------- .nv.info                  --------------------------
	.section	.nv.info,"",@"SHT_CUDA_INFO"
	.align	4


	//----- nvinfo : EIATTR_REGCOUNT
	.align		4
        /*0000*/ 	.byte	0x04, 0x2f
        /*0002*/ 	.short	(.L_73 - .L_72)
	.align		4
.L_72:
        /*0004*/ 	.word	index@(_Z19data_structure_initP27vertex_dictionary_structure)
        /*0008*/ 	.word	0x0000000c


	//----- nvinfo : EIATTR_FRAME_SIZE
	.align		4
.L_73:
        /*000c*/ 	.byte	0x04, 0x11
        /*000e*/ 	.short	(.L_75 - .L_74)
	.align		4
.L_74:
        /*0010*/ 	.word	index@(_Z19data_structure_initP27vertex_dictionary_structure)
        /*0014*/ 	.word	0x00000000


	//----- nvinfo : EIATTR_REGCOUNT
	.align		4
.L_75:
        /*0018*/ 	.byte	0x04, 0x2f
        /*001a*/ 	.short	(.L_77 - .L_76)
	.align		4
.L_76:
        /*001c*/ 	.word	index@(_Z51parallel_push_edge_preallocate_list_to_device_queueP10edge_blockPP18adjacency_sentinelPmm)
        /*0020*/ 	.word	0x00000012


	//----- nvinfo : EIATTR_FRAME_SIZE
	.align		4
.L_77:
        /*0024*/ 	.byte	0x04, 0x11
        /*0026*/ 	.short	(.L_79 - .L_78)
	.align		4
.L_78:
        /*0028*/ 	.word	index@(_Z51parallel_push_edge_preallocate_list_to_device_queueP10edge_blockPP18adjacency_sentinelPmm)
        /*002c*/ 	.word	0x00000000


	//----- nvinfo : EIATTR_REGCOUNT
	.align		4
.L_79:
        /*0030*/ 	.byte	0x04, 0x2f
        /*0032*/ 	.short	(.L_81 - .L_80)
	.align		4
.L_80:
        /*0034*/ 	.word	index@(_Z54parallel_push_edge_preallocate_list_to_device_queue_v1P10edge_blockm)
        /*0038*/ 	.word	0x00000012


	//----- nvinfo : EIATTR_FRAME_SIZE
	.align		4
.L_81:
        /*003c*/ 	.byte	0x04, 0x11
        /*003e*/ 	.short	(.L_83 - .L_82)
	.align		4
.L_82:
        /*0040*/ 	.word	index@(_Z54parallel_push_edge_preallocate_list_to_device_queue_v1P10edge_blockm)
        /*0044*/ 	.word	0x00000000


	//----- nvinfo : EIATTR_REGCOUNT
	.align		4
.L_83:
        /*0048*/ 	.byte	0x04, 0x2f
        /*004a*/ 	.short	(.L_85 - .L_84)
	.align		4
.L_84:
        /*004c*/ 	.word	index@(_Z26parallel_push_queue_updatem)
        /*0050*/ 	.word	0x00000014


	//----- nvinfo : EIATTR_FRAME_SIZE
	.align		4
.L_85:
        /*0054*/ 	.byte	0x04, 0x11
        /*0056*/ 	.short	(.L_87 - .L_86)
	.align		4
.L_86:
        /*0058*/ 	.word	index@(_Z26parallel_push_queue_updatem)
        /*005c*/ 	.word	0x00000000


	//----- nvinfo : EIATTR_REGCOUNT
	.align		4
.L_87:
        /*0060*/ 	.byte	0x04, 0x2f
        /*0062*/ 	.short	(.L_89 - .L_88)
	.align		4
.L_88:
        /*0064*/ 	.word	index@(_Z34parallel_vertex_dictionary_init_v1P22adjacency_sentinel_newmPmP27vertex_dictionary_structure)
        /*0068*/ 	.word	0x00000016


	//----- nvinfo : EIATTR_FRAME_SIZE
	.align		4
.L_89:
        /*006c*/ 	.byte	0x04, 0x11
        /*006e*/ 	.short	(.L_91 - .L_90)
	.align		4
.L_90:
        /*0070*/ 	.word	index@(_Z34parallel_vertex_dictionary_init_v1P22adjacency_sentinel_newmPmP27vertex_dictionary_structure)
        /*0074*/ 	.word	0x00000000


	//----- nvinfo : EIATTR_REGCOUNT
	.align		4
.L_91:
        /*0078*/ 	.byte	0x04, 0x2f
        /*007a*/ 	.short	(.L_93 - .L_92)
	.align		4
.L_92:
        /*007c*/ 	.word	index@(_Z29adjacency_list_init_modded_v4P10edge_blockPmmmmS1_mP27vertex_dictionary_structuremmmmS1_S1_)
        /*0080*/ 	.word	0x00000020


	//----- nvinfo : EIATTR_FRAME_SIZE
	.align		4
.L_93:
        /*0084*/ 	.byte	0x04, 0x11
        /*0086*/ 	.short	(.L_95 - .L_94)
	.align		4
.L_94:
        /*0088*/ 	.word	index@(_Z29adjacency_list_init_modded_v4P10edge_blockPmmmmS1_mP27vertex_dictionary_structuremmmmS1_S1_)
        /*008c*/ 	.word	0x00000320


	//----- nvinfo : EIATTR_REGCOUNT
	.align		4
.L_95:
        /*0090*/ 	.byte	0x04, 0x2f
        /*0092*/ 	.short	(.L_97 - .L_96)
	.align		4
.L_96:
        /*0094*/ 	.word	index@(_Z29adjacency_list_init_modded_v5P10edge_blockPmmmmS1_mP27vertex_dictionary_structuremmmmS1_S1_)
        /*0098*/ 	.word	0x00000020


	//----- nvinfo : EIATTR_FRAME_SIZE
	.align		4
.L_97:
        /*009c*/ 	.byte	0x04, 0x11
        /*009e*/ 	.short	(.L_99 - .L_98)
	.align		4
.L_98:
        /*00a0*/ 	.word	index@(_Z29adjacency_list_init_modded_v5P10edge_blockPmmmmS1_mP27vertex_dictionary_structuremmmmS1_S1_)
        /*00a4*/ 	.word	0x00000000


	//----- nvinfo : EIATTR_REGCOUNT
	.align		4
.L_99:
        /*00a8*/ 	.byte	0x04, 0x2f
        /*00aa*/ 	.short	(.L_101 - .L_100)
	.align		4
.L_100:
        /*00ac*/ 	.word	index@(_Z17update_edge_queuem)
        /*00b0*/ 	.word	0x00000016


	//----- nvinfo : EIATTR_FRAME_SIZE
	.align		4
.L_101:
        /*00b4*/ 	.byte	0x04, 0x11
        /*00b6*/ 	.short	(.L_103 - .L_102)
	.align		4
.L_102:
        /*00b8*/ 	.word	index@(_Z17update_edge_queuem)
        /*00bc*/ 	.word	0x00000000


	//----- nvinfo : EIATTR_REGCOUNT
	.align		4
.L_103:
        /*00c0*/ 	.byte	0x04, 0x2f
        /*00c2*/ 	.short	(.L_105 - .L_104)
	.align		4
.L_104:
        /*00c4*/ 	.word	index@(_Z18search_edge_kernelP27vertex_dictionary_structuremmmmPm)
        /*00c8*/ 	.word	0x0000000c


	//----- nvinfo : EIATTR_FRAME_SIZE
	.align		4
.L_105:
        /*00cc*/ 	.byte	0x04, 0x11
        /*00ce*/ 	.short	(.L_107 - .L_106)
	.align		4
.L_106:
        /*00d0*/ 	.word	index@(_Z18search_edge_kernelP27vertex_dictionary_structuremmmmPm)
        /*00d4*/ 	.word	0x00000000


	//----- nvinfo : EIATTR_REGCOUNT
	.align		4
.L_107:
        /*00d8*/ 	.byte	0x04, 0x2f
        /*00da*/ 	.short	(.L_109 - .L_108)
	.align		4
.L_108:
        /*00dc*/ 	.word	index@(_Z21search_pre_processingP27vertex_dictionary_structurem)
        /*00e0*/ 	.word	0x0000001c


	//----- nvinfo : EIATTR_FRAME_SIZE
	.align		4
.L_109:
        /*00e4*/ 	.byte	0x04, 0x11
        /*00e6*/ 	.short	(.L_111 - .L_110)
	.align		4
.L_110:
        /*00e8*/ 	.word	index@($_Z21search_pre_processingP27vertex_dictionary_structurem$_Z23inorderTraversal_searchP10edge_block)
        /*00ec*/ 	.word	0x00000000


	//----- nvinfo : EIATTR_FRAME_SIZE
	.align		4
.L_111:
        /*00f0*/ 	.byte	0x04, 0x11
        /*00f2*/ 	.short	(.L_113 - .L_112)
	.align		4
.L_112:
        /*00f4*/ 	.word	index@(_Z21search_pre_processingP27vertex_dictionary_structurem)
        /*00f8*/ 	.word	0x00000000


	//----- nvinfo : EIATTR_REGCOUNT
	.align		4
.L_113:
        /*00fc*/ 	.byte	0x04, 0x2f
        /*00fe*/ 	.short	(.L_115 - .L_114)
	.align		4
.L_114:
        /*0100*/ 	.word	index@(_Z21search_edge_kernel_v1P27vertex_dictionary_structuremmmmPm)
        /*0104*/ 	.word	0x0000000c


	//----- nvinfo : EIATTR_FRAME_SIZE
	.align		4
.L_115:
        /*0108*/ 	.byte	0x04, 0x11
        /*010a*/ 	.short	(.L_117 - .L_116)
	.align		4
.L_116:
        /*010c*/ 	.word	index@(_Z21search_edge_kernel_v1P27vertex_dictionary_structuremmmmPm)
        /*0110*/ 	.word	0x00000000


	//----- nvinfo : EIATTR_REGCOUNT
	.align		4
.L_117:
        /*0114*/ 	.byte	0x04, 0x2f
        /*0116*/ 	.short	(.L_119 - .L_118)
	.align		4
.L_118:
        /*0118*/ 	.word	index@(_Z18delete_edge_kernelP27vertex_dictionary_structuremmmmPm)
        /*011c*/ 	.word	0x0000000c


	//----- nvinfo : EIATTR_FRAME_SIZE
	.align		4
.L_119:
        /*0120*/ 	.byte	0x04, 0x11
        /*0122*/ 	.short	(.L_121 - .L_120)
	.align		4
.L_120:
        /*0124*/ 	.word	index@(_Z18delete_edge_kernelP27vertex_dictionary_structuremmmmPm)
        /*0128*/ 	.word	0x00000000


	//----- nvinfo : EIATTR_REGCOUNT
	.align		4
.L_121:
        /*012c*/ 	.byte	0x04, 0x2f
        /*012e*/ 	.short	(.L_123 - .L_122)
	.align		4
.L_122:
        /*0130*/ 	.word	index@(_Z28batched_delete_preprocessingP27vertex_dictionary_structuremPmS1_S1_)
        /*0134*/ 	.word	0x00000020


	//----- nvinfo : EIATTR_FRAME_SIZE
	.align		4
.L_123:
        /*0138*/ 	.byte	0x04, 0x11
        /*013a*/ 	.short	(.L_125 - .L_124)
	.align		4
.L_124:
        /*013c*/ 	.word	index@($_Z28batched_delete_preprocessingP27vertex_dictionary_structuremPmS1_S1_$_Z32inorderTraversal_batch_delete_v1P10edge_blockmmPm)
        /*0140*/ 	.word	0x00000000


	//----- nvinfo : EIATTR_FRAME_SIZE
	.align		4
.L_125:
        /*0144*/ 	.byte	0x04, 0x11
        /*0146*/ 	.short	(.L_127 - .L_126)
	.align		4
.L_126:
        /*0148*/ 	.word	index@(_Z28batched_delete_preprocessingP27vertex_dictionary_structuremPmS1_S1_)
        /*014c*/ 	.word	0x00000000


	//----- nvinfo : EIATTR_REGCOUNT
	.align		4
.L_127:
        /*0150*/ 	.byte	0x04, 0x2f
        /*0152*/ 	.short	(.L_129 - .L_128)
	.align		4
.L_128:
        /*0154*/ 	.word	index@(_Z24batched_delete_kernel_v1P27vertex_dictionary_structuremmPmS1_S1_)
        /*0158*/ 	.word	0x0000001e


	//----- nvinfo : EIATTR_FRAME_SIZE
	.align		4
.L_129:
        /*015c*/ 	.byte	0x04, 0x11
        /*015e*/ 	.short	(.L_131 - .L_130)
	.align		4
.L_130:
        /*0160*/ 	.word	index@(_Z24batched_delete_kernel_v1P27vertex_dictionary_structuremmPmS1_S1_)
        /*0164*/ 	.word	0x00000000


	//----- nvinfo : EIATTR_REGCOUNT
	.align		4
.L_131:
        /*0168*/ 	.byte	0x04, 0x2f
        /*016a*/ 	.short	(.L_133 - .L_132)
	.align		4
.L_132:
        /*016c*/ 	.word	index@(_Z41batched_delete_preprocessing_edge_centricP27vertex_dictionary_structuremPmS1_S1_)
        /*0170*/ 	.word	0x00000020


	//----- nvinfo : EIATTR_FRAME_SIZE
	.align		4
.L_133:
        /*0174*/ 	.byte	0x04, 0x11
        /*0176*/ 	.short	(.L_135 - .L_134)
	.align		4
.L_134:
        /*0178*/ 	.word	index@($_Z41batched_delete_preprocessing_edge_centricP27vertex_dictionary_structuremPmS1_S1_$_Z43preorderTraversal_batch_delete_edge_centricP10edge_blockmmPm)
        /*017c*/ 	.word	0x00000000


	//----- nvinfo : EIATTR_FRAME_SIZE
	.align		4
.L_135:
        /*0180*/ 	.byte	0x04, 0x11
        /*0182*/ 	.short	(.L_137 - .L_136)
	.align		4
.L_136:
        /*0184*/ 	.word	index@(_Z41batched_delete_preprocessing_edge_centricP27vertex_dictionary_structuremPmS1_S1_)
        /*0188*/ 	.word	0x00000000


	//----- nvinfo : EIATTR_REGCOUNT
	.align		4
.L_137:
        /*018c*/ 	.byte	0x04, 0x2f
        /*018e*/ 	.short	(.L_139 - .L_138)
	.align		4
.L_138:
        /*0190*/ 	.word	index@(_Z34batched_delete_kernel_edge_centricP27vertex_dictionary_structuremmPmS1_S1_S1_S1_)
        /*0194*/ 	.word	0x0000001e


	//----- nvinfo : EIATTR_FRAME_SIZE
	.align		4
.L_139:
        /*0198*/ 	.byte	0x04, 0x11
        /*019a*/ 	.short	(.L_141 - .L_140)
	.align		4
.L_140:
        /*019c*/ 	.word	index@(_Z34batched_delete_kernel_edge_centricP27vertex_dictionary_structuremmPmS1_S1_S1_S1_)
        /*01a0*/ 	.word	0x00000000


	//----- nvinfo : EIATTR_REGCOUNT
	.align		4
.L_141:
        /*01a4*/ 	.byte	0x04, 0x2f
        /*01a6*/ 	.short	(.L_143 - .L_142)
	.align		4
.L_142:
        /*01a8*/ 	.word	index@(_Z47batched_delete_kernel_edge_centric_parallelizedP27vertex_dictionary_structuremmmPmS1_S1_S1_S1_)
        /*01ac*/ 	.word	0x00000016


	//----- nvinfo : EIATTR_FRAME_SIZE
	.align		4
.L_143:
        /*01b0*/ 	.byte	0x04, 0x11
        /*01b2*/ 	.short	(.L_145 - .L_144)
	.align		4
.L_144:
        /*01b4*/ 	.word	index@(_Z47batched_delete_kernel_edge_centric_parallelizedP27vertex_dictionary_structuremmmPmS1_S1_S1_S1_)
        /*01b8*/ 	.word	0x00000000


	//----- nvinfo : EIATTR_REGCOUNT
	.align		4
.L_145:
        /*01bc*/ 	.byte	0x04, 0x2f
        /*01be*/ 	.short	(.L_147 - .L_146)
	.align		4
.L_146:
        /*01c0*/ 	.word	index@(_Z21batched_delete_kernelP27vertex_dictionary_structuremmPmS1_)
        /*01c4*/ 	.word	0x0000002a


	//----- nvinfo : EIATTR_FRAME_SIZE
	.align		4
.L_147:
        /*01c8*/ 	.byte	0x04, 0x11
        /*01ca*/ 	.short	(.L_149 - .L_148)
	.align		4
.L_148:
        /*01cc*/ 	.word	index@($_Z21batched_delete_kernelP27vertex_dictionary_structuremmPmS1_$_Z29inorderTraversal_batch_deleteP10edge_blockmmPm)
        /*01d0*/ 	.word	0x00000000


	//----- nvinfo : EIATTR_FRAME_SIZE
	.align		4
.L_149:
        /*01d4*/ 	.byte	0x04, 0x11
        /*01d6*/ 	.short	(.L_151 - .L_150)
	.align		4
.L_150:
        /*01d8*/ 	.word	index@(_Z21batched_delete_kernelP27vertex_dictionary_structuremmPmS1_)
        /*01dc*/ 	.word	0x00000000


	//----- nvinfo : EIATTR_REGCOUNT
	.align		4
.L_151:
        /*01e0*/ 	.byte	0x04, 0x2f
        /*01e2*/ 	.short	(.L_153 - .L_152)
	.align		4
.L_152:
        /*01e4*/ 	.word	index@(_Z24correctness_check_kernelP27vertex_dictionary_structuremmPmS1_S1_)
        /*01e8*/ 	.word	0x00000020


	//----- nvinfo : EIATTR_FRAME_SIZE
	.align		4
.L_153:
        /*01ec*/ 	.byte	0x04, 0x11
        /*01ee*/ 	.short	(.L_155 - .L_154)
	.align		4
.L_154:
        /*01f0*/ 	.word	index@(_Z24correctness_check_kernelP27vertex_dictionary_structuremmPmS1_S1_)
        /*01f4*/ 	.word	0x00000000


	//----- nvinfo : EIATTR_REGCOUNT
	.align		4
.L_155:
        /*01f8*/ 	.byte	0x04, 0x2f
        /*01fa*/ 	.short	(.L_157 - .L_156)
	.align		4
.L_156:
        /*01fc*/ 	.word	index@(_Z27correctness_check_kernel_v1P27vertex_dictionary_structuremmPmS1_S1_)
        /*0200*/ 	.word	0x00000028


	//----- nvinfo : EIATTR_FRAME_SIZE
	.align		4
.L_157:
        /*0204*/ 	.byte	0x04, 0x11
        /*0206*/ 	.short	(.L_159 - .L_158)
	.align		4
.L_158:
        /*0208*/ 	.word	index@($_Z27correctness_check_kernel_v1P27vertex_dictionary_structuremmPmS1_S1_$_Z9find_edgeP10edge_blockmm)
        /*020c*/ 	.word	0x00000018


	//----- nvinfo : EIATTR_FRAME_SIZE
	.align		4
.L_159:
        /*0210*/ 	.byte	0x04, 0x11
        /*0212*/ 	.short	(.L_161 - .L_160)
	.align		4
.L_160:
        /*0214*/ 	.word	index@(_Z27correctness_check_kernel_v1P27vertex_dictionary_structuremmPmS1_S1_)
        /*0218*/ 	.word	0x00000018


	//----- nvinfo : EIATTR_REGCOUNT
	.align		4
.L_161:
        /*021c*/ 	.byte	0x04, 0x2f
        /*021e*/ 	.short	(.L_163 - .L_162)
	.align		4
.L_162:
        /*0220*/ 	.word	index@(_Z20printKernelmodded_v1P27vertex_dictionary_structurem)
        /*0224*/ 	.word	0x0000001f


	//----- nvinfo : EIATTR_FRAME_SIZE
	.align		4
.L_163:
        /*0228*/ 	.byte	0x04, 0x11
        /*022a*/ 	.short	(.L_165 - .L_164)
	.align		4
.L_164:
        /*022c*/ 	.word	index@(_Z20printKernelmodded_v1P27vertex_dictionary_structurem)
        /*0230*/ 	.word	0x00000020


	//----- nvinfo : EIATTR_REGCOUNT
	.align		4
.L_165:
        /*0234*/ 	.byte	0x04, 0x2f
        /*0236*/ 	.short	(.L_167 - .L_166)
	.align		4
.L_166:
        /*0238*/ 	.word	index@(_Z20printKernelmodded_v2P27vertex_dictionary_structurem)
        /*023c*/ 	.word	0x0000001e


	//----- nvinfo : EIATTR_FRAME_SIZE
	.align		4
.L_167:
        /*0240*/ 	.byte	0x04, 0x11
        /*0242*/ 	.short	(.L_169 - .L_168)
	.align		4
.L_168:
        /*0244*/ 	.word	index@($_Z20printKernelmodded_v2P27vertex_dictionary_structurem$_Z17preorderTraversalP10edge_block)
        /*0248*/ 	.word	0x00000028


	//----- nvinfo : EIATTR_FRAME_SIZE
	.align		4
.L_169:
        /*024c*/ 	.byte	0x04, 0x11
        /*024e*/ 	.short	(.L_171 - .L_170)
	.align		4
.L_170:
        /*0250*/ 	.word	index@(_Z20printKernelmodded_v2P27vertex_dictionary_structurem)
        /*0254*/ 	.word	0x00000028


	//----- nvinfo : EIATTR_REGCOUNT
	.align		4
.L_171:
        /*0258*/ 	.byte	0x04, 0x2f
        /*025a*/ 	.short	(.L_173 - .L_172)
	.align		4
.L_172:
        /*025c*/ 	.word	index@(_Z9cbt_statsP27vertex_dictionary_structurem)
        /*0260*/ 	.word	0x0000001e


	//----- nvinfo : EIATTR_FRAME_SIZE
	.align		4
.L_173:
        /*0264*/ 	.byte	0x04, 0x11
        /*0266*/ 	.short	(.L_175 - .L_174)
	.align		4
.L_174:
        /*0268*/ 	.word	index@(_Z9cbt_statsP27vertex_dictionary_structurem)
        /*026c*/ 	.word	0x00000330


	//----- nvinfo : EIATTR_REGCOUNT
	.align		4
.L_175:
        /*0270*/ 	.byte	0x04, 0x2f
        /*0272*/ 	.short	(.L_177 - .L_176)
	.align		4
.L_176:
        /*0274*/ 	.word	index@(_ZN3cub18CUB_300001_SM_10006detail11EmptyKernelIvEEvv)
        /*0278*/ 	.word	0x00000004


	//----- nvinfo : EIATTR_FRAME_SIZE
	.align		4
.L_177:
        /*027c*/ 	.byte	0x04, 0x11
        /*027e*/ 	.short	(.L_179 - .L_178)
	.align		4
.L_178:
        /*0280*/ 	.word	index@(_ZN3cub18CUB_300001_SM_10006detail11EmptyKernelIvEEvv)
        /*0284*/ 	.word	0x00000000


	//----- nvinfo : EIATTR_REGCOUNT
	.align		4
.L_179:
        /*0288*/ 	.byte	0x04, 0x2f
        /*028a*/ 	.short	(.L_181 - .L_180)
	.align		4
.L_180:
        /*028c*/ 	.word	index@(_ZN3cub18CUB_300001_SM_10006detail8for_each13static_kernelINS2_12policy_hub_t12policy_500_tEmN6thrust24THRUST_300001_SM_1000_NS8cuda_cub20__uninitialized_fill7functorINS7_10device_ptrImEEmEEEEvT0_T1_)
        /*0290*/ 	.word	0x00000009


	//----- nvinfo : EIATTR_FRAME_SIZE
	.align		4
.L_181:
        /*0294*/ 	.byte	0x04, 0x11
        /*0296*/ 	.short	(.L_183 - .L_182)
	.align		4
.L_182:
        /*0298*/ 	.word	index@(_ZN3cub18CUB_300001_SM_10006detail8for_each13static_kernelINS2_12policy_hub_t12policy_500_tEmN6thrust24THRUST_300001_SM_1000_NS8cuda_cub20__uninitialized_fill7functorINS7_10device_ptrImEEmEEEEvT0_T1_)
        /*029c*/ 	.word	0x00000000


	//----- nvinfo : EIATTR_MIN_STACK_SIZE
	.align		4
.L_183:
        /*02a0*/ 	.byte	0x04, 0x12
        /*02a2*/ 	.short	(.L_185 - .L_184)
	.align		4
.L_184:
        /*02a4*/ 	.word	index@(_ZN3cub18CUB_300001_SM_10006detail8for_each13static_kernelINS2_12policy_hub_t12policy_500_tEmN6thrust24THRUST_300001_SM_1000_NS8cuda_cub20__uninitialized_fill7functorINS7_10device_ptrImEEmEEEEvT0_T1_)
        /*02a8*/ 	.word	0x00000000


	//----- nvinfo : EIATTR_MIN_STACK_SIZE
	.align		4
.L_185:
        /*02ac*/ 	.byte	0x04, 0x12
        /*02ae*/ 	.short	(.L_187 - .L_186)
	.align		4
.L_186:
        /*02b0*/ 	.word	index@(_ZN3cub18CUB_300001_SM_10006detail11EmptyKernelIvEEvv)
        /*02b4*/ 	.word	0x00000000


	//----- nvinfo : EIATTR_MIN_STACK_SIZE
	.align		4
.L_187:
        /*02b8*/ 	.byte	0x04, 0x12
        /*02ba*/ 	.short	(.L_189 - .L_188)
	.align		4
.L_188:
        /*02bc*/ 	.word	index@(_Z9cbt_statsP27vertex_dictionary_structurem)
        /*02c0*/ 	.word	0x00000330


	//----- nvinfo : EIATTR_MIN_STACK_SIZE
	.align		4
.L_189:
        /*02c4*/ 	.byte	0x04, 0x12
        /*02c6*/ 	.short	(.L_191 - .L_190)
	.align		4
.L_190:
        /*02c8*/ 	.word	index@(_Z20printKernelmodded_v2P27vertex_dictionary_structurem)
        /*02cc*/ 	.word	0x00000028


	//----- nvinfo : EIATTR_MIN_STACK_SIZE
	.align		4
.L_191:
        /*02d0*/ 	.byte	0x04, 0x12
        /*02d2*/ 	.short	(.L_193 - .L_192)
	.align		4
.L_192:
        /*02d4*/ 	.word	index@(_Z20printKernelmodded_v1P27vertex_dictionary_structurem)
        /*02d8*/ 	.word	0x00000020


	//----- nvinfo : EIATTR_MIN_STACK_SIZE
	.align		4
.L_193:
        /*02dc*/ 	.byte	0x04, 0x12
        /*02de*/ 	.short	(.L_195 - .L_194)
	.align		4
.L_194:
        /*02e0*/ 	.word	index@(_Z27correctness_check_kernel_v1P27vertex_dictionary_structuremmPmS1_S1_)
        /*02e4*/ 	.word	0x00000018


	//----- nvinfo : EIATTR_MIN_STACK_SIZE
	.align		4
.L_195:
        /*02e8*/ 	.byte	0x04, 0x12
        /*02ea*/ 	.short	(.L_197 - .L_196)
	.align		4
.L_196:
        /*02ec*/ 	.word	index@(_Z24correctness_check_kernelP27vertex_dictionary_structuremmPmS1_S1_)
        /*02f0*/ 	.word	0x00000000


	//----- nvinfo : EIATTR_MIN_STACK_SIZE
	.align		4
.L_197:
        /*02f4*/ 	.byte	0x04, 0x12
        /*02f6*/ 	.short	(.L_199 - .L_198)
	.align		4
.L_198:
        /*02f8*/ 	.word	index@(_Z21batched_delete_kernelP27vertex_dictionary_structuremmPmS1_)
        /*02fc*/ 	.word	0x00000000


	//----- nvinfo : EIATTR_MIN_STACK_SIZE
	.align		4
.L_199:
        /*0300*/ 	.byte	0x04, 0x12
        /*0302*/ 	.short	(.L_201 - .L_200)
	.align		4
.L_200:
        /*0304*/ 	.word	index@(_Z47batched_delete_kernel_edge_centric_parallelizedP27vertex_dictionary_structuremmmPmS1_S1_S1_S1_)
        /*0308*/ 	.word	0x00000000


	//----- nvinfo : EIATTR_MIN_STACK_SIZE
	.align		4
.L_201:
        /*030c*/ 	.byte	0x04, 0x12
        /*030e*/ 	.short	(.L_203 - .L_202)
	.align		4
.L_202:
        /*0310*/ 	.word	index@(_Z34batched_delete_kernel_edge_centricP27vertex_dictionary_structuremmPmS1_S1_S1_S1_)
        /*0314*/ 	.word	0x00000000


	//----- nvinfo : EIATTR_MIN_STACK_SIZE
	.align		4
.L_203:
        /*0318*/ 	.byte	0x04, 0x12
        /*031a*/ 	.short	(.L_205 - .L_204)
	.align		4
.L_204:
        /*031c*/ 	.word	index@(_Z41batched_delete_preprocessing_edge_centricP27vertex_dictionary_structuremPmS1_S1_)
        /*0320*/ 	.word	0x00000000


	//----- nvinfo : EIATTR_MIN_STACK_SIZE
	.align		4
.L_205:
        /*0324*/ 	.byte	0x04, 0x12
        /*0326*/ 	.short	(.L_207 - .L_206)
	.align		4
.L_206:
        /*0328*/ 	.word	index@(_Z24batched_delete_kernel_v1P27vertex_dictionary_structuremmPmS1_S1_)
        /*032c*/ 	.word	0x00000000


	//----- nvinfo : EIATTR_MIN_STACK_SIZE
	.align		4
.L_207:
        /*0330*/ 	.byte	0x04, 0x12
        /*0332*/ 	.short	(.L_209 - .L_208)
	.align		4
.L_208:
        /*0334*/ 	.word	index@(_Z28batched_delete_preprocessingP27vertex_dictionary_structuremPmS1_S1_)
        /*0338*/ 	.word	0x00000000


	//----- nvinfo : EIATTR_MIN_STACK_SIZE
	.align		4
.L_209:
        /*033c*/ 	.byte	0x04, 0x12
        /*033e*/ 	.short	(.L_211 - .L_210)
	.align		4
.L_210:
        /*0340*/ 	.word	index@(_Z18delete_edge_kernelP27vertex_dictionary_structuremmmmPm)
        /*0344*/ 	.word	0x00000000


	//----- nvinfo : EIATTR_MIN_STACK_SIZE
	.align		4
.L_211:
        /*0348*/ 	.byte	0x04, 0x12
        /*034a*/ 	.short	(.L_213 - .L_212)
	.align		4
.L_212:
        /*034c*/ 	.word	index@(_Z21search_edge_kernel_v1P27vertex_dictionary_structuremmmmPm)
        /*0350*/ 	.word	0x00000000


	//----- nvinfo : EIATTR_MIN_STACK_SIZE
	.align		4
.L_213:
        /*0354*/ 	.byte	0x04, 0x12
        /*0356*/ 	.short	(.L_215 - .L_214)
	.align		4
.L_214:
        /*0358*/ 	.word	index@(_Z21search_pre_processingP27vertex_dictionary_structurem)
        /*035c*/ 	.word	0x00000000


	//----- nvinfo : EIATTR_MIN_STACK_SIZE
	.align		4
.L_215:
        /*0360*/ 	.byte	0x04, 0x12
        /*0362*/ 	.short	(.L_217 - .L_216)
	.align		4
.L_216:
        /*0364*/ 	.word	index@(_Z18search_edge_kernelP27vertex_dictionary_structuremmmmPm)
        /*0368*/ 	.word	0x00000000


	//----- nvinfo : EIATTR_MIN_STACK_SIZE
	.align		4
.L_217:
        /*036c*/ 	.byte	0x04, 0x12
        /*036e*/ 	.short	(.L_219 - .L_218)
	.align		4
.L_218:
        /*0370*/ 	.word	index@(_Z17update_edge_queuem)
        /*0374*/ 	.word	0x00000000


	//----- nvinfo : EIATTR_MIN_STACK_SIZE
	.align		4
.L_219:
        /*0378*/ 	.byte	0x04, 0x12
        /*037a*/ 	.short	(.L_221 - .L_220)
	.align		4
.L_220:
        /*037c*/ 	.word	index@(_Z29adjacency_list_init_modded_v5P10edge_blockPmmmmS1_mP27vertex_dictionary_structuremmmmS1_S1_)
        /*0380*/ 	.word	0x00000000


	//----- nvinfo : EIATTR_MIN_STACK_SIZE
	.align		4
.L_221:
        /*0384*/ 	.byte	0x04, 0x12
        /*0386*/ 	.short	(.L_223 - .L_222)
	.align		4
.L_222:
        /*0388*/ 	.word	index@(_Z29adjacency_list_init_modded_v4P10edge_blockPmmmmS1_mP27vertex_dictionary_structuremmmmS1_S1_)
        /*038c*/ 	.word	0x00000320


	//----- nvinfo : EIATTR_MIN_STACK_SIZE
	.align		4
.L_223:
        /*0390*/ 	.byte	0x04, 0x12
        /*0392*/ 	.short	(.L_225 - .L_224)
	.align		4
.L_224:
        /*0394*/ 	.word	index@(_Z34parallel_vertex_dictionary_init_v1P22adjacency_sentinel_newmPmP27vertex_dictionary_structure)
        /*0398*/ 	.word	0x00000000


	//----- nvinfo : EIATTR_MIN_STACK_SIZE
	.align		4
.L_225:
        /*039c*/ 	.byte	0x04, 0x12
        /*039e*/ 	.short	(.L_227 - .L_226)
	.align		4
.L_226:
        /*03a0*/ 	.word	index@(_Z26parallel_push_queue_updatem)
        /*03a4*/ 	.word	0x00000000


	//----- nvinfo : EIATTR_MIN_STACK_SIZE
	.align		4
.L_227:
        /*03a8*/ 	.byte	0x04, 0x12
        /*03aa*/ 	.short	(.L_229 - .L_228)
	.align		4
.L_228:
        /*03ac*/ 	.word	index@(_Z54parallel_push_edge_preallocate_list_to_device_queue_v1P10edge_blockm)
        /*03b0*/ 	.word	0x00000000


	//----- nvinfo : EIATTR_MIN_STACK_SIZE
	.align		4
.L_229:
        /*03b4*/ 	.byte	0x04, 0x12
        /*03b6*/ 	.short	(.L_231 - .L_230)
	.align		4
.L_230:
        /*03b8*/ 	.word	index@(_Z51parallel_push_edge_preallocate_list_to_device_queueP10edge_blockPP18adjacency_sentinelPmm)
        /*03bc*/ 	.word	0x00000000


	//----- nvinfo : EIATTR_MIN_STACK_SIZE
	.align		4
.L_231:
        /*03c0*/ 	.byte	0x04, 0x12
        /*03c2*/ 	.short	(.L_233 - .L_232)
	.align		4
.L_232:
        /*03c4*/ 	.word	index@(_Z19data_structure_initP27vertex_dictionary_structure)
        /*03c8*/ 	.word	0x00000000
.L_233:


//--------------------- .nv.compat                --------------------------
	.section	.nv.compat,"",@"SHT_CUDA_COMPAT_INFO"
	.align	4
        /*0000*/ 	.byte	0x02, 0x09, 0x00, 0x00, 0x02, 0x02, 0x01, 0x00, 0x02, 0x05, 0x05, 0x00, 0x03, 0x07, 0x01, 0x01
        /*0010*/ 	.byte	0x02, 0x03, 0x00, 0x00, 0x02, 0x06, 0x01, 0x00, 0x04, 0x0b, 0x08, 0x00, 0x01, 0x00, 0x00, 0x00
        /*0020*/ 	.byte	0x00, 0x00, 0x00, 0x00


//--------------------- .nv.info._ZN3cub18CUB_300001_SM_10006detail8for_each13static_kernelINS2_12policy_hub_t12policy_500_tEmN6thrust24THRUST_300001_SM_1000_NS8cuda_cub20__uninitialized_fill7functorINS7_10device_ptrImEEmEEEEvT0_T1_ --------------------------
	.section	.nv.info._ZN3cub18CUB_300001_SM_10006detail8for_each13static_kernelINS2_12policy_hub_t12policy_500_tEmN6thrust24THRUST_300001_SM_1000_NS8cuda_cub20__uninitialized_fill7functorINS7_10device_ptrImEEmEEEEvT0_T1_,"",@"SHT_CUDA_INFO"
	.sectionflags	@""
	.align	4


	//----- nvinfo : EIATTR_CUDA_API_VERSION
	.align		4
        /*0000*/ 	.byte	0x04, 0x37
        /*0002*/ 	.short	(.L_235 - .L_234)
.L_234:
        /*0004*/ 	.word	0x00000082


	//----- nvinfo : EIATTR_KPARAM_INFO
	.align		4
.L_235:
        /*0008*/ 	.byte	0x04, 0x17
        /*000a*/ 	.short	(.L_237 - .L_236)
.L_236:
        /*000c*/ 	.word	0x00000000
        /*0010*/ 	.short	0x0001
        /*0012*/ 	.short	0x0008
        /*0014*/ 	.byte	0x00, 0xf0, 0x41, 0x00


	//----- nvinfo : EIATTR_KPARAM_INFO
	.align		4
.L_237:
        /*0018*/ 	.byte	0x04, 0x17
        /*001a*/ 	.short	(.L_239 - .L_238)
.L_238:
        /*001c*/ 	.word	0x00000000
        /*0020*/ 	.short	0x0000
        /*0022*/ 	.short	0x0000
        /*0024*/ 	.byte	0x00, 0xf0, 0x21, 0x00


	//----- nvinfo : EIATTR_SPARSE_MMA_MASK
	.align		4
.L_239:
        /*0028*/ 	.byte	0x03, 0x50
        /*002a*/ 	.short	0x0000


	//----- nvinfo : EIATTR_MAXREG_COUNT
	.align		4
        /*002c*/ 	.byte	0x03, 0x1b
        /*002e*/ 	.short	0x00ff


	//----- nvinfo : EIATTR_MERCURY_ISA_VERSION
	.align		4
        /*0030*/ 	.byte	0x03, 0x5f
        /*0032*/ 	.short	0x0101


	//----- nvinfo : EIATTR_VRC_CTA_INIT_COUNT
	.align		4
        /*0034*/ 	.byte	0x02, 0x4a
	.zero		1
	.zero		1


	//----- nvinfo : EIATTR_EXIT_INSTR_OFFSETS
	.align		4
        /*0038*/ 	.byte	0x04, 0x1c
        /*003a*/ 	.short	(.L_241 - .L_240)


	//   ....[0]....
.L_240:
        /*003c*/ 	.word	0x00000130


	//   ....[1]....
        /*0040*/ 	.word	0x00000230


	//   ....[2]....
        /*0044*/ 	.word	0x00000260


	//----- nvinfo : EIATTR_MAX_THREADS
	.align		4
.L_241:
        /*0048*/ 	.byte	0x04, 0x05
        /*004a*/ 	.short	(.L_243 - .L_242)
.L_242:
        /*004c*/ 	.word	0x00000100
        /*0050*/ 	.word	0x00000001
        /*0054*/ 	.word	0x00000001


	//----- nvinfo : EIATTR_CBANK_PARAM_SIZE
	.align		4
.L_243:
        /*0058*/ 	.byte	0x03, 0x19
        /*005a*/ 	.short	0x0018


	//----- nvinfo : EIATTR_PARAM_CBANK
	.align		4
        /*005c*/ 	.byte	0x04, 0x0a
        /*005e*/ 	.short	(.L_245 - .L_244)
	.align		4
.L_244:
        /*0060*/ 	.word	index@(.nv.constant0._ZN3cub18CUB_300001_SM_10006detail8for_each13static_kernelINS2_12policy_hub_t12policy_500_tEmN6thrust24THRUST_300001_SM_1000_NS8cuda_cub20__uninitialized_fill7functorINS7_10device_ptrImEEmEEEEvT0_T1_)
        /*0064*/ 	.short	0x0380
        /*0066*/ 	.short	0x0018


	//----- nvinfo : EIATTR_SW_WAR
	.align		4
.L_245:
        /*0068*/ 	.byte	0x04, 0x36
        /*006a*/ 	.short	(.L_247 - .L_246)
.L_246:
        /*006c*/ 	.word	0x00000008
.L_247:


//--------------------- .nv.info._ZN3cub18CUB_300001_SM_10006detail11EmptyKernelIvEEvv --------------------------
	.section	.nv.info._ZN3cub18CUB_300001_SM_10006detail11EmptyKernelIvEEvv,"",@"SHT_CUDA_INFO"
	.sectionflags	@""
	.align	4


	//----- nvinfo : EIATTR_CUDA_API_VERSION
	.align		4
        /*0000*/ 	.byte	0x04, 0x37
        /*0002*/ 	.short	(.L_249 - .L_248)
.L_248:
        /*0004*/ 	.word	0x00000082


	//----- nvinfo : EIATTR_SPARSE_MMA_MASK
	.align		4
.L_249:
        /*0008*/ 	.byte	0x03, 0x50
        /*000a*/ 	.short	0x0000


	//----- nvinfo : EIATTR_MAXREG_COUNT
	.align		4
        /*000c*/ 	.byte	0x03, 0x1b
        /*000e*/ 	.short	0x00ff


	//----- nvinfo : EIATTR_MERCURY_ISA_VERSION
	.align		4
        /*0010*/ 	.byte	0x03, 0x5f
        /*0012*/ 	.short	0x0101


	//----- nvinfo : EIATTR_VRC_CTA_INIT_COUNT
	.align		4
        /*0014*/ 	.byte	0x02, 0x4a
	.zero		1
	.zero		1


	//----- nvinfo : EIATTR_EXIT_INSTR_OFFSETS
	.align		4
        /*0018*/ 	.byte	0x04, 0x1c
        /*001a*/ 	.short	(.L_251 - .L_250)


	//   ....[0]....
.L_250:
        /*001c*/ 	.word	0x00000010


	//----- nvinfo : EIATTR_SW_WAR
	.align		4
.L_251:
        /*0020*/ 	.byte	0x04, 0x36
        /*0022*/ 	.short	(.L_253 - .L_252)
.L_252:
        /*0024*/ 	.word	0x00000008
.L_253:


//--------------------- .nv.info._Z9cbt_statsP27vertex_dictionary_structurem --------------------------
	.section	.nv.info._Z9cbt_statsP27vertex_dictionary_structurem,"",@"SHT_CUDA_INFO"
	.sectionflags	@""
	.align	4


	//----- nvinfo : EIATTR_CUDA_API_VERSION
	.align		4
        /*0000*/ 	.byte	0x04, 0x37
        /*0002*/ 	.short	(.L_255 - .L_254)
.L_254:
        /*0004*/ 	.word	0x00000082


	//----- nvinfo : EIATTR_KPARAM_INFO
	.align		4
.L_255:
        /*0008*/ 	.byte	0x04, 0x17
        /*000a*/ 	.short	(.L_257 - .L_256)
.L_256:
        /*000c*/ 	.word	0x00000000
        /*0010*/ 	.short	0x0001
        /*0012*/ 	.short	0x0008
        /*0014*/ 	.byte	0x00, 0xf0, 0x21, 0x00


	//----- nvinfo : EIATTR_KPARAM_INFO
	.align		4
.L_257:
        /*0018*/ 	.byte	0x04, 0x17
        /*001a*/ 	.short	(.L_259 - .L_258)
.L_258:
        /*001c*/ 	.word	0x00000000
        /*0020*/ 	.short	0x0000
        /*0022*/ 	.short	0x0000
        /*0024*/ 	.byte	0x00, 0xf5, 0x21, 0x00


	//----- nvinfo : EIATTR_SPARSE_MMA_MASK
	.align		4
.L_259:
        /*0028*/ 	.byte	0x03, 0x50
        /*002a*/ 	.short	0x0000


	//----- nvinfo : EIATTR_MAXREG_COUNT
	.align		4
        /*002c*/ 	.byte	0x03, 0x1b
        /*002e*/ 	.short	0x00ff


	//----- nvinfo : EIATTR_EXTERNS
	.align		4
        /*0030*/ 	.byte	0x04, 0x0f
        /*0032*/ 	.short	(.L_261 - .L_260)


	//   ....[0]....
	.align		4
.L_260:
        /*0034*/ 	.word	index@(vprintf)


	//----- nvinfo : EIATTR_MERCURY_ISA_VERSION
	.align		4
.L_261:
        /*0038*/ 	.byte	0x03, 0x5f
        /*003a*/ 	.short	0x0101


	//----- nvinfo : EIATTR_VRC_CTA_INIT_COUNT
	.align		4
        /*003c*/ 	.byte	0x02, 0x4a
	.zero		1
	.zero		1


	//----- nvinfo : EIATTR_SYSCALL_OFFSETS
	.align		4
        /*0040*/ 	.byte	0x04, 0x46
        /*0042*/ 	.short	(.L_263 - .L_262)


	//   ....[0]....
.L_262:
        /*0044*/ 	.word	0x000000e0


	//   ....[1]....
        /*0048*/ 	.word	0x00001ab0


	//   ....[2]....
        /*004c*/ 	.word	0x00001b80


	//   ....[3]....
        /*0050*/ 	.word	0x00001c50


	//   ....[4]....
        /*0054*/ 	.word	0x00001d20


	//   ....[5]....
        /*0058*/ 	.word	0x00001f00


	//----- nvinfo : EIATTR_EXIT_INSTR_OFFSETS
	.align		4
.L_263:
        /*005c*/ 	.byte	0x04, 0x1c
        /*005e*/ 	.short	(.L_265 - .L_264)


	//   ....[0]....
.L_264:
        /*0060*/ 	.word	0x00001dd0


	//   ....[1]....
        /*0064*/ 	.word	0x00001f70


	//----- nvinfo : EIATTR_CRS_STACK_SIZE
	.align		4
.L_265:
        /*0068*/ 	.byte	0x04, 0x1e
        /*006a*/ 	.short	(.L_267 - .L_266)
.L_266:
        /*006c*/ 	.word	0x00000000


	//----- nvinfo : EIATTR_CBANK_PARAM_SIZE
	.align		4
.L_267:
        /*0070*/ 	.byte	0x03, 0x19
        /*0072*/ 	.short	0x0010


	//----- nvinfo : EIATTR_PARAM_CBANK
	.align		4
        /*0074*/ 	.byte	0x04, 0x0a
        /*0076*/ 	.short	(.L_269 - .L_268)
	.align		4
.L_268:
        /*0078*/ 	.word	index@(.nv.constant0._Z9cbt_statsP27vertex_dictionary_structurem)
        /*007c*/ 	.short	0x0380
        /*007e*/ 	.short	0x0010


	//----- nvinfo : EIATTR_SW_WAR
	.align		4
.L_269:
        /*0080*/ 	.byte	0x04, 0x36
        /*0082*/ 	.short	(.L_271 - .L_270)
.L_270:
        /*0084*/ 	.word	0x00000008
.L_271:


//--------------------- .nv.info._Z20printKernelmodded_v2P27vertex_dictionary_structurem --------------------------
	.section	.nv.info._Z20printKernelmodded_v2P27vertex_dictionary_structurem,"",@"SHT_CUDA_INFO"
	.sectionflags	@""
	.align	4


	//----- nvinfo : EIATTR_CUDA_API_VERSION
	.align		4
        /*0000*/ 	.byte	0x04, 0x37
        /*0002*/ 	.short	(.L_273 - .L_272)
.L_272:
        /*0004*/ 	.word	0x00000082


	//----- nvinfo : EIATTR_KPARAM_INFO
	.align		4
.L_273:
        /*0008*/ 	.byte	0x04, 0x17
        /*000a*/ 	.short	(.L_275 - .L_274)
.L_274:
        /*000c*/ 	.word	0x00000000
        /*0010*/ 	.short	0x0001
        /*0012*/ 	.short	0x0008
        /*0014*/ 	.byte	0x00, 0xf0, 0x21, 0x00


	//----- nvinfo : EIATTR_KPARAM_INFO
	.align		4
.L_275:
        /*0018*/ 	.byte	0x04, 0x17
        /*001a*/ 	.short	(.L_277 - .L_276)
.L_276:
        /*001c*/ 	.word	0x00000000
        /*0020*/ 	.short	0x0000
        /*0022*/ 	.short	0x0000
        /*0024*/ 	.byte	0x00, 0xf5, 0x21, 0x00


	//----- nvinfo : EIATTR_SPARSE_MMA_MASK
	.align		4
.L_277:
        /*0028*/ 	.byte	0x03, 0x50
        /*002a*/ 	.short	0x0000


	//----- nvinfo : EIATTR_MAXREG_COUNT
	.align		4
        /*002c*/ 	.byte	0x03, 0x1b
        /*002e*/ 	.short	0x00ff


	//----- nvinfo : EIATTR_EXTERNS
	.align		4
        /*0030*/ 	.byte	0x04, 0x0f
        /*0032*/ 	.short	(.L_279 - .L_278)


	//   ....[0]....
	.align		4
.L_278:
        /*0034*/ 	.word	index@(vprintf)


	//----- nvinfo : EIATTR_MERCURY_ISA_VERSION
	.align		4
.L_279:
        /*0038*/ 	.byte	0x03, 0x5f
        /*003a*/ 	.short	0x0101


	//----- nvinfo : EIATTR_VRC_CTA_INIT_COUNT
	.align		4
        /*003c*/ 	.byte	0x02, 0x4a
	.zero		1
	.zero		1


	//----- nvinfo : EIATTR_SYSCALL_OFFSETS
	.align		4
        /*0040*/ 	.byte	0x04, 0x46
        /*0042*/ 	.short	(.L_281 - .L_280)


	//   ....[0]....
.L_280:
        /*0044*/ 	.word	0x000000f0


	//   ....[1]....
        /*0048*/ 	.word	0x000001e0


	//   ....[2]....
        /*004c*/ 	.word	0x00000470


	//   ....[3]....
        /*0050*/ 	.word	0x00000550


	//   ....[4]....
        /*0054*/ 	.word	0x000006e0


	//   ....[5]....
        /*0058*/ 	.word	0x00000790


	//   ....[6]....
        /*005c*/ 	.word	0x00000a50


	//   ....[7]....
        /*0060*/ 	.word	0x00000bc0


	//----- nvinfo : EIATTR_EXIT_INSTR_OFFSETS
	.align		4
.L_281:
        /*0064*/ 	.byte	0x04, 0x1c
        /*0066*/ 	.short	(.L_283 - .L_282)


	//   ....[0]....
.L_282:
        /*0068*/ 	.word	0x000007a0


	//----- nvinfo : EIATTR_CRS_STACK_SIZE
	.align		4
.L_283:
        /*006c*/ 	.byte	0x04, 0x1e
        /*006e*/ 	.short	(.L_285 - .L_284)
.L_284:
        /*0070*/ 	.word	0x00000000


	//----- nvinfo : EIATTR_CBANK_PARAM_SIZE
	.align		4
.L_285:
        /*0074*/ 	.byte	0x03, 0x19
        /*0076*/ 	.short	0x0010


	//----- nvinfo : EIATTR_PARAM_CBANK
	.align		4
        /*0078*/ 	.byte	0x04, 0x0a
        /*007a*/ 	.short	(.L_287 - .L_286)
	.align		4
.L_286:
        /*007c*/ 	.word	index@(.nv.constant0._Z20printKernelmodded_v2P27vertex_dictionary_structurem)
        /*0080*/ 	.short	0x0380
        /*0082*/ 	.short	0x0010


	//----- nvinfo : EIATTR_SW_WAR
	.align		4
.L_287:
        /*0084*/ 	.byte	0x04, 0x36
        /*0086*/ 	.short	(.L_289 - .L_288)
.L_288:
        /*0088*/ 	.word	0x00000008
.L_289:


//--------------------- .nv.info._Z20printKernelmodded_v1P27vertex_dictionary_structurem --------------------------
	.section	.nv.info._Z20printKernelmodded_v1P27vertex_dictionary_structurem,"",@"SHT_CUDA_INFO"
	.sectionflags	@""
	.align	4


	//----- nvinfo : EIATTR_CUDA_API_VERSION
	.align		4
        /*0000*/ 	.byte	0x04, 0x37
        /*0002*/ 	.short	(.L_291 - .L_290)
.L_290:
        /*0004*/ 	.word	0x00000082


	//----- nvinfo : EIATTR_KPARAM_INFO
	.align		4
.L_291:
        /*0008*/ 	.byte	0x04, 0x17
        /*000a*/ 	.short	(.L_293 - .L_292)
.L_292:
        /*000c*/ 	.word	0x00000000
        /*0010*/ 	.short	0x0001
        /*0012*/ 	.short	0x0008
        /*0014*/ 	.byte	0x00, 0xf0, 0x21, 0x00


	//----- nvinfo : EIATTR_KPARAM_INFO
	.align		4
.L_293:
        /*0018*/ 	.byte	0x04, 0x17
        /*001a*/ 	.short	(.L_295 - .L_294)
.L_294:
        /*001c*/ 	.word	0x00000000
        /*0020*/ 	.short	0x0000
        /*0022*/ 	.short	0x0000
        /*0024*/ 	.byte	0x00, 0xf5, 0x21, 0x00


	//----- nvinfo : EIATTR_SPARSE_MMA_MASK
	.align		4
.L_295:
        /*0028*/ 	.byte	0x03, 0x50
        /*002a*/ 	.short	0x0000


	//----- nvinfo : EIATTR_MAXREG_COUNT
	.align		4
        /*002c*/ 	.byte	0x03, 0x1b
        /*002e*/ 	.short	0x00ff


	//----- nvinfo : EIATTR_EXTERNS
	.align		4
        /*0030*/ 	.byte	0x04, 0x0f
        /*0032*/ 	.short	(.L_297 - .L_296)


	//   ....[0]....
	.align		4
.L_296:
        /*0034*/ 	.word	index@(vprintf)


	//----- nvinfo : EIATTR_MERCURY_ISA_VERSION
	.align		4
.L_297:
        /*0038*/ 	.byte	0x03, 0x5f
        /*003a*/ 	.short	0x0101


	//----- nvinfo : EIATTR_VRC_CTA_INIT_COUNT
	.align		4
        /*003c*/ 	.byte	0x02, 0x4a
	.zero		1
	.zero		1


	//----- nvinfo : EIATTR_SYSCALL_OFFSETS
	.align		4
        /*0040*/ 	.byte	0x04, 0x46
        /*0042*/ 	.short	(.L_299 - .L_298)


	//   ....[0]....
.L_298:
        /*0044*/ 	.word	0x000000e0


	//   ....[1]....
        /*0048*/ 	.word	0x00000370


	//   ....[2]....
        /*004c*/ 	.word	0x00000500


	//   ....[3]....
        /*0050*/ 	.word	0x000006b0


	//   ....[4]....
        /*0054*/ 	.word	0x00000840


	//   ....[5]....
        /*0058*/ 	.word	0x000008f0


	//----- nvinfo : EIATTR_EXIT_INSTR_OFFSETS
	.align		4
.L_299:
        /*005c*/ 	.byte	0x04, 0x1c
        /*005e*/ 	.short	(.L_301 - .L_300)


	//   ....[0]....
.L_300:
        /*0060*/ 	.word	0x00000900


	//----- nvinfo : EIATTR_CRS_STACK_SIZE
	.align		4
.L_301:
        /*0064*/ 	.byte	0x04, 0x1e
        /*0066*/ 	.short	(.L_303 - .L_302)
.L_302:
        /*0068*/ 	.word	0x00000000


	//----- nvinfo : EIATTR_CBANK_PARAM_SIZE
	.align		4
.L_303:
        /*006c*/ 	.byte	0x03, 0x19
        /*006e*/ 	.short	0x0010


	//----- nvinfo : EIATTR_PARAM_CBANK
	.align		4
        /*0070*/ 	.byte	0x04, 0x0a
        /*0072*/ 	.short	(.L_305 - .L_304)
	.align		4
.L_304:
        /*0074*/ 	.word	index@(.nv.constant0._Z20printKernelmodded_v1P27vertex_dictionary_structurem)
        /*0078*/ 	.short	0x0380
        /*007a*/ 	.short	0x0010


	//----- nvinfo : EIATTR_SW_WAR
	.align		4
.L_305:
        /*007c*/ 	.byte	0x04, 0x36
        /*007e*/ 	.short	(.L_307 - .L_306)
.L_306:
        /*0080*/ 	.word	0x00000008
.L_307:


//--------------------- .nv.info._Z27correctness_check_kernel_v1P27vertex_dictionary_structuremmPmS1_S1_ --------------------------
	.section	.nv.info._Z27correctness_check_kernel_v1P27vertex_dictionary_structuremmPmS1_S1_,"",@"SHT_CUDA_INFO"
	.sectionflags	@""
	.align	4


	//----- nvinfo : EIATTR_CUDA_API_VERSION
	.align		4
        /*0000*/ 	.byte	0x04, 0x37
        /*0002*/ 	.short	(.L_309 - .L_308)
.L_308:
        /*0004*/ 	.word	0x00000082


	//----- nvinfo : EIATTR_KPARAM_INFO
	.align		4
.L_309:
        /*0008*/ 	.byte	0x04, 0x17
        /*000a*/ 	.short	(.L_311 - .L_310)
.L_310:
        /*000c*/ 	.word	0x00000000
        /*0010*/ 	.short	0x0005
        /*0012*/ 	.short	0x0028
        /*0014*/ 	.byte	0x00, 0xf5, 0x21, 0x00


	//----- nvinfo : EIATTR_KPARAM_INFO
	.align		4
.L_311:
        /*0018*/ 	.byte	0x04, 0x17
        /*001a*/ 	.short	(.L_313 - .L_312)
.L_312:
        /*001c*/ 	.word	0x00000000
        /*0020*/ 	.short	0x0004
        /*0022*/ 	.short	0x0020
        /*0024*/ 	.byte	0x00, 0xf5, 0x21, 0x00


	//----- nvinfo : EIATTR_KPARAM_INFO
	.align		4
.L_313:
        /*0028*/ 	.byte	0x04, 0x17
        /*002a*/ 	.short	(.L_315 - .L_314)
.L_314:
        /*002c*/ 	.word	0x00000000
        /*0030*/ 	.short	0x0003
        /*0032*/ 	.short	0x0018
        /*0034*/ 	.byte	0x00, 0xf5, 0x21, 0x00


	//----- nvinfo : EIATTR_KPARAM_INFO
	.align		4
.L_315:
        /*0038*/ 	.byte	0x04, 0x17
        /*003a*/ 	.short	(.L_317 - .L_316)
.L_316:
        /*003c*/ 	.word	0x00000000
        /*0040*/ 	.short	0x0002
        /*0042*/ 	.short	0x0010
        /*0044*/ 	.byte	0x00, 0xf0, 0x21, 0x00


	//----- nvinfo : EIATTR_KPARAM_INFO
	.align		4
.L_317:
        /*0048*/ 	.byte	0x04, 0x17
        /*004a*/ 	.short	(.L_319 - .L_318)
.L_318:
        /*004c*/ 	.word	0x00000000
        /*0050*/ 	.short	0x0001
        /*0052*/ 	.short	0x0008
        /*0054*/ 	.byte	0x00, 0xf0, 0x21, 0x00


	//----- nvinfo : EIATTR_KPARAM_INFO
	.align		4
.L_319:
        /*0058*/ 	.byte	0x04, 0x17
        /*005a*/ 	.short	(.L_321 - .L_320)
.L_320:
        /*005c*/ 	.word	0x00000000
        /*0060*/ 	.short	0x0000
        /*0062*/ 	.short	0x0000
        /*0064*/ 	.byte	0x00, 0xf5, 0x21, 0x00


	//----- nvinfo : EIATTR_SPARSE_MMA_MASK
	.align		4
.L_321:
        /*0068*/ 	.byte	0x03, 0x50
        /*006a*/ 	.short	0x0000


	//----- nvinfo : EIATTR_MAXREG_COUNT
	.align		4
        /*006c*/ 	.byte	0x03, 0x1b
        /*006e*/ 	.short	0x00ff


	//----- nvinfo : EIATTR_EXTERNS
	.align		4
        /*0070*/ 	.byte	0x04, 0x0f
        /*0072*/ 	.short	(.L_323 - .L_322)


	//   ....[0]....
	.align		4
.L_322:
        /*0074*/ 	.word	index@(vprintf)


	//----- nvinfo : EIATTR_MERCURY_ISA_VERSION
	.align		4
.L_323:
        /*0078*/ 	.byte	0x03, 0x5f
        /*007a*/ 	.short	0x0101


	//----- nvinfo : EIATTR_VRC_CTA_INIT_COUNT
	.align		4
        /*007c*/ 	.byte	0x02, 0x4a
	.zero		1
	.zero		1


	//----- nvinfo : EIATTR_SYSCALL_OFFSETS
	.align		4
        /*0080*/ 	.byte	0x04, 0x46
        /*0082*/ 	.short	(.L_325 - .L_324)


	//   ....[0]....
.L_324:
        /*0084*/ 	.word	0x00000500


	//----- nvinfo : EIATTR_EXIT_INSTR_OFFSETS
	.align		4
.L_325:
        /*0088*/ 	.byte	0x04, 0x1c
        /*008a*/ 	.short	(.L_327 - .L_326)


	//   ....[0]....
.L_326:
        /*008c*/ 	.word	0x000000d0


	//   ....[1]....
        /*0090*/ 	.word	0x00000590


	//   ....[2]....
        /*0094*/ 	.word	0x000005c0


	//----- nvinfo : EIATTR_CRS_STACK_SIZE
	.align		4
.L_327:
        /*0098*/ 	.byte	0x04, 0x1e
        /*009a*/ 	.short	(.L_329 - .L_328)
.L_328:
        /*009c*/ 	.word	0x00000000


	//----- nvinfo : EIATTR_CBANK_PARAM_SIZE
	.align		4
.L_329:
        /*00a0*/ 	.byte	0x03, 0x19
        /*00a2*/ 	.short	0x0030


	//----- nvinfo : EIATTR_PARAM_CBANK
	.align		4
        /*00a4*/ 	.byte	0x04, 0x0a
        /*00a6*/ 	.short	(.L_331 - .L_330)
	.align		4
.L_330:
        /*00a8*/ 	.word	index@(.nv.constant0._Z27correctness_check_kernel_v1P27vertex_dictionary_structuremmPmS1_S1_)
        /*00ac*/ 	.short	0x0380
        /*00ae*/ 	.short	0x0030


	//----- nvinfo : EIATTR_SW_WAR
	.align		4
.L_331:
        /*00b0*/ 	.byte	0x04, 0x36
        /*00b2*/ 	.short	(.L_333 - .L_332)
.L_332:
        /*00b4*/ 	.word	0x00000008
.L_333:


//--------------------- .nv.info._Z24correctness_check_kernelP27vertex_dictionary_structuremmPmS1_S1_ --------------------------
	.section	.nv.info._Z24correctness_check_kernelP27vertex_dictionary_structuremmPmS1_S1_,"",@"SHT_CUDA_INFO"
	.sectionflags	@""
	.align	4


	//----- nvinfo : EIATTR_CUDA_API_VERSION
	.align		4
        /*0000*/ 	.byte	0x04, 0x37
        /*0002*/ 	.short	(.L_335 - .L_334)
.L_334:
        /*0004*/ 	.word	0x00000082


	//----- nvinfo : EIATTR_KPARAM_INFO
	.align		4
.L_335:
        /*0008*/ 	.byte	0x04, 0x17
        /*000a*/ 	.short	(.L_337 - .L_336)
.L_336:
        /*000c*/ 	.word	0x00000000
        /*0010*/ 	.short	0x0005
        /*0012*/ 	.short	0x0028
        /*0014*/ 	.byte	0x00, 0xf5, 0x21, 0x00


	//----- nvinfo : EIATTR_KPARAM_INFO
	.align		4
.L_337:
        /*0018*/ 	.byte	0x04, 0x17
        /*001a*/ 	.short	(.L_339 - .L_338)
.L_338:
        /*001c*/ 	.word	0x00000000
        /*0020*/ 	.short	0x0004
        /*0022*/ 	.short	0x0020
        /*0024*/ 	.byte	0x00, 0xf5, 0x21, 0x00


	//----- nvinfo : EIATTR_KPARAM_INFO
	.align		4
.L_339:
        /*0028*/ 	.byte	0x04, 0x17
        /*002a*/ 	.short	(.L_341 - .L_340)
.L_340:
        /*002c*/ 	.word	0x00000000
        /*0030*/ 	.short	0x0003
        /*0032*/ 	.short	0x0018
        /*0034*/ 	.byte	0x00, 0xf5, 0x21, 0x00


	//----- nvinfo : EIATTR_KPARAM_INFO
	.align		4
.L_341:
        /*0038*/ 	.byte	0x04, 0x17
        /*003a*/ 	.short	(.L_343 - .L_342)
.L_342:
        /*003c*/ 	.word	0x00000000
        /*0040*/ 	.short	0x0002
        /*0042*/ 	.short	0x0010
        /*0044*/ 	.byte	0x00, 0xf0, 0x21, 0x00


	//----- nvinfo : EIATTR_KPARAM_INFO
	.align		4
.L_343:
        /*0048*/ 	.byte	0x04, 0x17
        /*004a*/ 	.short	(.L_345 - .L_344)
.L_344:
        /*004c*/ 	.word	0x00000000
        /*0050*/ 	.short	0x0001
        /*0052*/ 	.short	0x0008
        /*0054*/ 	.byte	0x00, 0xf0, 0x21, 0x00


	//----- nvinfo : EIATTR_KPARAM_INFO
	.align		4
.L_345:
        /*0058*/ 	.byte	0x04, 0x17
        /*005a*/ 	.short	(.L_347 - .L_346)
.L_346:
        /*005c*/ 	.word	0x00000000
        /*0060*/ 	.short	0x0000
        /*0062*/ 	.short	0x0000
        /*0064*/ 	.byte	0x00, 0xf5, 0x21, 0x00


	//----- nvinfo : EIATTR_SPARSE_MMA_MASK
	.align		4
.L_347:
        /*0068*/ 	.byte	0x03, 0x50
        /*006a*/ 	.short	0x0000


	//----- nvinfo : EIATTR_MAXREG_COUNT
	.align		4
        /*006c*/ 	.byte	0x03, 0x1b
        /*006e*/ 	.short	0x00ff


	//----- nvinfo : EIATTR_MERCURY_ISA_VERSION
	.align		4
        /*0070*/ 	.byte	0x03, 0x5f
        /*0072*/ 	.short	0x0101


	//----- nvinfo : EIATTR_VRC_CTA_INIT_COUNT
	.align		4
        /*0074*/ 	.byte	0x02, 0x4a
	.zero		1
	.zero		1


	//----- nvinfo : EIATTR_EXIT_INSTR_OFFSETS
	.align		4
        /*0078*/ 	.byte	0x04, 0x1c
        /*007a*/ 	.short	(.L_349 - .L_348)


	//   ....[0]....
.L_348:
        /*007c*/ 	.word	0x00000080


	//   ....[1]....
        /*0080*/ 	.word	0x00000600


	//   ....[2]....
        /*0084*/ 	.word	0x00000630


	//----- nvinfo : EIATTR_CRS_STACK_SIZE
	.align		4
.L_349:
        /*0088*/ 	.byte	0x04, 0x1e
        /*008a*/ 	.short	(.L_351 - .L_350)
.L_350:
        /*008c*/ 	.word	0x00000000


	//----- nvinfo : EIATTR_CBANK_PARAM_SIZE
	.align		4
.L_351:
        /*0090*/ 	.byte	0x03, 0x19
        /*0092*/ 	.short	0x0030


	//----- nvinfo : EIATTR_PARAM_CBANK
	.align		4
        /*0094*/ 	.byte	0x04, 0x0a
        /*0096*/ 	.short	(.L_353 - .L_352)
	.align		4
.L_352:
        /*0098*/ 	.word	index@(.nv.constant0._Z24correctness_check_kernelP27vertex_dictionary_structuremmPmS1_S1_)
        /*009c*/ 	.short	0x0380
        /*009e*/ 	.short	0x0030


	//----- nvinfo : EIATTR_SW_WAR
	.align		4
.L_353:
        /*00a0*/ 	.byte	0x04, 0x36
        /*00a2*/ 	.short	(.L_355 - .L_354)
.L_354:
        /*00a4*/ 	.word	0x00000008
.L_355:


//--------------------- .nv.info._Z21batched_delete_kernelP27vertex_dictionary_structuremmPmS1_ --------------------------
	.section	.nv.info._Z21batched_delete_kernelP27vertex_dictionary_structuremmPmS1_,"",@"SHT_CUDA_INFO"
	.sectionflags	@""
	.align	4


	//----- nvinfo : EIATTR_CUDA_API_VERSION
	.align		4
        /*0000*/ 	.byte	0x04, 0x37
        /*0002*/ 	.short	(.L_357 - .L_356)
.L_356:
        /*0004*/ 	.word	0x00000082


	//----- nvinfo : EIATTR_KPARAM_INFO
	.align		4
.L_357:
        /*0008*/ 	.byte	0x04, 0x17
        /*000a*/ 	.short	(.L_359 - .L_358)
.L_358:
        /*000c*/ 	.word	0x00000000
        /*0010*/ 	.short	0x0004
        /*0012*/ 	.short	0x0020
        /*0014*/ 	.byte	0x00, 0xf5, 0x21, 0x00


	//----- nvinfo : EIATTR_KPARAM_INFO
	.align		4
.L_359:
        /*0018*/ 	.byte	0x04, 0x17
        /*001a*/ 	.short	(.L_361 - .L_360)
.L_360:
        /*001c*/ 	.word	0x00000000
        /*0020*/ 	.short	0x0003
        /*0022*/ 	.short	0x0018
        /*0024*/ 	.byte	0x00, 0xf5, 0x21, 0x00


	//----- nvinfo : EIATTR_KPARAM_INFO
	.align		4
.L_361:
        /*0028*/ 	.byte	0x04, 0x17
        /*002a*/ 	.short	(.L_363 - .L_362)
.L_362:
        /*002c*/ 	.word	0x00000000
        /*0030*/ 	.short	0x0002
        /*0032*/ 	.short	0x0010
        /*0034*/ 	.byte	0x00, 0xf0, 0x21, 0x00


	//----- nvinfo : EIATTR_KPARAM_INFO
	.align		4
.L_363:
        /*0038*/ 	.byte	0x04, 0x17
        /*003a*/ 	.short	(.L_365 - .L_364)
.L_364:
        /*003c*/ 	.word	0x00000000
        /*0040*/ 	.short	0x0001
        /*0042*/ 	.short	0x0008
        /*0044*/ 	.byte	0x00, 0xf0, 0x21, 0x00


	//----- nvinfo : EIATTR_KPARAM_INFO
	.align		4
.L_365:
        /*0048*/ 	.byte	0x04, 0x17
        /*004a*/ 	.short	(.L_367 - .L_366)
.L_366:
        /*004c*/ 	.word	0x00000000
        /*0050*/ 	.short	0x0000
        /*0052*/ 	.short	0x0000
        /*0054*/ 	.byte	0x00, 0xf5, 0x21, 0x00


	//----- nvinfo : EIATTR_SPARSE_MMA_MASK
	.align		4
.L_367:
        /*0058*/ 	.byte	0x03, 0x50
        /*005a*/ 	.short	0x0000


	//----- nvinfo : EIATTR_MAXREG_COUNT
	.align		4
        /*005c*/ 	.byte	0x03, 0x1b
        /*005e*/ 	.short	0x00ff


	//----- nvinfo : EIATTR_EXTERNS
	.align		4
        /*0060*/ 	.byte	0x04, 0x0f
        /*0062*/ 	.short	(.L_369 - .L_368)


	//   ....[0]....
	.align		4
.L_368:
        /*0064*/ 	.word	index@(vprintf)


	//----- nvinfo : EIATTR_MERCURY_ISA_VERSION
	.align		4
.L_369:
        /*0068*/ 	.byte	0x03, 0x5f
        /*006a*/ 	.short	0x0101


	//----- nvinfo : EIATTR_VRC_CTA_INIT_COUNT
	.align		4
        /*006c*/ 	.byte	0x02, 0x4a
	.zero		1
	.zero		1


	//----- nvinfo : EIATTR_SYSCALL_OFFSETS
	.align		4
        /*0070*/ 	.byte	0x04, 0x46
        /*0072*/ 	.short	(.L_371 - .L_370)


	//   ....[0]....
.L_370:
        /*0074*/ 	.word	0x00000800


	//   ....[1]....
        /*0078*/ 	.word	0x00000900


	//   ....[2]....
        /*007c*/ 	.word	0x00000a00


	//   ....[3]....
        /*0080*/ 	.word	0x00000b00


	//   ....[4]....
        /*0084*/ 	.word	0x00000c00


	//   ....[5]....
        /*0088*/ 	.word	0x00000d00


	//   ....[6]....
        /*008c*/ 	.word	0x00000e00


	//   ....[7]....
        /*0090*/ 	.word	0x00000f00


	//   ....[8]....
        /*0094*/ 	.word	0x00001100


	//   ....[9]....
        /*0098*/ 	.word	0x00001200


	//   ....[10]....
        /*009c*/ 	.word	0x00001300


	//   ....[11]....
        /*00a0*/ 	.word	0x00001400


	//   ....[12]....
        /*00a4*/ 	.word	0x000015b0


	//   ....[13]....
        /*00a8*/ 	.word	0x000016b0


	//   ....[14]....
        /*00ac*/ 	.word	0x000017f0


	//----- nvinfo : EIATTR_EXIT_INSTR_OFFSETS
	.align		4
.L_371:
        /*00b0*/ 	.byte	0x04, 0x1c
        /*00b2*/ 	.short	(.L_373 - .L_372)


	//   ....[0]....
.L_372:
        /*00b4*/ 	.word	0x00000080


	//   ....[1]....
        /*00b8*/ 	.word	0x00000200


	//   ....[2]....
        /*00bc*/ 	.word	0x00000240


	//----- nvinfo : EIATTR_CRS_STACK_SIZE
	.align		4
.L_373:
        /*00c0*/ 	.byte	0x04, 0x1e
        /*00c2*/ 	.short	(.L_375 - .L_374)
.L_374:
        /*00c4*/ 	.word	0x00000000


	//----- nvinfo : EIATTR_CBANK_PARAM_SIZE
	.align		4
.L_375:
        /*00c8*/ 	.byte	0x03, 0x19
        /*00ca*/ 	.short	0x0028


	//----- nvinfo : EIATTR_PARAM_CBANK
	.align		4
        /*00cc*/ 	.byte	0x04, 0x0a
        /*00ce*/ 	.short	(.L_377 - .L_376)
	.align		4
.L_376:
        /*00d0*/ 	.word	index@(.nv.constant0._Z21batched_delete_kernelP27vertex_dictionary_structuremmPmS1_)
        /*00d4*/ 	.short	0x0380
        /*00d6*/ 	.short	0x0028


	//----- nvinfo : EIATTR_SW_WAR
	.align		4
.L_377:
        /*00d8*/ 	.byte	0x04, 0x36
        /*00da*/ 	.short	(.L_379 - .L_378)
.L_378:
        /*00dc*/ 	.word	0x00000008
.L_379:


//--------------------- .nv.info._Z47batched_delete_kernel_edge_centric_parallelizedP27vertex_dictionary_structuremmmPmS1_S1_S1_S1_ --------------------------
	.section	.nv.info._Z47batched_delete_kernel_edge_centric_parallelizedP27vertex_dictionary_structuremmmPmS1_S1_S1_S1_,"",@"SHT_CUDA_INFO"
	.sectionflags	@""
	.align	4


	//----- nvinfo : EIATTR_CUDA_API_VERSION
	.align		4
        /*0000*/ 	.byte	0x04, 0x37
        /*0002*/ 	.short	(.L_381 - .L_380)
.L_380:
        /*0004*/ 	.word	0x00000082


	//----- nvinfo : EIATTR_KPARAM_INFO
	.align		4
.L_381:
        /*0008*/ 	.byte	0x04, 0x17
        /*000a*/ 	.short	(.L_383 - .L_382)
.L_382:
        /*000c*/ 	.word	0x00000000
        /*0010*/ 	.short	0x0008
        /*0012*/ 	.short	0x0040
        /*0014*/ 	.byte	0x00, 0xf5, 0x21, 0x00


	//----- nvinfo : EIATTR_KPARAM_INFO
	.align		4
.L_383:
        /*0018*/ 	.byte	0x04, 0x17
        /*001a*/ 	.short	(.L_385 - .L_384)
.L_384:
        /*001c*/ 	.word	0x00000000
        /*0020*/ 	.short	0x0007
        /*0022*/ 	.short	0x0038
        /*0024*/ 	.byte	0x00, 0xf5, 0x21, 0x00


	//----- nvinfo : EIATTR_KPARAM_INFO
	.align		4
.L_385:
        /*0028*/ 	.byte	0x04, 0x17
        /*002a*/ 	.short	(.L_387 - .L_386)
.L_386:
        /*002c*/ 	.word	0x00000000
        /*0030*/ 	.short	0x0006
        /*0032*/ 	.short	0x0030
        /*0034*/ 	.byte	0x00, 0xf5, 0x21, 0x00


	//----- nvinfo : EIATTR_KPARAM_INFO
	.align		4
.L_387:
        /*0038*/ 	.byte	0x04, 0x17
        /*003a*/ 	.short	(.L_389 - .L_388)
.L_388:
        /*003c*/ 	.word	0x00000000
        /*0040*/ 	.short	0x0005
        /*0042*/ 	.short	0x0028
        /*0044*/ 	.byte	0x00, 0xf5, 0x21, 0x00


	//----- nvinfo : EIATTR_KPARAM_INFO
	.align		4
.L_389:
        /*0048*/ 	.byte	0x04, 0x17
        /*004a*/ 	.short	(.L_391 - .L_390)
.L_390:
        /*004c*/ 	.word	0x00000000
        /*0050*/ 	.short	0x0004
        /*0052*/ 	.short	0x0020
        /*0054*/ 	.byte	0x00, 0xf5, 0x21, 0x00


	//----- nvinfo : EIATTR_KPARAM_INFO
	.align		4
.L_391:
        /*0058*/ 	.byte	0x04, 0x17
        /*005a*/ 	.short	(.L_393 - .L_392)
.L_392:
        /*005c*/ 	.word	0x00000000
        /*0060*/ 	.short	0x0003
        /*0062*/ 	.short	0x0018
        /*0064*/ 	.byte	0x00, 0xf0, 0x21, 0x00


	//----- nvinfo : EIATTR_KPARAM_INFO
	.align		4
.L_393:
        /*0068*/ 	.byte	0x04, 0x17
        /*006a*/ 	.short	(.L_395 - .L_394)
.L_394:
        /*006c*/ 	.word	0x00000000
        /*0070*/ 	.short	0x0002
        /*0072*/ 	.short	0x0010
        /*0074*/ 	.byte	0x00, 0xf0, 0x21, 0x00


	//----- nvinfo : EIATTR_KPARAM_INFO
	.align		4
.L_395:
        /*0078*/ 	.byte	0x04, 0x17
        /*007a*/ 	.short	(.L_397 - .L_396)
.L_396:
        /*007c*/ 	.word	0x00000000
        /*0080*/ 	.short	0x0001
        /*0082*/ 	.short	0x0008
        /*0084*/ 	.byte	0x00, 0xf0, 0x21, 0x00


	//----- nvinfo : EIATTR_KPARAM_INFO
	.align		4
.L_397:
        /*0088*/ 	.byte	0x04, 0x17
        /*008a*/ 	.short	(.L_399 - .L_398)
.L_398:
        /*008c*/ 	.word	0x00000000
        /*0090*/ 	.short	0x0000
        /*0092*/ 	.short	0x0000
        /*0094*/ 	.byte	0x00, 0xf5, 0x21, 0x00


	//----- nvinfo : EIATTR_SPARSE_MMA_MASK
	.align		4
.L_399:
        /*0098*/ 	.byte	0x03, 0x50
        /*009a*/ 	.short	0x0000


	//----- nvinfo : EIATTR_MAXREG_COUNT
	.align		4
        /*009c*/ 	.byte	0x03, 0x1b
        /*009e*/ 	.short	0x00ff


	//----- nvinfo : EIATTR_MERCURY_ISA_VERSION
	.align		4
        /*00a0*/ 	.byte	0x03, 0x5f
        /*00a2*/ 	.short	0x0101


	//----- nvinfo : EIATTR_VRC_CTA_INIT_COUNT
	.align		4
        /*00a4*/ 	.byte	0x02, 0x4a
	.zero		1
	.zero		1


	//----- nvinfo : EIATTR_EXIT_INSTR_OFFSETS
	.align		4
        /*00a8*/ 	.byte	0x04, 0x1c
        /*00aa*/ 	.short	(.L_401 - .L_400)


	//   ....[0]....
.L_400:
        /*00ac*/ 	.word	0x00000080


	//   ....[1]....
        /*00b0*/ 	.word	0x00000230


	//   ....[2]....
        /*00b4*/ 	.word	0x00000800


	//   ....[3]....
        /*00b8*/ 	.word	0x000009e0


	//----- nvinfo : EIATTR_CRS_STACK_SIZE
	.align		4
.L_401:
        /*00bc*/ 	.byte	0x04, 0x1e
        /*00be*/ 	.short	(.L_403 - .L_402)
.L_402:
        /*00c0*/ 	.word	0x00000000


	//----- nvinfo : EIATTR_CBANK_PARAM_SIZE
	.align		4
.L_403:
        /*00c4*/ 	.byte	0x03, 0x19
        /*00c6*/ 	.short	0x0048


	//----- nvinfo : EIATTR_PARAM_CBANK
	.align		4
        /*00c8*/ 	.byte	0x04, 0x0a
        /*00ca*/ 	.short	(.L_405 - .L_404)
	.align		4
.L_404:
        /*00cc*/ 	.word	index@(.nv.constant0._Z47batched_delete_kernel_edge_centric_parallelizedP27vertex_dictionary_structuremmmPmS1_S1_S1_S1_)
        /*00d0*/ 	.short	0x0380
        /*00d2*/ 	.short	0x0048


	//----- nvinfo : EIATTR_SW_WAR
	.align		4
.L_405:
        /*00d4*/ 	.byte	0x04, 0x36
        /*00d6*/ 	.short	(.L_407 - .L_406)
.L_406:
        /*00d8*/ 	.word	0x00000008
.L_407:


//--------------------- .nv.info._Z34batched_delete_kernel_edge_centricP27vertex_dictionary_structuremmPmS1_S1_S1_S1_ --------------------------
	.section	.nv.info._Z34batched_delete_kernel_edge_centricP27vertex_dictionary_structuremmPmS1_S1_S1_S1_,"",@"SHT_CUDA_INFO"
	.sectionflags	@""
	.align	4


	//----- nvinfo : EIATTR_CUDA_API_VERSION
	.align		4
        /*0000*/ 	.byte	0x04, 0x37
        /*0002*/ 	.short	(.L_409 - .L_408)
.L_408:
        /*0004*/ 	.word	0x00000082


	//----- nvinfo : EIATTR_KPARAM_INFO
	.align		4
.L_409:
        /*0008*/ 	.byte	0x04, 0x17
        /*000a*/ 	.short	(.L_411 - .L_410)
.L_410:
        /*000c*/ 	.word	0x00000000
        /*0010*/ 	.short	0x0007
        /*0012*/ 	.short	0x0038
        /*0014*/ 	.byte	0x00, 0xf5, 0x21, 0x00


	//----- nvinfo : EIATTR_KPARAM_INFO
	.align		4
.L_411:
        /*0018*/ 	.byte	0x04, 0x17
        /*001a*/ 	.short	(.L_413 - .L_412)
.L_412:
        /*001c*/ 	.word	0x00000000
        /*0020*/ 	.short	0x0006
        /*0022*/ 	.short	0x0030
        /*0024*/ 	.byte	0x00, 0xf5, 0x21, 0x00


	//----- nvinfo : EIATTR_KPARAM_INFO
	.align		4
.L_413:
        /*0028*/ 	.byte	0x04, 0x17
        /*002a*/ 	.short	(.L_415 - .L_414)
.L_414:
        /*002c*/ 	.word	0x00000000
        /*0030*/ 	.short	0x0005
        /*0032*/ 	.short	0x0028
        /*0034*/ 	.byte	0x00, 0xf5, 0x21, 0x00


	//----- nvinfo : EIATTR_KPARAM_INFO
	.align		4
.L_415:
        /*0038*/ 	.byte	0x04, 0x17
        /*003a*/ 	.short	(.L_417 - .L_416)
.L_416:
        /*003c*/ 	.word	0x00000000
        /*0040*/ 	.short	0x0004
        /*0042*/ 	.short	0x0020
        /*0044*/ 	.byte	0x00, 0xf5, 0x21, 0x00


	//----- nvinfo : EIATTR_KPARAM_INFO
	.align		4
.L_417:
        /*0048*/ 	.byte	0x04, 0x17
        /*004a*/ 	.short	(.L_419 - .L_418)
.L_418:
        /*004c*/ 	.word	0x00000000
        /*0050*/ 	.short	0x0003
        /*0052*/ 	.short	0x0018
        /*0054*/ 	.byte	0x00, 0xf5, 0x21, 0x00


	//----- nvinfo : EIATTR_KPARAM_INFO
	.align		4
.L_419:
        /*0058*/ 	.byte	0x04, 0x17
        /*005a*/ 	.short	(.L_421 - .L_420)
.L_420:
        /*005c*/ 	.word	0x00000000
        /*0060*/ 	.short	0x0002
        /*0062*/ 	.short	0x0010
        /*0064*/ 	.byte	0x00, 0xf0, 0x21, 0x00


	//----- nvinfo : EIATTR_KPARAM_INFO
	.align		4
.L_421:
        /*0068*/ 	.byte	0x04, 0x17
        /*006a*/ 	.short	(.L_423 - .L_422)
.L_422:
        /*006c*/ 	.word	0x00000000
        /*0070*/ 	.short	0x0001
        /*0072*/ 	.short	0x0008
        /*0074*/ 	.byte	0x00, 0xf0, 0x21, 0x00


	//----- nvinfo : EIATTR_KPARAM_INFO
	.align		4
.L_423:
        /*0078*/ 	.byte	0x04, 0x17
        /*007a*/ 	.short	(.L_425 - .L_424)
.L_424:
        /*007c*/ 	.word	0x00000000
        /*0080*/ 	.short	0x0000
        /*0082*/ 	.short	0x0000
        /*0084*/ 	.byte	0x00, 0xf5, 0x21, 0x00


	//----- nvinfo : EIATTR_SPARSE_MMA_MASK
	.align		4
.L_425:
        /*0088*/ 	.byte	0x03, 0x50
        /*008a*/ 	.short	0x0000


	//----- nvinfo : EIATTR_MAXREG_COUNT
	.align		4
        /*008c*/ 	.byte	0x03, 0x1b
        /*008e*/ 	.short	0x00ff


	//----- nvinfo : EIATTR_MERCURY_ISA_VERSION
	.align		4
        /*0090*/ 	.byte	0x03, 0x5f
        /*0092*/ 	.short	0x0101


	//----- nvinfo : EIATTR_VRC_CTA_INIT_COUNT
	.align		4
        /*0094*/ 	.byte	0x02, 0x4a
	.zero		1
	.zero		1


	//----- nvinfo : EIATTR_EXIT_INSTR_OFFSETS
	.align		4
        /*0098*/ 	.byte	0x04, 0x1c
        /*009a*/ 	.short	(.L_427 - .L_426)


	//   ....[0]....
.L_426:
        /*009c*/ 	.word	0x00000080


	//   ....[1]....
        /*00a0*/ 	.word	0x00000220


	//   ....[2]....
        /*00a4*/ 	.word	0x000004f0


	//   ....[3]....
        /*00a8*/ 	.word	0x000005a0


	//   ....[4]....
        /*00ac*/ 	.word	0x000006b0


	//   ....[5]....
        /*00b0*/ 	.word	0x000007c0


	//   ....[6]....
        /*00b4*/ 	.word	0x000008d0


	//   ....[7]....
        /*00b8*/ 	.word	0x000009e0


	//   ....[8]....
        /*00bc*/ 	.word	0x00000af0


	//   ....[9]....
        /*00c0*/ 	.word	0x00000c00


	//   ....[10]....
        /*00c4*/ 	.word	0x00000c90


	//----- nvinfo : EIATTR_CRS_STACK_SIZE
	.align		4
.L_427:
        /*00c8*/ 	.byte	0x04, 0x1e
        /*00ca*/ 	.short	(.L_429 - .L_428)
.L_428:
        /*00cc*/ 	.word	0x00000000


	//----- nvinfo : EIATTR_CBANK_PARAM_SIZE
	.align		4
.L_429:
        /*00d0*/ 	.byte	0x03, 0x19
        /*00d2*/ 	.short	0x0040


	//----- nvinfo : EIATTR_PARAM_CBANK
	.align		4
        /*00d4*/ 	.byte	0x04, 0x0a
        /*00d6*/ 	.short	(.L_431 - .L_430)
	.align		4
.L_430:
        /*00d8*/ 	.word	index@(.nv.constant0._Z34batched_delete_kernel_edge_centricP27vertex_dictionary_structuremmPmS1_S1_S1_S1_)
        /*00dc*/ 	.short	0x0380
        /*00de*/ 	.short	0x0040


	//----- nvinfo : EIATTR_SW_WAR
	.align		4
.L_431:
        /*00e0*/ 	.byte	0x04, 0x36
        /*00e2*/ 	.short	(.L_433 - .L_432)
.L_432:
        /*00e4*/ 	.word	0x00000008
.L_433:


//--------------------- .nv.info._Z41batched_delete_preprocessing_edge_centricP27vertex_dictionary_structuremPmS1_S1_ --------------------------
	.section	.nv.info._Z41batched_delete_preprocessing_edge_centricP27vertex_dictionary_structuremPmS1_S1_,"",@"SHT_CUDA_INFO"
	.sectionflags	@""
	.align	4


	//----- nvinfo : EIATTR_CUDA_API_VERSION
	.align		4
        /*0000*/ 	.byte	0x04, 0x37
        /*0002*/ 	.short	(.L_435 - .L_434)
.L_434:
        /*0004*/ 	.word	0x00000082


	//----- nvinfo : EIATTR_KPARAM_INFO
	.align		4
.L_435:
        /*0008*/ 	.byte	0x04, 0x17
        /*000a*/ 	.short	(.L_437 - .L_436)
.L_436:
        /*000c*/ 	.word	0x00000000
        /*0010*/ 	.short	0x0004
        /*0012*/ 	.short	0x0020
        /*0014*/ 	.byte	0x00, 0xf5, 0x21, 0x00


	//----- nvinfo : EIATTR_KPARAM_INFO
	.align		4
.L_437:
        /*0018*/ 	.byte	0x04, 0x17
        /*001a*/ 	.short	(.L_439 - .L_438)
.L_438:
        /*001c*/ 	.word	0x00000000
        /*0020*/ 	.short	0x0003
        /*0022*/ 	.short	0x0018
        /*0024*/ 	.byte	0x00, 0xf5, 0x21, 0x00


	//----- nvinfo : EIATTR_KPARAM_INFO
	.align		4
.L_439:
        /*0028*/ 	.byte	0x04, 0x17
        /*002a*/ 	.short	(.L_441 - .L_440)
.L_440:
        /*002c*/ 	.word	0x00000000
        /*0030*/ 	.short	0x0002
        /*0032*/ 	.short	0x0010
        /*0034*/ 	.byte	0x00, 0xf5, 0x21, 0x00


	//----- nvinfo : EIATTR_KPARAM_INFO
	.align		4
.L_441:
        /*0038*/ 	.byte	0x04, 0x17
        /*003a*/ 	.short	(.L_443 - .L_442)
.L_442:
        /*003c*/ 	.word	0x00000000
        /*0040*/ 	.short	0x0001
        /*0042*/ 	.short	0x0008
        /*0044*/ 	.byte	0x00, 0xf0, 0x21, 0x00


	//----- nvinfo : EIATTR_KPARAM_INFO
	.align		4
.L_443:
        /*0048*/ 	.byte	0x04, 0x17
        /*004a*/ 	.short	(.L_445 - .L_444)
.L_444:
        /*004c*/ 	.word	0x00000000
        /*0050*/ 	.short	0x0000
        /*0052*/ 	.short	0x0000
        /*0054*/ 	.byte	0x00, 0xf5, 0x21, 0x00


	//----- nvinfo : EIATTR_SPARSE_MMA_MASK
	.align		4
.L_445:
        /*0058*/ 	.byte	0x03, 0x50
        /*005a*/ 	.short	0x0000


	//----- nvinfo : EIATTR_MAXREG_COUNT
	.align		4
        /*005c*/ 	.byte	0x03, 0x1b
        /*005e*/ 	.short	0x00ff


	//----- nvinfo : EIATTR_MERCURY_ISA_VERSION
	.align		4
        /*0060*/ 	.byte	0x03, 0x5f
        /*0062*/ 	.short	0x0101


	//----- nvinfo : EIATTR_VRC_CTA_INIT_COUNT
	.align		4
        /*0064*/ 	.byte	0x02, 0x4a
	.zero		1
	.zero		1


	//----- nvinfo : EIATTR_EXIT_INSTR_OFFSETS
	.align		4
        /*0068*/ 	.byte	0x04, 0x1c
        /*006a*/ 	.short	(.L_447 - .L_446)


	//   ....[0]....
.L_446:
        /*006c*/ 	.word	0x00000080


	//   ....[1]....
        /*0070*/ 	.word	0x00000150


	//   ....[2]....
        /*0074*/ 	.word	0x00000240


	//----- nvinfo : EIATTR_CRS_STACK_SIZE
	.align		4
.L_447:
        /*0078*/ 	.byte	0x04, 0x1e
        /*007a*/ 	.short	(.L_449 - .L_448)
.L_448:
        /*007c*/ 	.word	0x00000000


	//----- nvinfo : EIATTR_CBANK_PARAM_SIZE
	.align		4
.L_449:
        /*0080*/ 	.byte	0x03, 0x19
        /*0082*/ 	.short	0x0028


	//----- nvinfo : EIATTR_PARAM_CBANK
	.align		4
        /*0084*/ 	.byte	0x04, 0x0a
        /*0086*/ 	.short	(.L_451 - .L_450)
	.align		4
.L_450:
        /*0088*/ 	.word	index@(.nv.constant0._Z41batched_delete_preprocessing_edge_centricP27vertex_dictionary_structuremPmS1_S1_)
        /*008c*/ 	.short	0x0380
        /*008e*/ 	.short	0x0028


	//----- nvinfo : EIATTR_SW_WAR
	.align		4
.L_451:
        /*0090*/ 	.byte	0x04, 0x36
        /*0092*/ 	.short	(.L_453 - .L_452)
.L_452:
        /*0094*/ 	.word	0x00000008
.L_453:


//--------------------- .nv.info._Z24batched_delete_kernel_v1P27vertex_dictionary_structuremmPmS1_S1_ --------------------------
	.section	.nv.info._Z24batched_delete_kernel_v1P27vertex_dictionary_structuremmPmS1_S1_,"",@"SHT_CUDA_INFO"
	.sectionflags	@""
	.align	4


	//----- nvinfo : EIATTR_CUDA_API_VERSION
	.align		4
        /*0000*/ 	.byte	0x04, 0x37
        /*0002*/ 	.short	(.L_455 - .L_454)
.L_454:
        /*0004*/ 	.word	0x00000082


	//----- nvinfo : EIATTR_KPARAM_INFO
	.align		4
.L_455:
        /*0008*/ 	.byte	0x04, 0x17
        /*000a*/ 	.short	(.L_457 - .L_456)
.L_456:
        /*000c*/ 	.word	0x00000000
        /*0010*/ 	.short	0x0005
        /*0012*/ 	.short	0x0028
        /*0014*/ 	.byte	0x00, 0xf5, 0x21, 0x00


	//----- nvinfo : EIATTR_KPARAM_INFO
	.align		4
.L_457:
        /*0018*/ 	.byte	0x04, 0x17
        /*001a*/ 	.short	(.L_459 - .L_458)
.L_458:
        /*001c*/ 	.word	0x00000000
        /*0020*/ 	.short	0x0004
        /*0022*/ 	.short	0x0020
        /*0024*/ 	.byte	0x00, 0xf5, 0x21, 0x00


	//----- nvinfo : EIATTR_KPARAM_INFO
	.align		4
.L_459:
        /*0028*/ 	.byte	0x04, 0x17
        /*002a*/ 	.short	(.L_461 - .L_460)
.L_460:
        /*002c*/ 	.word	0x00000000
        /*0030*/ 	.short	0x0003
        /*0032*/ 	.short	0x0018
        /*0034*/ 	.byte	0x00, 0xf5, 0x21, 0x00


	//----- nvinfo : EIATTR_KPARAM_INFO
	.align		4
.L_461:
        /*0038*/ 	.byte	0x04, 0x17
        /*003a*/ 	.short	(.L_463 - .L_462)
.L_462:
        /*003c*/ 	.word	0x00000000
        /*0040*/ 	.short	0x0002
        /*0042*/ 	.short	0x0010
        /*0044*/ 	.byte	0x00, 0xf0, 0x21, 0x00


	//----- nvinfo : EIATTR_KPARAM_INFO
	.align		4
.L_463:
        /*0048*/ 	.byte	0x04, 0x17
        /*004a*/ 	.short	(.L_465 - .L_464)
.L_464:
        /*004c*/ 	.word	0x00000000
        /*0050*/ 	.short	0x0001
        /*0052*/ 	.short	0x0008
        /*0054*/ 	.byte	0x00, 0xf0, 0x21, 0x00


	//----- nvinfo : EIATTR_KPARAM_INFO
	.align		4
.L_465:
        /*0058*/ 	.byte	0x04, 0x17
        /*005a*/ 	.short	(.L_467 - .L_466)
.L_466:
        /*005c*/ 	.word	0x00000000
        /*0060*/ 	.short	0x0000
        /*0062*/ 	.short	0x0000
        /*0064*/ 	.byte	0x00, 0xf5, 0x21, 0x00


	//----- nvinfo : EIATTR_SPARSE_MMA_MASK
	.align		4
.L_467:
        /*0068*/ 	.byte	0x03, 0x50
        /*006a*/ 	.short	0x0000


	//----- nvinfo : EIATTR_MAXREG_COUNT
	.align		4
        /*006c*/ 	.byte	0x03, 0x1b
        /*006e*/ 	.short	0x00ff


	//----- nvinfo : EIATTR_MERCURY_ISA_VERSION
	.align		4
        /*0070*/ 	.byte	0x03, 0x5f
        /*0072*/ 	.short	0x0101


	//----- nvinfo : EIATTR_VRC_CTA_INIT_COUNT
	.align		4
        /*0074*/ 	.byte	0x02, 0x4a
	.zero		1
	.zero		1


	//----- nvinfo : EIATTR_EXIT_INSTR_OFFSETS
	.align		4
        /*0078*/ 	.byte	0x04, 0x1c
        /*007a*/ 	.short	(.L_469 - .L_468)


	//   ....[0]....
.L_468:
        /*007c*/ 	.word	0x00000080


	//   ....[1]....
        /*0080*/ 	.word	0x00000b90


	//----- nvinfo : EIATTR_CRS_STACK_SIZE
	.align		4
.L_469:
        /*0084*/ 	.byte	0x04, 0x1e
        /*0086*/ 	.short	(.L_471 - .L_470)
.L_470:
        /*0088*/ 	.word	0x00000000


	//----- nvinfo : EIATTR_CBANK_PARAM_SIZE
	.align		4
.L_471:
        /*008c*/ 	.byte	0x03, 0x19
        /*008e*/ 	.short	0x0030


	//----- nvinfo : EIATTR_PARAM_CBANK
	.align		4
        /*0090*/ 	.byte	0x04, 0x0a
        /*0092*/ 	.short	(.L_473 - .L_472)
	.align		4
.L_472:
        /*0094*/ 	.word	index@(.nv.constant0._Z24batched_delete_kernel_v1P27vertex_dictionary_structuremmPmS1_S1_)
        /*0098*/ 	.short	0x0380
        /*009a*/ 	.short	0x0030


	//----- nvinfo : EIATTR_SW_WAR
	.align		4
.L_473:
        /*009c*/ 	.byte	0x04, 0x36
        /*009e*/ 	.short	(.L_475 - .L_474)
.L_474:
        /*00a0*/ 	.word	0x00000008
.L_475:


//--------------------- .nv.info._Z28batched_delete_preprocessingP27vertex_dictionary_structuremPmS1_S1_ --------------------------
	.section	.nv.info._Z28batched_delete_preprocessingP27vertex_dictionary_structuremPmS1_S1_,"",@"SHT_CUDA_INFO"
	.sectionflags	@""
	.align	4


	//----- nvinfo : EIATTR_CUDA_API_VERSION
	.align		4
        /*0000*/ 	.byte	0x04, 0x37
        /*0002*/ 	.short	(.L_477 - .L_476)
.L_476:
        /*0004*/ 	.word	0x00000082


	//----- nvinfo : EIATTR_KPARAM_INFO
	.align		4
.L_477:
        /*0008*/ 	.byte	0x04, 0x17
        /*000a*/ 	.short	(.L_479 - .L_478)
.L_478:
        /*000c*/ 	.word	0x00000000
        /*0010*/ 	.short	0x0004
        /*0012*/ 	.short	0x0020
        /*0014*/ 	.byte	0x00, 0xf5, 0x21, 0x00


	//----- nvinfo : EIATTR_KPARAM_INFO
	.align		4
.L_479:
        /*0018*/ 	.byte	0x04, 0x17
        /*001a*/ 	.short	(.L_481 - .L_480)
.L_480:
        /*001c*/ 	.word	0x00000000
        /*0020*/ 	.short	0x0003
        /*0022*/ 	.short	0x0018
        /*0024*/ 	.byte	0x00, 0xf5, 0x21, 0x00


	//----- nvinfo : EIATTR_KPARAM_INFO
	.align		4
.L_481:
        /*0028*/ 	.byte	0x04, 0x17
        /*002a*/ 	.short	(.L_483 - .L_482)
.L_482:
        /*002c*/ 	.word	0x00000000
        /*0030*/ 	.short	0x0002
        /*0032*/ 	.short	0x0010
        /*0034*/ 	.byte	0x00, 0xf5, 0x21, 0x00


	//----- nvinfo : EIATTR_KPARAM_INFO
	.align		4
.L_483:
        /*0038*/ 	.byte	0x04, 0x17
        /*003a*/ 	.short	(.L_485 - .L_484)
.L_484:
        /*003c*/ 	.word	0x00000000
        /*0040*/ 	.short	0x0001
        /*0042*/ 	.short	0x0008
        /*0044*/ 	.byte	0x00, 0xf0, 0x21, 0x00


	//----- nvinfo : EIATTR_KPARAM_INFO
	.align		4
.L_485:
        /*0048*/ 	.byte	0x04, 0x17
        /*004a*/ 	.short	(.L_487 - .L_486)
.L_486:
        /*004c*/ 	.word	0x00000000
        /*0050*/ 	.short	0x0000
        /*0052*/ 	.short	0x0000
        /*0054*/ 	.byte	0x00, 0xf5, 0x21, 0x00


	//----- nvinfo : EIATTR_SPARSE_MMA_MASK
	.align		4
.L_487:
        /*0058*/ 	.byte	0x03, 0x50
        /*005a*/ 	.short	0x0000


	//----- nvinfo : EIATTR_MAXREG_COUNT
	.align		4
        /*005c*/ 	.byte	0x03, 0x1b
        /*005e*/ 	.short	0x00ff


	//----- nvinfo : EIATTR_MERCURY_ISA_VERSION
	.align		4
        /*0060*/ 	.byte	0x03, 0x5f
        /*0062*/ 	.short	0x0101


	//----- nvinfo : EIATTR_VRC_CTA_INIT_COUNT
	.align		4
        /*0064*/ 	.byte	0x02, 0x4a
	.zero		1
	.zero		1


	//----- nvinfo : EIATTR_EXIT_INSTR_OFFSETS
	.align		4
        /*0068*/ 	.byte	0x04, 0x1c
        /*006a*/ 	.short	(.L_489 - .L_488)


	//   ....[0]....
.L_488:
        /*006c*/ 	.word	0x00000080


	//   ....[1]....
        /*0070*/ 	.word	0x00000150


	//   ....[2]....
        /*0074*/ 	.word	0x00000240


	//----- nvinfo : EIATTR_CRS_STACK_SIZE
	.align		4
.L_489:
        /*0078*/ 	.byte	0x04, 0x1e
        /*007a*/ 	.short	(.L_491 - .L_490)
.L_490:
        /*007c*/ 	.word	0x00000000


	//----- nvinfo : EIATTR_CBANK_PARAM_SIZE
	.align		4
.L_491:
        /*0080*/ 	.byte	0x03, 0x19
        /*0082*/ 	.short	0x0028


	//----- nvinfo : EIATTR_PARAM_CBANK
	.align		4
        /*0084*/ 	.byte	0x04, 0x0a
        /*0086*/ 	.short	(.L_493 - .L_492)
	.align		4
.L_492:
        /*0088*/ 	.word	index@(.nv.constant0._Z28batched_delete_preprocessingP27vertex_dictionary_structuremPmS1_S1_)
        /*008c*/ 	.short	0x0380
        /*008e*/ 	.short	0x0028


	//----- nvinfo : EIATTR_SW_WAR
	.align		4
.L_493:
        /*0090*/ 	.byte	0x04, 0x36
        /*0092*/ 	.short	(.L_495 - .L_494)
.L_494:
        /*0094*/ 	.word	0x00000008
.L_495:


//--------------------- .nv.info._Z18delete_edge_kernelP27vertex_dictionary_structuremmmmPm --------------------------
	.section	.nv.info._Z18delete_edge_kernelP27vertex_dictionary_structuremmmmPm,"",@"SHT_CUDA_INFO"
	.sectionflags	@""
	.align	4


	//----- nvinfo : EIATTR_CUDA_API_VERSION
	.align		4
        /*0000*/ 	.byte	0x04, 0x37
        /*0002*/ 	.short	(.L_497 - .L_496)
.L_496:
        /*0004*/ 	.word	0x00000082


	//----- nvinfo : EIATTR_KPARAM_INFO
	.align		4
.L_497:
        /*0008*/ 	.byte	0x04, 0x17
        /*000a*/ 	.short	(.L_499 - .L_498)
.L_498:
        /*000c*/ 	.word	0x00000000
        /*0010*/ 	.short	0x0005
        /*0012*/ 	.short	0x0028
        /*0014*/ 	.byte	0x00, 0xf5, 0x21, 0x00


	//----- nvinfo : EIATTR_KPARAM_INFO
	.align		4
.L_499:
        /*0018*/ 	.byte	0x04, 0x17
        /*001a*/ 	.short	(.L_501 - .L_500)
.L_500:
        /*001c*/ 	.word	0x00000000
        /*0020*/ 	.short	0x0004
        /*0022*/ 	.short	0x0020
        /*0024*/ 	.byte	0x00, 0xf0, 0x21, 0x00


	//----- nvinfo : EIATTR_KPARAM_INFO
	.align		4
.L_501:
        /*0028*/ 	.byte	0x04, 0x17
        /*002a*/ 	.short	(.L_503 - .L_502)
.L_502:
        /*002c*/ 	.word	0x00000000
        /*0030*/ 	.short	0x0003
        /*0032*/ 	.short	0x0018
        /*0034*/ 	.byte	0x00, 0xf0, 0x21, 0x00


	//----- nvinfo : EIATTR_KPARAM_INFO
	.align		4
.L_503:
        /*0038*/ 	.byte	0x04, 0x17
        /*003a*/ 	.short	(.L_505 - .L_504)
.L_504:
        /*003c*/ 	.word	0x00000000
        /*0040*/ 	.short	0x0002
        /*0042*/ 	.short	0x0010
        /*0044*/ 	.byte	0x00, 0xf0, 0x21, 0x00


	//----- nvinfo : EIATTR_KPARAM_INFO
	.align		4
.L_505:
        /*0048*/ 	.byte	0x04, 0x17
        /*004a*/ 	.short	(.L_507 - .L_506)
.L_506:
        /*004c*/ 	.word	0x00000000
        /*0050*/ 	.short	0x0001
        /*0052*/ 	.short	0x0008
        /*0054*/ 	.byte	0x00, 0xf0, 0x21, 0x00


	//----- nvinfo : EIATTR_KPARAM_INFO
	.align		4
.L_507:
        /*0058*/ 	.byte	0x04, 0x17
        /*005a*/ 	.short	(.L_509 - .L_508)
.L_508:
        /*005c*/ 	.word	0x00000000
        /*0060*/ 	.short	0x0000
        /*0062*/ 	.short	0x0000
        /*0064*/ 	.byte	0x00, 0xf5, 0x21, 0x00


	//----- nvinfo : EIATTR_SPARSE_MMA_MASK
	.align		4
.L_509:
        /*0068*/ 	.byte	0x03, 0x50
        /*006a*/ 	.short	0x0000


	//----- nvinfo : EIATTR_MAXREG_COUNT
	.align		4
        /*006c*/ 	.byte	0x03, 0x1b
        /*006e*/ 	.short	0x00ff


	//----- nvinfo : EIATTR_NUM_BARRIERS
	.align		4
        /*0070*/ 	.byte	0x02, 0x4c
        /*0072*/ 	.byte	0x01
	.zero		1


	//----- nvinfo : EIATTR_MERCURY_ISA_VERSION
	.align		4
        /*0074*/ 	.byte	0x03, 0x5f
        /*0076*/ 	.short	0x0101


	//----- nvinfo : EIATTR_VRC_CTA_INIT_COUNT
	.align		4
        /*0078*/ 	.byte	0x02, 0x4a
	.zero		1
	.zero		1


	//----- nvinfo : EIATTR_EXIT_INSTR_OFFSETS
	.align		4
        /*007c*/ 	.byte	0x04, 0x1c
        /*007e*/ 	.short	(.L_511 - .L_510)


	//   ....[0]....
.L_510:
        /*0080*/ 	.word	0x00000080


	//   ....[1]....
        /*0084*/ 	.word	0x00000190


	//   ....[2]....
        /*0088*/ 	.word	0x00000230


	//----- nvinfo : EIATTR_CBANK_PARAM_SIZE
	.align		4
.L_511:
        /*008c*/ 	.byte	0x03, 0x19
        /*008e*/ 	.short	0x0030


	//----- nvinfo : EIATTR_PARAM_CBANK
	.align		4
        /*0090*/ 	.byte	0x04, 0x0a
        /*0092*/ 	.short	(.L_513 - .L_512)
	.align		4
.L_512:
        /*0094*/ 	.word	index@(.nv.constant0._Z18delete_edge_kernelP27vertex_dictionary_structuremmmmPm)
        /*0098*/ 	.short	0x0380
        /*009a*/ 	.short	0x0030


	//----- nvinfo : EIATTR_SW_WAR
	.align		4
.L_513:
        /*009c*/ 	.byte	0x04, 0x36
        /*009e*/ 	.short	(.L_515 - .L_514)
.L_514:
        /*00a0*/ 	.word	0x00000008
.L_515:


//--------------------- .nv.info._Z21search_edge_kernel_v1P27vertex_dictionary_structuremmmmPm --------------------------
	.section	.nv.info._Z21search_edge_kernel_v1P27vertex_dictionary_structuremmmmPm,"",@"SHT_CUDA_INFO"
	.sectionflags	@""
	.align	4


	//----- nvinfo : EIATTR_CUDA_API_VERSION
	.align		4
        /*0000*/ 	.byte	0x04, 0x37
        /*0002*/ 	.short	(.L_517 - .L_516)
.L_516:
        /*0004*/ 	.word	0x00000082


	//----- nvinfo : EIATTR_KPARAM_INFO
	.align		4
.L_517:
        /*0008*/ 	.byte	0x04, 0x17
        /*000a*/ 	.short	(.L_519 - .L_518)
.L_518:
        /*000c*/ 	.word	0x00000000
        /*0010*/ 	.short	0x0005
        /*0012*/ 	.short	0x0028
        /*0014*/ 	.byte	0x00, 0xf5, 0x21, 0x00


	//----- nvinfo : EIATTR_KPARAM_INFO
	.align		4
.L_519:
        /*0018*/ 	.byte	0x04, 0x17
        /*001a*/ 	.short	(.L_521 - .L_520)
.L_520:
        /*001c*/ 	.word	0x00000000
        /*0020*/ 	.short	0x0004
        /*0022*/ 	.short	0x0020
        /*0024*/ 	.byte	0x00, 0xf0, 0x21, 0x00


	//----- nvinfo : EIATTR_KPARAM_INFO
	.align		4
.L_521:
        /*0028*/ 	.byte	0x04, 0x17
        /*002a*/ 	.short	(.L_523 - .L_522)
.L_522:
        /*002c*/ 	.word	0x00000000
        /*0030*/ 	.short	0x0003
        /*0032*/ 	.short	0x0018
        /*0034*/ 	.byte	0x00, 0xf0, 0x21, 0x00


	//----- nvinfo : EIATTR_KPARAM_INFO
	.align		4
.L_523:
        /*0038*/ 	.byte	0x04, 0x17
        /*003a*/ 	.short	(.L_525 - .L_524)
.L_524:
        /*003c*/ 	.word	0x00000000
        /*0040*/ 	.short	0x0002
        /*0042*/ 	.short	0x0010
        /*0044*/ 	.byte	0x00, 0xf0, 0x21, 0x00


	//----- nvinfo : EIATTR_KPARAM_INFO
	.align		4
.L_525:
        /*0048*/ 	.byte	0x04, 0x17
        /*004a*/ 	.short	(.L_527 - .L_526)
.L_526:
        /*004c*/ 	.word	0x00000000
        /*0050*/ 	.short	0x0001
        /*0052*/ 	.short	0x0008
        /*0054*/ 	.byte	0x00, 0xf0, 0x21, 0x00


	//----- nvinfo : EIATTR_KPARAM_INFO
	.align		4
.L_527:
        /*0058*/ 	.byte	0x04, 0x17
        /*005a*/ 	.short	(.L_529 - .L_528)
.L_528:
        /*005c*/ 	.word	0x00000000
        /*0060*/ 	.short	0x0000
        /*0062*/ 	.short	0x0000
        /*0064*/ 	.byte	0x00, 0xf5, 0x21, 0x00


	//----- nvinfo : EIATTR_SPARSE_MMA_MASK
	.align		4
.L_529:
        /*0068*/ 	.byte	0x03, 0x50
        /*006a*/ 	.short	0x0000


	//----- nvinfo : EIATTR_MAXREG_COUNT
	.align		4
        /*006c*/ 	.byte	0x03, 0x1b
        /*006e*/ 	.short	0x00ff


	//----- nvinfo : EIATTR_NUM_BARRIERS
	.align		4
        /*0070*/ 	.byte	0x02, 0x4c
        /*0072*/ 	.byte	0x01
	.zero		1


	//----- nvinfo : EIATTR_MERCURY_ISA_VERSION
	.align		4
        /*0074*/ 	.byte	0x03, 0x5f
        /*0076*/ 	.short	0x0101


	//----- nvinfo : EIATTR_VRC_CTA_INIT_COUNT
	.align		4
        /*0078*/ 	.byte	0x02, 0x4a
	.zero		1
	.zero		1


	//----- nvinfo : EIATTR_EXIT_INSTR_OFFSETS
	.align		4
        /*007c*/ 	.byte	0x04, 0x1c
        /*007e*/ 	.short	(.L_531 - .L_530)


	//   ....[0]....
.L_530:
        /*0080*/ 	.word	0x00000080


	//   ....[1]....
        /*0084*/ 	.word	0x000001b0


	//   ....[2]....
        /*0088*/ 	.word	0x000001f0


	//----- nvinfo : EIATTR_CBANK_PARAM_SIZE
	.align		4
.L_531:
        /*008c*/ 	.byte	0x03, 0x19
        /*008e*/ 	.short	0x0030


	//----- nvinfo : EIATTR_PARAM_CBANK
	.align		4
        /*0090*/ 	.byte	0x04, 0x0a
        /*0092*/ 	.short	(.L_533 - .L_532)
	.align		4
.L_532:
        /*0094*/ 	.word	index@(.nv.constant0._Z21search_edge_kernel_v1P27vertex_dictionary_structuremmmmPm)
        /*0098*/ 	.short	0x0380
        /*009a*/ 	.short	0x0030


	//----- nvinfo : EIATTR_SW_WAR
	.align		4
.L_533:
        /*009c*/ 	.byte	0x04, 0x36
        /*009e*/ 	.short	(.L_535 - .L_534)
.L_534:
        /*00a0*/ 	.word	0x00000008
.L_535:


//--------------------- .nv.info._Z21search_pre_processingP27vertex_dictionary_structurem --------------------------
	.section	.nv.info._Z21search_pre_processingP27vertex_dictionary_structurem,"",@"SHT_CUDA_INFO"
	.sectionflags	@""
	.align	4


	//----- nvinfo : EIATTR_CUDA_API_VERSION
	.align		4
        /*0000*/ 	.byte	0x04, 0x37
        /*0002*/ 	.short	(.L_537 - .L_536)
.L_536:
        /*0004*/ 	.word	0x00000082


	//----- nvinfo : EIATTR_KPARAM_INFO
	.align		4
.L_537:
        /*0008*/ 	.byte	0x04, 0x17
        /*000a*/ 	.short	(.L_539 - .L_538)
.L_538:
        /*000c*/ 	.word	0x00000000
        /*0010*/ 	.short	0x0001
        /*0012*/ 	.short	0x0008
        /*0014*/ 	.byte	0x00, 0xf0, 0x21, 0x00


	//----- nvinfo : EIATTR_KPARAM_INFO
	.align		4
.L_539:
        /*0018*/ 	.byte	0x04, 0x17
        /*001a*/ 	.short	(.L_541 - .L_540)
.L_540:
        /*001c*/ 	.word	0x00000000
        /*0020*/ 	.short	0x0000
        /*0022*/ 	.short	0x0000
        /*0024*/ 	.byte	0x00, 0xf5, 0x21, 0x00


	//----- nvinfo : EIATTR_SPARSE_MMA_MASK
	.align		4
.L_541:
        /*0028*/ 	.byte	0x03, 0x50
        /*002a*/ 	.short	0x0000


	//----- nvinfo : EIATTR_MAXREG_COUNT
	.align		4
        /*002c*/ 	.byte	0x03, 0x1b
        /*002e*/ 	.short	0x00ff


	//----- nvinfo : EIATTR_MERCURY_ISA_VERSION
	.align		4
        /*0030*/ 	.byte	0x03, 0x5f
        /*0032*/ 	.short	0x0101


	//----- nvinfo : EIATTR_VRC_CTA_INIT_COUNT
	.align		4
        /*0034*/ 	.byte	0x02, 0x4a
	.zero		1
	.zero		1


	//----- nvinfo : EIATTR_EXIT_INSTR_OFFSETS
	.align		4
        /*0038*/ 	.byte	0x04, 0x1c
        /*003a*/ 	.short	(.L_543 - .L_542)


	//   ....[0]....
.L_542:
        /*003c*/ 	.word	0x00000270


	//----- nvinfo : EIATTR_CRS_STACK_SIZE
	.align		4
.L_543:
        /*0040*/ 	.byte	0x04, 0x1e
        /*0042*/ 	.short	(.L_545 - .L_544)
.L_544:
        /*0044*/ 	.word	0x00000000


	//----- nvinfo : EIATTR_CBANK_PARAM_SIZE
	.align		4
.L_545:
        /*0048*/ 	.byte	0x03, 0x19
        /*004a*/ 	.short	0x0010


	//----- nvinfo : EIATTR_PARAM_CBANK
	.align		4
        /*004c*/ 	.byte	0x04, 0x0a
        /*004e*/ 	.short	(.L_547 - .L_546)
	.align		4
.L_546:
        /*0050*/ 	.word	index@(.nv.constant0._Z21search_pre_processingP27vertex_dictionary_structurem)
        /*0054*/ 	.short	0x0380
        /*0056*/ 	.short	0x0010


	//----- nvinfo : EIATTR_SW_WAR
	.align		4
.L_547:
        /*0058*/ 	.byte	0x04, 0x36
        /*005a*/ 	.short	(.L_549 - .L_548)
.L_548:
        /*005c*/ 	.word	0x00000008
.L_549:


//--------------------- .nv.info._Z18search_edge_kernelP27vertex_dictionary_structuremmmmPm --------------------------
	.section	.nv.info._Z18search_edge_kernelP27vertex_dictionary_structuremmmmPm,"",@"SHT_CUDA_INFO"
	.sectionflags	@""
	.align	4


	//----- nvinfo : EIATTR_CUDA_API_VERSION
	.align		4
        /*0000*/ 	.byte	0x04, 0x37
        /*0002*/ 	.short	(.L_551 - .L_550)
.L_550:
        /*0004*/ 	.word	0x00000082


	//----- nvinfo : EIATTR_KPARAM_INFO
	.align		4
.L_551:
        /*0008*/ 	.byte	0x04, 0x17
        /*000a*/ 	.short	(.L_553 - .L_552)
.L_552:
        /*000c*/ 	.word	0x00000000
        /*0010*/ 	.short	0x0005
        /*0012*/ 	.short	0x0028
        /*0014*/ 	.byte	0x00, 0xf5, 0x21, 0x00


	//----- nvinfo : EIATTR_KPARAM_INFO
	.align		4
.L_553:
        /*0018*/ 	.byte	0x04, 0x17
        /*001a*/ 	.short	(.L_555 - .L_554)
.L_554:
        /*001c*/ 	.word	0x00000000
        /*0020*/ 	.short	0x0004
        /*0022*/ 	.short	0x0020
        /*0024*/ 	.byte	0x00, 0xf0, 0x21, 0x00


	//----- nvinfo : EIATTR_KPARAM_INFO
	.align		4
.L_555:
        /*0028*/ 	.byte	0x04, 0x17
        /*002a*/ 	.short	(.L_557 - .L_556)
.L_556:
        /*002c*/ 	.word	0x00000000
        /*0030*/ 	.short	0x0003
        /*0032*/ 	.short	0x0018
        /*0034*/ 	.byte	0x00, 0xf0, 0x21, 0x00


	//----- nvinfo : EIATTR_KPARAM_INFO
	.align		4
.L_557:
        /*0038*/ 	.byte	0x04, 0x17
        /*003a*/ 	.short	(.L_559 - .L_558)
.L_558:
        /*003c*/ 	.word	0x00000000
        /*0040*/ 	.short	0x0002
        /*0042*/ 	.short	0x0010
        /*0044*/ 	.byte	0x00, 0xf0, 0x21, 0x00


	//----- nvinfo : EIATTR_KPARAM_INFO
	.align		4
.L_559:
        /*0048*/ 	.byte	0x04, 0x17
        /*004a*/ 	.short	(.L_561 - .L_560)
.L_560:
        /*004c*/ 	.word	0x00000000
        /*0050*/ 	.short	0x0001
        /*0052*/ 	.short	0x0008
        /*0054*/ 	.byte	0x00, 0xf0, 0x21, 0x00


	//----- nvinfo : EIATTR_KPARAM_INFO
	.align		4
.L_561:
        /*0058*/ 	.byte	0x04, 0x17
        /*005a*/ 	.short	(.L_563 - .L_562)
.L_562:
        /*005c*/ 	.word	0x00000000
        /*0060*/ 	.short	0x0000
        /*0062*/ 	.short	0x0000
        /*0064*/ 	.byte	0x00, 0xf5, 0x21, 0x00


	//----- nvinfo : EIATTR_SPARSE_MMA_MASK
	.align		4
.L_563:
        /*0068*/ 	.byte	0x03, 0x50
        /*006a*/ 	.short	0x0000


	//----- nvinfo : EIATTR_MAXREG_COUNT
	.align		4
        /*006c*/ 	.byte	0x03, 0x1b
        /*006e*/ 	.short	0x00ff


	//----- nvinfo : EIATTR_MERCURY_ISA_VERSION
	.align		4
        /*0070*/ 	.byte	0x03, 0x5f
        /*0072*/ 	.short	0x0101


	//----- nvinfo : EIATTR_VRC_CTA_INIT_COUNT
	.align		4
        /*0074*/ 	.byte	0x02, 0x4a
	.zero		1
	.zero		1


	//----- nvinfo : EIATTR_EXIT_INSTR_OFFSETS
	.align		4
        /*0078*/ 	.byte	0x04, 0x1c
        /*007a*/ 	.short	(.L_565 - .L_564)


	//   ....[0]....
.L_564:
        /*007c*/ 	.word	0x00000080


	//   ....[1]....
        /*0080*/ 	.word	0x000001f0


	//   ....[2]....
        /*0084*/ 	.word	0x00000240


	//----- nvinfo : EIATTR_CBANK_PARAM_SIZE
	.align		4
.L_565:
        /*0088*/ 	.byte	0x03, 0x19
        /*008a*/ 	.short	0x0030


	//----- nvinfo : EIATTR_PARAM_CBANK
	.align		4
        /*008c*/ 	.byte	0x04, 0x0a
        /*008e*/ 	.short	(.L_567 - .L_566)
	.align		4
.L_566:
        /*0090*/ 	.word	index@(.nv.constant0._Z18search_edge_kernelP27vertex_dictionary_structuremmmmPm)
        /*0094*/ 	.short	0x0380
        /*0096*/ 	.short	0x0030


	//----- nvinfo : EIATTR_SW_WAR
	.align		4
.L_567:
        /*0098*/ 	.byte	0x04, 0x36
        /*009a*/ 	.short	(.L_569 - .L_568)
.L_568:
        /*009c*/ 	.word	0x00000008
.L_569:


//--------------------- .nv.info._Z17update_edge_queuem --------------------------
	.section	.nv.info._Z17update_edge_queuem,"",@"SHT_CUDA_INFO"
	.sectionflags	@""
	.align	4


	//----- nvinfo : EIATTR_CUDA_API_VERSION
	.align		4
        /*0000*/ 	.byte	0x04, 0x37
        /*0002*/ 	.short	(.L_571 - .L_570)
.L_570:
        /*0004*/ 	.word	0x00000082


	//----- nvinfo : EIATTR_KPARAM_INFO
	.align		4
.L_571:
        /*0008*/ 	.byte	0x04, 0x17
        /*000a*/ 	.short	(.L_573 - .L_572)
.L_572:
        /*000c*/ 	.word	0x00000000
        /*0010*/ 	.short	0x0000
        /*0012*/ 	.short	0x0000
        /*0014*/ 	.byte	0x00, 0xf0, 0x21, 0x00


	//----- nvinfo : EIATTR_SPARSE_MMA_MASK
	.align		4
.L_573:
        /*0018*/ 	.byte	0x03, 0x50
        /*001a*/ 	.short	0x0000


	//----- nvinfo : EIATTR_MAXREG_COUNT
	.align		4
        /*001c*/ 	.byte	0x03, 0x1b
        /*001e*/ 	.short	0x00ff


	//----- nvinfo : EIATTR_MERCURY_ISA_VERSION
	.align		4
        /*0020*/ 	.byte	0x03, 0x5f
        /*0022*/ 	.short	0x0101


	//----- nvinfo : EIATTR_VRC_CTA_INIT_COUNT
	.align		4
        /*0024*/ 	.byte	0x02, 0x4a
	.zero		1
	.zero		1


	//----- nvinfo : EIATTR_EXIT_INSTR_OFFSETS
	.align		4
        /*0028*/ 	.byte	0x04, 0x1c
        /*002a*/ 	.short	(.L_575 - .L_574)


	//   ....[0]....
.L_574:
        /*002c*/ 	.word	0x00000220


	//   ....[1]....
        /*0030*/ 	.word	0x00000320


	//----- nvinfo : EIATTR_CBANK_PARAM_SIZE
	.align		4
.L_575:
        /*0034*/ 	.byte	0x03, 0x19
        /*0036*/ 	.short	0x0008


	//----- nvinfo : EIATTR_PARAM_CBANK
	.align		4
        /*0038*/ 	.byte	0x04, 0x0a
        /*003a*/ 	.short	(.L_577 - .L_576)
	.align		4
.L_576:
        /*003c*/ 	.word	index@(.nv.constant0._Z17update_edge_queuem)
        /*0040*/ 	.short	0x0380
        /*0042*/ 	.short	0x0008


	//----- nvinfo : EIATTR_SW_WAR
	.align		4
.L_577:
        /*0044*/ 	.byte	0x04, 0x36
        /*0046*/ 	.short	(.L_579 - .L_578)
.L_578:
        /*0048*/ 	.word	0x00000008
.L_579:


//--------------------- .nv.info._Z29adjacency_list_init_modded_v5P10edge_blockPmmmmS1_mP27vertex_dictionary_structuremmmmS1_S1_ --------------------------
	.section	.nv.info._Z29adjacency_list_init_modded_v5P10edge_blockPmmmmS1_mP27vertex_dictionary_structuremmmmS1_S1_,"",@"SHT_CUDA_INFO"
	.sectionflags	@""
	.align	4


	//----- nvinfo : EIATTR_CUDA_API_VERSION
	.align		4
        /*0000*/ 	.byte	0x04, 0x37
        /*0002*/ 	.short	(.L_581 - .L_580)
.L_580:
        /*0004*/ 	.word	0x00000082


	//----- nvinfo : EIATTR_KPARAM_INFO
	.align		4
.L_581:
        /*0008*/ 	.byte	0x04, 0x17
        /*000a*/ 	.short	(.L_583 - .L_582)
.L_582:
        /*000c*/ 	.word	0x00000000
        /*0010*/ 	.short	0x000d
        /*0012*/ 	.short	0x0068
        /*0014*/ 	.byte	0x00, 0xf5, 0x21, 0x00


	//----- nvinfo : EIATTR_KPARAM_INFO
	.align		4
.L_583:
        /*0018*/ 	.byte	0x04, 0x17
        /*001a*/ 	.short	(.L_585 - .L_584)
.L_584:
        /*001c*/ 	.word	0x00000000
        /*0020*/ 	.short	0x000c
        /*0022*/ 	.short	0x0060
        /*0024*/ 	.byte	0x00, 0xf5, 0x21, 0x00


	//----- nvinfo : EIATTR_KPARAM_INFO
	.align		4
.L_585:
        /*0028*/ 	.byte	0x04, 0x17
        /*002a*/ 	.short	(.L_587 - .L_586)
.L_586:
        /*002c*/ 	.word	0x00000000
        /*0030*/ 	.short	0x000b
        /*0032*/ 	.short	0x0058
        /*0034*/ 	.byte	0x00, 0xf0, 0x21, 0x00


	//----- nvinfo : EIATTR_KPARAM_INFO
	.align		4
.L_587:
        /*0038*/ 	.byte	0x04, 0x17
        /*003a*/ 	.short	(.L_589 - .L_588)
.L_588:
        /*003c*/ 	.word	0x00000000
        /*0040*/ 	.short	0x000a
        /*0042*/ 	.short	0x0050
        /*0044*/ 	.byte	0x00, 0xf0, 0x21, 0x00


	//----- nvinfo : EIATTR_KPARAM_INFO
	.align		4
.L_589:
        /*0048*/ 	.byte	0x04, 0x17
        /*004a*/ 	.short	(.L_591 - .L_590)
.L_590:
        /*004c*/ 	.word	0x00000000
        /*0050*/ 	.short	0x0009
        /*0052*/ 	.short	0x0048
        /*0054*/ 	.byte	0x00, 0xf0, 0x21, 0x00


	//----- nvinfo : EIATTR_KPARAM_INFO
	.align		4
.L_591:
        /*0058*/ 	.byte	0x04, 0x17
        /*005a*/ 	.short	(.L_593 - .L_592)
.L_592:
        /*005c*/ 	.word	0x00000000
        /*0060*/ 	.short	0x0008
        /*0062*/ 	.short	0x0040
        /*0064*/ 	.byte	0x00, 0xf0, 0x21, 0x00


	//----- nvinfo : EIATTR_KPARAM_INFO
	.align		4
.L_593:
        /*0068*/ 	.byte	0x04, 0x17
        /*006a*/ 	.short	(.L_595 - .L_594)
.L_594:
        /*006c*/ 	.word	0x00000000
        /*0070*/ 	.short	0x0007
        /*0072*/ 	.short	0x0038
        /*0074*/ 	.byte	0x00, 0xf5, 0x21, 0x00


	//----- nvinfo : EIATTR_KPARAM_INFO
	.align		4
.L_595:
        /*0078*/ 	.byte	0x04, 0x17
        /*007a*/ 	.short	(.L_597 - .L_596)
.L_596:
        /*007c*/ 	.word	0x00000000
        /*0080*/ 	.short	0x0006
        /*0082*/ 	.short	0x0030
        /*0084*/ 	.byte	0x00, 0xf0, 0x21, 0x00


	//----- nvinfo : EIATTR_KPARAM_INFO
	.align		4
.L_597:
        /*0088*/ 	.byte	0x04, 0x17
        /*008a*/ 	.short	(.L_599 - .L_598)
.L_598:
        /*008c*/ 	.word	0x00000000
        /*0090*/ 	.short	0x0005
        /*0092*/ 	.short	0x0028
        /*0094*/ 	.byte	0x00, 0xf5, 0x21, 0x00


	//----- nvinfo : EIATTR_KPARAM_INFO
	.align		4
.L_599:
        /*0098*/ 	.byte	0x04, 0x17
        /*009a*/ 	.short	(.L_601 - .L_600)
.L_600:
        /*009c*/ 	.word	0x00000000
        /*00a0*/ 	.short	0x0004
        /*00a2*/ 	.short	0x0020
        /*00a4*/ 	.byte	0x00, 0xf0, 0x21, 0x00


	//----- nvinfo : EIATTR_KPARAM_INFO
	.align		4
.L_601:
        /*00a8*/ 	.byte	0x04, 0x17
        /*00aa*/ 	.short	(.L_603 - .L_602)
.L_602:
        /*00ac*/ 	.word	0x00000000
        /*00b0*/ 	.short	0x0003
        /*00b2*/ 	.short	0x0018
        /*00b4*/ 	.byte	0x00, 0xf0, 0x21, 0x00


	//----- nvinfo : EIATTR_KPARAM_INFO
	.align		4
.L_603:
        /*00b8*/ 	.byte	0x04, 0x17
        /*00ba*/ 	.short	(.L_605 - .L_604)
.L_604:
        /*00bc*/ 	.word	0x00000000
        /*00c0*/ 	.short	0x0002
        /*00c2*/ 	.short	0x0010
        /*00c4*/ 	.byte	0x00, 0xf0, 0x21, 0x00


	//----- nvinfo : EIATTR_KPARAM_INFO
	.align		4
.L_605:
        /*00c8*/ 	.byte	0x04, 0x17
        /*00ca*/ 	.short	(.L_607 - .L_606)
.L_606:
        /*00cc*/ 	.word	0x00000000
        /*00d0*/ 	.short	0x0001
        /*00d2*/ 	.short	0x0008
        /*00d4*/ 	.byte	0x00, 0xf5, 0x21, 0x00


	//----- nvinfo : EIATTR_KPARAM_INFO
	.align		4
.L_607:
        /*00d8*/ 	.byte	0x04, 0x17
        /*00da*/ 	.short	(.L_609 - .L_608)
.L_608:
        /*00dc*/ 	.word	0x00000000
        /*00e0*/ 	.short	0x0000
        /*00e2*/ 	.short	0x0000
        /*00e4*/ 	.byte	0x00, 0xf5, 0x21, 0x00


	//----- nvinfo : EIATTR_SPARSE_MMA_MASK
	.align		4
.L_609:
        /*00e8*/ 	.byte	0x03, 0x50
        /*00ea*/ 	.short	0x0000


	//----- nvinfo : EIATTR_MAXREG_COUNT
	.align		4
        /*00ec*/ 	.byte	0x03, 0x1b
        /*00ee*/ 	.short	0x00ff


	//----- nvinfo : EIATTR_NUM_BARRIERS
	.align		4
        /*00f0*/ 	.byte	0x02, 0x4c
        /*00f2*/ 	.byte	0x01
	.zero		1


	//----- nvinfo : EIATTR_MERCURY_ISA_VERSION
	.align		4
        /*00f4*/ 	.byte	0x03, 0x5f
        /*00f6*/ 	.short	0x0101


	//----- nvinfo : EIATTR_VRC_CTA_INIT_COUNT
	.align		4
        /*00f8*/ 	.byte	0x02, 0x4a
	.zero		1
	.zero		1


	//----- nvinfo : EIATTR_EXIT_INSTR_OFFSETS
	.align		4
        /*00fc*/ 	.byte	0x04, 0x1c
        /*00fe*/ 	.short	(.L_611 - .L_610)


	//   ....[0]....
.L_610:
        /*0100*/ 	.word	0x00000090


	//   ....[1]....
        /*0104*/ 	.word	0x00000250


	//   ....[2]....
        /*0108*/ 	.word	0x00002080


	//   ....[3]....
        /*010c*/ 	.word	0x00003320


	//   ....[4]....
        /*0110*/ 	.word	0x00003340


	//----- nvinfo : EIATTR_CRS_STACK_SIZE
	.align		4
.L_611:
        /*0114*/ 	.byte	0x04, 0x1e
        /*0116*/ 	.short	(.L_613 - .L_612)
.L_612:
        /*0118*/ 	.word	0x00000000


	//----- nvinfo : EIATTR_CBANK_PARAM_SIZE
	.align		4
.L_613:
        /*011c*/ 	.byte	0x03, 0x19
        /*011e*/ 	.short	0x0070


	//----- nvinfo : EIATTR_PARAM_CBANK
	.align		4
        /*0120*/ 	.byte	0x04, 0x0a
        /*0122*/ 	.short	(.L_615 - .L_614)
	.align		4
.L_614:
        /*0124*/ 	.word	index@(.nv.constant0._Z29adjacency_list_init_modded_v5P10edge_blockPmmmmS1_mP27vertex_dictionary_structuremmmmS1_S1_)
        /*0128*/ 	.short	0x0380
        /*012a*/ 	.short	0x0070


	//----- nvinfo : EIATTR_SW_WAR
	.align		4
.L_615:
        /*012c*/ 	.byte	0x04, 0x36
        /*012e*/ 	.short	(.L_617 - .L_616)
.L_616:
        /*0130*/ 	.word	0x00000008
.L_617:


//--------------------- .nv.info._Z29adjacency_list_init_modded_v4P10edge_blockPmmmmS1_mP27vertex_dictionary_structuremmmmS1_S1_ --------------------------
	.section	.nv.info._Z29adjacency_list_init_modded_v4P10edge_blockPmmmmS1_mP27vertex_dictionary_structuremmmmS1_S1_,"",@"SHT_CUDA_INFO"
	.sectionflags	@""
	.align	4


	//----- nvinfo : EIATTR_CUDA_API_VERSION
	.align		4
        /*0000*/ 	.byte	0x04, 0x37
        /*0002*/ 	.short	(.L_619 - .L_618)
.L_618:
        /*0004*/ 	.word	0x00000082


	//----- nvinfo : EIATTR_KPARAM_INFO
	.align		4
.L_619:
        /*0008*/ 	.byte	0x04, 0x17
        /*000a*/ 	.short	(.L_621 - .L_620)
.L_620:
        /*000c*/ 	.word	0x00000000
        /*0010*/ 	.short	0x000d
        /*0012*/ 	.short	0x0068
        /*0014*/ 	.byte	0x00, 0xf5, 0x21, 0x00


	//----- nvinfo : EIATTR_KPARAM_INFO
	.align		4
.L_621:
        /*0018*/ 	.byte	0x04, 0x17
        /*001a*/ 	.short	(.L_623 - .L_622)
.L_622:
        /*001c*/ 	.word	0x00000000
        /*0020*/ 	.short	0x000c
        /*0022*/ 	.short	0x0060
        /*0024*/ 	.byte	0x00, 0xf5, 0x21, 0x00


	//----- nvinfo : EIATTR_KPARAM_INFO
	.align		4
.L_623:
        /*0028*/ 	.byte	0x04, 0x17
        /*002a*/ 	.short	(.L_625 - .L_624)
.L_624:
        /*002c*/ 	.word	0x00000000
        /*0030*/ 	.short	0x000b
        /*0032*/ 	.short	0x0058
        /*0034*/ 	.byte	0x00, 0xf0, 0x21, 0x00


	//----- nvinfo : EIATTR_KPARAM_INFO
	.align		4
.L_625:
        /*0038*/ 	.byte	0x04, 0x17
        /*003a*/ 	.short	(.L_627 - .L_626)
.L_626:
        /*003c*/ 	.word	0x00000000
        /*0040*/ 	.short	0x000a
        /*0042*/ 	.short	0x0050
        /*0044*/ 	.byte	0x00, 0xf0, 0x21, 0x00


	//----- nvinfo : EIATTR_KPARAM_INFO
	.align		4
.L_627:
        /*0048*/ 	.byte	0x04, 0x17
        /*004a*/ 	.short	(.L_629 - .L_628)
.L_628:
        /*004c*/ 	.word	0x00000000
        /*0050*/ 	.short	0x0009
        /*0052*/ 	.short	0x0048
        /*0054*/ 	.byte	0x00, 0xf0, 0x21, 0x00


	//----- nvinfo : EIATTR_KPARAM_INFO
	.align		4
.L_629:
        /*0058*/ 	.byte	0x04, 0x17
        /*005a*/ 	.short	(.L_631 - .L_630)
.L_630:
        /*005c*/ 	.word	0x00000000
        /*0060*/ 	.short	0x0008
        /*0062*/ 	.short	0x0040
        /*0064*/ 	.byte	0x00, 0xf0, 0x21, 0x00


	//----- nvinfo : EIATTR_KPARAM_INFO
	.align		4
.L_631:
        /*0068*/ 	.byte	0x04, 0x17
        /*006a*/ 	.short	(.L_633 - .L_632)
.L_632:
        /*006c*/ 	.word	0x00000000
        /*0070*/ 	.short	0x0007
        /*0072*/ 	.short	0x0038
        /*0074*/ 	.byte	0x00, 0xf5, 0x21, 0x00


	//----- nvinfo : EIATTR_KPARAM_INFO
	.align		4
.L_633:
        /*0078*/ 	.byte	0x04, 0x17
        /*007a*/ 	.short	(.L_635 - .L_634)
.L_634:
        /*007c*/ 	.word	0x00000000
        /*0080*/ 	.short	0x0006
        /*0082*/ 	.short	0x0030
        /*0084*/ 	.byte	0x00, 0xf0, 0x21, 0x00


	//----- nvinfo : EIATTR_KPARAM_INFO
	.align		4
.L_635:
        /*0088*/ 	.byte	0x04, 0x17
        /*008a*/ 	.short	(.L_637 - .L_636)
.L_636:
        /*008c*/ 	.word	0x00000000
        /*0090*/ 	.short	0x0005
        /*0092*/ 	.short	0x0028
        /*0094*/ 	.byte	0x00, 0xf5, 0x21, 0x00


	//----- nvinfo : EIATTR_KPARAM_INFO
	.align		4
.L_637:
        /*0098*/ 	.byte	0x04, 0x17
        /*009a*/ 	.short	(.L_639 - .L_638)
.L_638:
        /*009c*/ 	.word	0x00000000
        /*00a0*/ 	.short	0x0004
        /*00a2*/ 	.short	0x0020
        /*00a4*/ 	.byte	0x00, 0xf0, 0x21, 0x00


	//----- nvinfo : EIATTR_KPARAM_INFO
	.align		4
.L_639:
        /*00a8*/ 	.byte	0x04, 0x17
        /*00aa*/ 	.short	(.L_641 - .L_640)
.L_640:
        /*00ac*/ 	.word	0x00000000
        /*00b0*/ 	.short	0x0003
        /*00b2*/ 	.short	0x0018
        /*00b4*/ 	.byte	0x00, 0xf0, 0x21, 0x00


	//----- nvinfo : EIATTR_KPARAM_INFO
	.align		4
.L_641:
        /*00b8*/ 	.byte	0x04, 0x17
        /*00ba*/ 	.short	(.L_643 - .L_642)
.L_642:
        /*00bc*/ 	.word	0x00000000
        /*00c0*/ 	.short	0x0002
        /*00c2*/ 	.short	0x0010
        /*00c4*/ 	.byte	0x00, 0xf0, 0x21, 0x00


	//----- nvinfo : EIATTR_KPARAM_INFO
	.align		4
.L_643:
        /*00c8*/ 	.byte	0x04, 0x17
        /*00ca*/ 	.short	(.L_645 - .L_644)
.L_644:
        /*00cc*/ 	.word	0x00000000
        /*00d0*/ 	.short	0x0001
        /*00d2*/ 	.short	0x0008
        /*00d4*/ 	.byte	0x00, 0xf5, 0x21, 0x00


	//----- nvinfo : EIATTR_KPARAM_INFO
	.align		4
.L_645:
        /*00d8*/ 	.byte	0x04, 0x17
        /*00da*/ 	.short	(.L_647 - .L_646)
.L_646:
        /*00dc*/ 	.word	0x00000000
        /*00e0*/ 	.short	0x0000
        /*00e2*/ 	.short	0x0000
        /*00e4*/ 	.byte	0x00, 0xf5, 0x21, 0x00


	//----- nvinfo : EIATTR_SPARSE_MMA_MASK
	.align		4
.L_647:
        /*00e8*/ 	.byte	0x03, 0x50
        /*00ea*/ 	.short	0x0000


	//----- nvinfo : EIATTR_MAXREG_COUNT
	.align		4
        /*00ec*/ 	.byte	0x03, 0x1b
        /*00ee*/ 	.short	0x00ff


	//----- nvinfo : EIATTR_NUM_BARRIERS
	.align		4
        /*00f0*/ 	.byte	0x02, 0x4c
        /*00f2*/ 	.byte	0x01
	.zero		1


	//----- nvinfo : EIATTR_MERCURY_ISA_VERSION
	.align		4
        /*00f4*/ 	.byte	0x03, 0x5f
        /*00f6*/ 	.short	0x0101


	//----- nvinfo : EIATTR_VRC_CTA_INIT_COUNT
	.align		4
        /*00f8*/ 	.byte	0x02, 0x4a
	.zero		1
	.zero		1


	//----- nvinfo : EIATTR_EXIT_INSTR_OFFSETS
	.align		4
        /*00fc*/ 	.byte	0x04, 0x1c
        /*00fe*/ 	.short	(.L_649 - .L_648)


	//   ....[0]....
.L_648:
        /*0100*/ 	.word	0x000000a0


	//   ....[1]....
        /*0104*/ 	.word	0x000002f0


	//   ....[2]....
        /*0108*/ 	.word	0x00001600


	//   ....[3]....
        /*010c*/ 	.word	0x00001c80


	//   ....[4]....
        /*0110*/ 	.word	0x00002960


	//----- nvinfo : EIATTR_CRS_STACK_SIZE
	.align		4
.L_649:
        /*0114*/ 	.byte	0x04, 0x1e
        /*0116*/ 	.short	(.L_651 - .L_650)
.L_650:
        /*0118*/ 	.word	0x00000000


	//----- nvinfo : EIATTR_CBANK_PARAM_SIZE
	.align		4
.L_651:
        /*011c*/ 	.byte	0x03, 0x19
        /*011e*/ 	.short	0x0070


	//----- nvinfo : EIATTR_PARAM_CBANK
	.align		4
        /*0120*/ 	.byte	0x04, 0x0a
        /*0122*/ 	.short	(.L_653 - .L_652)
	.align		4
.L_652:
        /*0124*/ 	.word	index@(.nv.constant0._Z29adjacency_list_init_modded_v4P10edge_blockPmmmmS1_mP27vertex_dictionary_structuremmmmS1_S1_)
        /*0128*/ 	.short	0x0380
        /*012a*/ 	.short	0x0070


	//----- nvinfo : EIATTR_SW_WAR
	.align		4
.L_653:
        /*012c*/ 	.byte	0x04, 0x36
        /*012e*/ 	.short	(.L_655 - .L_654)
.L_654:
        /*0130*/ 	.word	0x00000008
.L_655:


//--------------------- .nv.info._Z34parallel_vertex_dictionary_init_v1P22adjacency_sentinel_newmPmP27vertex_dictionary_structure --------------------------
	.section	.nv.info._Z34parallel_vertex_dictionary_init_v1P22adjacency_sentinel_newmPmP27vertex_dictionary_structure,"",@"SHT_CUDA_INFO"
	.sectionflags	@""
	.align	4


	//----- nvinfo : EIATTR_CUDA_API_VERSION
	.align		4
        /*0000*/ 	.byte	0x04, 0x37
        /*0002*/ 	.short	(.L_657 - .L_656)
.L_656:
        /*0004*/ 	.word	0x00000082


	//----- nvinfo : EIATTR_KPARAM_INFO
	.align		4
.L_657:
        /*0008*/ 	.byte	0x04, 0x17
        /*000a*/ 	.short	(.L_659 - .L_658)
.L_658:
        /*000c*/ 	.word	0x00000000
        /*0010*/ 	.short	0x0003
        /*0012*/ 	.short	0x0018
        /*0014*/ 	.byte	0x00, 0xf5, 0x21, 0x00


	//----- nvinfo : EIATTR_KPARAM_INFO
	.align		4
.L_659:
        /*0018*/ 	.byte	0x04, 0x17
        /*001a*/ 	.short	(.L_661 - .L_660)
.L_660:
        /*001c*/ 	.word	0x00000000
        /*0020*/ 	.short	0x0002
        /*0022*/ 	.short	0x0010
        /*0024*/ 	.byte	0x00, 0xf5, 0x21, 0x00


	//----- nvinfo : EIATTR_KPARAM_INFO
	.align		4
.L_661:
        /*0028*/ 	.byte	0x04, 0x17
        /*002a*/ 	.short	(.L_663 - .L_662)
.L_662:
        /*002c*/ 	.word	0x00000000
        /*0030*/ 	.short	0x0001
        /*0032*/ 	.short	0x0008
        /*0034*/ 	.byte	0x00, 0xf0, 0x21, 0x00


	//----- nvinfo : EIATTR_KPARAM_INFO
	.align		4
.L_663:
        /*0038*/ 	.byte	0x04, 0x17
        /*003a*/ 	.short	(.L_665 - .L_664)
.L_664:
        /*003c*/ 	.word	0x00000000
        /*0040*/ 	.short	0x0000
        /*0042*/ 	.short	0x0000
        /*0044*/ 	.byte	0x00, 0xf5, 0x21, 0x00


	//----- nvinfo : EIATTR_SPARSE_MMA_MASK
	.align		4
.L_665:
        /*0048*/ 	.byte	0x03, 0x50
        /*004a*/ 	.short	0x0000


	//----- nvinfo : EIATTR_MAXREG_COUNT
	.align		4
        /*004c*/ 	.byte	0x03, 0x1b
        /*004e*/ 	.short	0x00ff


	//----- nvinfo : EIATTR_MERCURY_ISA_VERSION
	.align		4
        /*0050*/ 	.byte	0x03, 0x5f
        /*0052*/ 	.short	0x0101


	//----- nvinfo : EIATTR_VRC_CTA_INIT_COUNT
	.align		4
        /*0054*/ 	.byte	0x02, 0x4a
	.zero		1
	.zero		1


	//----- nvinfo : EIATTR_EXIT_INSTR_OFFSETS
	.align		4
        /*0058*/ 	.byte	0x04, 0x1c
        /*005a*/ 	.short	(.L_667 - .L_666)


	//   ....[0]....
.L_666:
        /*005c*/ 	.word	0x00000080


	//   ....[1]....
        /*0060*/ 	.word	0x00000280


	//----- nvinfo : EIATTR_CBANK_PARAM_SIZE
	.align		4
.L_667:
        /*0064*/ 	.byte	0x03, 0x19
        /*0066*/ 	.short	0x0020


	//----- nvinfo : EIATTR_PARAM_CBANK
	.align		4
        /*0068*/ 	.byte	0x04, 0x0a
        /*006a*/ 	.short	(.L_669 - .L_668)
	.align		4
.L_668:
        /*006c*/ 	.word	index@(.nv.constant0._Z34parallel_vertex_dictionary_init_v1P22adjacency_sentinel_newmPmP27vertex_dictionary_structure)
        /*0070*/ 	.short	0x0380
        /*0072*/ 	.short	0x0020


	//----- nvinfo : EIATTR_SW_WAR
	.align		4
.L_669:
        /*0074*/ 	.byte	0x04, 0x36
        /*0076*/ 	.short	(.L_671 - .L_670)
.L_670:
        /*0078*/ 	.word	0x00000008
.L_671:


//--------------------- .nv.info._Z26parallel_push_queue_updatem --------------------------
	.section	.nv.info._Z26parallel_push_queue_updatem,"",@"SHT_CUDA_INFO"
	.sectionflags	@""
	.align	4


	//----- nvinfo : EIATTR_CUDA_API_VERSION
	.align		4
        /*0000*/ 	.byte	0x04, 0x37
        /*0002*/ 	.short	(.L_673 - .L_672)
.L_672:
        /*0004*/ 	.word	0x00000082


	//----- nvinfo : EIATTR_KPARAM_INFO
	.align		4
.L_673:
        /*0008*/ 	.byte	0x04, 0x17
        /*000a*/ 	.short	(.L_675 - .L_674)
.L_674:
        /*000c*/ 	.word	0x00000000
        /*0010*/ 	.short	0x0000
        /*0012*/ 	.short	0x0000
        /*0014*/ 	.byte	0x00, 0xf0, 0x21, 0x00


	//----- nvinfo : EIATTR_SPARSE_MMA_MASK
	.align		4
.L_675:
        /*0018*/ 	.byte	0x03, 0x50
        /*001a*/ 	.short	0x0000


	//----- nvinfo : EIATTR_MAXREG_COUNT
	.align		4
        /*001c*/ 	.byte	0x03, 0x1b
        /*001e*/ 	.short	0x00ff


	//----- nvinfo : EIATTR_MERCURY_ISA_VERSION
	.align		4
        /*0020*/ 	.byte	0x03, 0x5f
        /*0022*/ 	.short	0x0101


	//----- nvinfo : EIATTR_VRC_CTA_INIT_COUNT
	.align		4
        /*0024*/ 	.byte	0x02, 0x4a
	.zero		1
	.zero		1


	//----- nvinfo : EIATTR_EXIT_INSTR_OFFSETS
	.align		4
        /*0028*/ 	.byte	0x04, 0x1c
        /*002a*/ 	.short	(.L_677 - .L_676)


	//   ....[0]....
.L_676:
        /*002c*/ 	.word	0x000001e0


	//----- nvinfo : EIATTR_CBANK_PARAM_SIZE
	.align		4
.L_677:
        /*0030*/ 	.byte	0x03, 0x19
        /*0032*/ 	.short	0x0008


	//----- nvinfo : EIATTR_PARAM_CBANK
	.align		4
        /*0034*/ 	.byte	0x04, 0x0a
        /*0036*/ 	.short	(.L_679 - .L_678)
	.align		4
.L_678:
        /*0038*/ 	.word	index@(.nv.constant0._Z26parallel_push_queue_updatem)
        /*003c*/ 	.short	0x0380
        /*003e*/ 	.short	0x0008


	//----- nvinfo : EIATTR_SW_WAR
	.align		4
.L_679:
        /*0040*/ 	.byte	0x04, 0x36
        /*0042*/ 	.short	(.L_681 - .L_680)
.L_680:
        /*0044*/ 	.word	0x00000008
.L_681:


//--------------------- .nv.info._Z54parallel_push_edge_preallocate_list_to_device_queue_v1P10edge_blockm --------------------------
	.section	.nv.info._Z54parallel_push_edge_preallocate_list_to_device_queue_v1P10edge_blockm,"",@"SHT_CUDA_INFO"
	.sectionflags	@""
	.align	4


	//----- nvinfo : EIATTR_CUDA_API_VERSION
	.align		4
        /*0000*/ 	.byte	0x04, 0x37
        /*0002*/ 	.short	(.L_683 - .L_682)
.L_682:
        /*0004*/ 	.word	0x00000082


	//----- nvinfo : EIATTR_KPARAM_INFO
	.align		4
.L_683:
        /*0008*/ 	.byte	0x04, 0x17
        /*000a*/ 	.short	(.L_685 - .L_684)
.L_684:
        /*000c*/ 	.word	0x00000000
        /*0010*/ 	.short	0x0001
        /*0012*/ 	.short	0x0008
        /*0014*/ 	.byte	0x00, 0xf0, 0x21, 0x00


	//----- nvinfo : EIATTR_KPARAM_INFO
	.align		4
.L_685:
        /*0018*/ 	.byte	0x04, 0x17
        /*001a*/ 	.short	(.L_687 - .L_686)
.L_686:
        /*001c*/ 	.word	0x00000000
        /*0020*/ 	.short	0x0000
        /*0022*/ 	.short	0x0000
        /*0024*/ 	.byte	0x00, 0xf5, 0x21, 0x00


	//----- nvinfo : EIATTR_SPARSE_MMA_MASK
	.align		4
.L_687:
        /*0028*/ 	.byte	0x03, 0x50
        /*002a*/ 	.short	0x0000


	//----- nvinfo : EIATTR_MAXREG_COUNT
	.align		4
        /*002c*/ 	.byte	0x03, 0x1b
        /*002e*/ 	.short	0x00ff


	//----- nvinfo : EIATTR_MERCURY_ISA_VERSION
	.align		4
        /*0030*/ 	.byte	0x03, 0x5f
        /*0032*/ 	.short	0x0101


	//----- nvinfo : EIATTR_VRC_CTA_INIT_COUNT
	.align		4
        /*0034*/ 	.byte	0x02, 0x4a
	.zero		1
	.zero		1


	//----- nvinfo : EIATTR_EXIT_INSTR_OFFSETS
	.align		4
        /*0038*/ 	.byte	0x04, 0x1c
        /*003a*/ 	.short	(.L_689 - .L_688)


	//   ....[0]....
.L_688:
        /*003c*/ 	.word	0x00000080


	//   ....[1]....
        /*0040*/ 	.word	0x00000100


	//   ....[2]....
        /*0044*/ 	.word	0x00000250


	//   ....[3]....
        /*0048*/ 	.word	0x000002e0


	//----- nvinfo : EIATTR_CBANK_PARAM_SIZE
	.align		4
.L_689:
        /*004c*/ 	.byte	0x03, 0x19
        /*004e*/ 	.short	0x0010


	//----- nvinfo : EIATTR_PARAM_CBANK
	.align		4
        /*0050*/ 	.byte	0x04, 0x0a
        /*0052*/ 	.short	(.L_691 - .L_690)
	.align		4
.L_690:
        /*0054*/ 	.word	index@(.nv.constant0._Z54parallel_push_edge_preallocate_list_to_device_queue_v1P10edge_blockm)
        /*0058*/ 	.short	0x0380
        /*005a*/ 	.short	0x0010


	//----- nvinfo : EIATTR_SW_WAR
	.align		4
.L_691:
        /*005c*/ 	.byte	0x04, 0x36
        /*005e*/ 	.short	(.L_693 - .L_692)
.L_692:
        /*0060*/ 	.word	0x00000008
.L_693:


//--------------------- .nv.info._Z51parallel_push_edge_preallocate_list_to_device_queueP10edge_blockPP18adjacency_sentinelPmm --------------------------
	.section	.nv.info._Z51parallel_push_edge_preallocate_list_to_device_queueP10edge_blockPP18adjacency_sentinelPmm,"",@"SHT_CUDA_INFO"
	.sectionflags	@""
	.align	4


	//----- nvinfo : EIATTR_CUDA_API_VERSION
	.align		4
        /*0000*/ 	.byte	0x04, 0x37
        /*0002*/ 	.short	(.L_695 - .L_694)
.L_694:
        /*0004*/ 	.word	0x00000082


	//----- nvinfo : EIATTR_KPARAM_INFO
	.align		4
.L_695:
        /*0008*/ 	.byte	0x04, 0x17
        /*000a*/ 	.short	(.L_697 - .L_696)
.L_696:
        /*000c*/ 	.word	0x00000000
        /*0010*/ 	.short	0x0003
        /*0012*/ 	.short	0x0018
        /*0014*/ 	.byte	0x00, 0xf0, 0x21, 0x00


	//----- nvinfo : EIATTR_KPARAM_INFO
	.align		4
.L_697:
        /*0018*/ 	.byte	0x04, 0x17
        /*001a*/ 	.short	(.L_699 - .L_698)
.L_698:
        /*001c*/ 	.word	0x00000000
        /*0020*/ 	.short	0x0002
        /*0022*/ 	.short	0x0010
        /*0024*/ 	.byte	0x00, 0xf5, 0x21, 0x00


	//----- nvinfo : EIATTR_KPARAM_INFO
	.align		4
.L_699:
        /*0028*/ 	.byte	0x04, 0x17
        /*002a*/ 	.short	(.L_701 - .L_700)
.L_700:
        /*002c*/ 	.word	0x00000000
        /*0030*/ 	.short	0x0001
        /*0032*/ 	.short	0x0008
        /*0034*/ 	.byte	0x00, 0xf5, 0x21, 0x00


	//----- nvinfo : EIATTR_KPARAM_INFO
	.align		4
.L_701:
        /*0038*/ 	.byte	0x04, 0x17
        /*003a*/ 	.short	(.L_703 - .L_702)
.L_702:
        /*003c*/ 	.word	0x00000000
        /*0040*/ 	.short	0x0000
        /*0042*/ 	.short	0x0000
        /*0044*/ 	.byte	0x00, 0xf5, 0x21, 0x00


	//----- nvinfo : EIATTR_SPARSE_MMA_MASK
	.align		4
.L_703:
        /*0048*/ 	.byte	0x03, 0x50
        /*004a*/ 	.short	0x0000


	//----- nvinfo : EIATTR_MAXREG_COUNT
	.align		4
        /*004c*/ 	.byte	0x03, 0x1b
        /*004e*/ 	.short	0x00ff


	//----- nvinfo : EIATTR_MERCURY_ISA_VERSION
	.align		4
        /*0050*/ 	.byte	0x03, 0x5f
        /*0052*/ 	.short	0x0101


	//----- nvinfo : EIATTR_VRC_CTA_INIT_COUNT
	.align		4
        /*0054*/ 	.byte	0x02, 0x4a
	.zero		1
	.zero		1


	//----- nvinfo : EIATTR_EXIT_INSTR_OFFSETS
	.align		4
        /*0058*/ 	.byte	0x04, 0x1c
        /*005a*/ 	.short	(.L_705 - .L_704)


	//   ....[0]....
.L_704:
        /*005c*/ 	.word	0x00000080


	//   ....[1]....
        /*0060*/ 	.word	0x00000100


	//   ....[2]....
        /*0064*/ 	.word	0x00000250


	//   ....[3]....
        /*0068*/ 	.word	0x000002e0


	//----- nvinfo : EIATTR_CBANK_PARAM_SIZE
	.align		4
.L_705:
        /*006c*/ 	.byte	0x03, 0x19
        /*006e*/ 	.short	0x0020


	//----- nvinfo : EIATTR_PARAM_CBANK
	.align		4
        /*0070*/ 	.byte	0x04, 0x0a
        /*0072*/ 	.short	(.L_707 - .L_706)
	.align		4
.L_706:
        /*0074*/ 	.word	index@(.nv.constant0._Z51parallel_push_edge_preallocate_list_to_device_queueP10edge_blockPP18adjacency_sentinelPmm)
        /*0078*/ 	.short	0x0380
        /*007a*/ 	.short	0x0020


	//----- nvinfo : EIATTR_SW_WAR
	.align		4
.L_707:
        /*007c*/ 	.byte	0x04, 0x36
        /*007e*/ 	.short	(.L_709 - .L_708)
.L_708:
        /*0080*/ 	.word	0x00000008
.L_709:


//--------------------- .nv.info._Z19data_structure_initP27vertex_dictionary_structure --------------------------
	.section	.nv.info._Z19data_structure_initP27vertex_dictionary_structure,"",@"SHT_CUDA_INFO"
	.sectionflags	@""
	.align	4


	//----- nvinfo : EIATTR_CUDA_API_VERSION
	.align		4
        /*0000*/ 	.byte	0x04, 0x37
        /*0002*/ 	.short	(.L_711 - .L_710)
.L_710:
        /*0004*/ 	.word	0x00000082


	//----- nvinfo : EIATTR_KPARAM_INFO
	.align		4
.L_711:
        /*0008*/ 	.byte	0x04, 0x17
        /*000a*/ 	.short	(.L_713 - .L_712)
.L_712:
        /*000c*/ 	.word	0x00000000
        /*0010*/ 	.short	0x0000
        /*0012*/ 	.short	0x0000
        /*0014*/ 	.byte	0x00, 0xf5, 0x21, 0x00


	//----- nvinfo : EIATTR_SPARSE_MMA_MASK
	.align		4
.L_713:
        /*0018*/ 	.byte	0x03, 0x50
        /*001a*/ 	.short	0x0000


	//----- nvinfo : EIATTR_MAXREG_COUNT
	.align		4
        /*001c*/ 	.byte	0x03, 0x1b
        /*001e*/ 	.short	0x00ff


	//----- nvinfo : EIATTR_MERCURY_ISA_VERSION
	.align		4
        /*0020*/ 	.byte	0x03, 0x5f
        /*0022*/ 	.short	0x0101


	//----- nvinfo : EIATTR_VRC_CTA_INIT_COUNT
	.align		4
        /*0024*/ 	.byte	0x02, 0x4a
	.zero		1
	.zero		1


	//----- nvinfo : EIATTR_EXIT_INSTR_OFFSETS
	.align		4
        /*0028*/ 	.byte	0x04, 0x1c
        /*002a*/ 	.short	(.L_715 - .L_714)


	//   ....[0]....
.L_714:
        /*002c*/ 	.word	0x00000120


	//----- nvinfo : EIATTR_CBANK_PARAM_SIZE
	.align		4
.L_715:
        /*0030*/ 	.byte	0x03, 0x19
        /*0032*/ 	.short	0x0008


	//----- nvinfo : EIATTR_PARAM_CBANK
	.align		4
        /*0034*/ 	.byte	0x04, 0x0a
        /*0036*/ 	.short	(.L_717 - .L_716)
	.align		4
.L_716:
        /*0038*/ 	.word	index@(.nv.constant0._Z19data_structure_initP27vertex_dictionary_structure)
        /*003c*/ 	.short	0x0380
        /*003e*/ 	.short	0x0008


	//----- nvinfo : EIATTR_SW_WAR
	.align		4
.L_717:
        /*0040*/ 	.byte	0x04, 0x36
        /*0042*/ 	.short	(.L_719 - .L_718)
.L_718:
        /*0044*/ 	.word	0x00000008
.L_719:


//--------------------- .nv.callgraph             --------------------------
	.section	.nv.callgraph,"",@"SHT_CUDA_CALLGRAPH"
	.align	4
	.sectionentsize	8
	.align		4
        /*0000*/ 	.word	0x00000000
	.align		4
        /*0004*/ 	.word	0xffffffff
	.align		4
        /*0008*/ 	.word	index@(_Z9cbt_statsP27vertex_dictionary_structurem)
	.align		4
        /*000c*/ 	.word	index@(vprintf)
	.align		4
        /*0010*/ 	.word	index@(_Z20printKernelmodded_v2P27vertex_dictionary_structurem)
	.align		4
        /*0014*/ 	.word	index@(vprintf)
	.align		4
        /*0018*/ 	.word	index@(_Z20printKernelmodded_v1P27vertex_dictionary_structurem)
	.align		4
        /*001c*/ 	.word	index@(vprintf)
	.align		4
        /*0020*/ 	.word	index@(_Z27correctness_check_kernel_v1P27vertex_dictionary_structuremmPmS1_S1_)
	.align		4
        /*0024*/ 	.word	index@(vprintf)
	.align		4
        /*0028*/ 	.word	index@(_Z21batched_delete_kernelP27vertex_dictionary_structuremmPmS1_)
	.align		4
        /*002c*/ 	.word	index@(vprintf)
	.align		4
        /*0030*/ 	.word	0x00000000
	.align		4
        /*0034*/ 	.word	0xfffffffe
	.align		4
        /*0038*/ 	.word	0x00000000
	.align		4
        /*003c*/ 	.word	0xfffffffd
	.align		4
        /*0040*/ 	.word	0x00000000
	.align		4
        /*0044*/ 	.word	0xfffffffc


//--------------------- .nv.constant4             --------------------------
	.section	.nv.constant4,"a",@progbits
	.align	8
	.align		8
.nv.constant4:
        /*0000*/ 	.dword	d_v_d_sentinel
	.align		8
        /*0008*/ 	.dword	d_v_queue
	.align		8
        /*0010*/ 	.dword	d_a_sentinel
	.align		8
        /*0018*/ 	.dword	d_e_queue
	.align		8
        /*0020*/ 	.dword	k1counter
	.align		8
        /*0028*/ 	.dword	k2counter
	.align		8
        /*0030*/ 	.dword	lockvar
	.align		8
        /*0038*/ 	.dword	search_blocks
	.align		8
        /*0040*/ 	.dword	search_index
	.align		8
        /*0048*/ 	.dword	stack_traversal
	.align		8
        /*0050*/ 	.dword	stack_top
	.align		8
        /*0058*/ 	.dword	delete_blocks_v1
	.align		8
        /*0060*/ 	.dword	delete_index
	.align		8
        /*0068*/ 	.dword	delete_source
	.align		8
        /*0070*/ 	.dword	_ZN34_INTERNAL_634f5181_4_k_cu_83e9169e4cuda3std3__45__cpo5beginE
	.align		8
        /*0078*/ 	.dword	_ZN34_INTERNAL_634f5181_4_k_cu_83e9169e4cuda3std3__45__cpo3endE
	.align		8
        /*0080*/ 	.dword	_ZN34_INTERNAL_634f5181_4_k_cu_83e9169e4cuda3std3__45__cpo6cbeginE
	.align		8
        /*0088*/ 	.dword	_ZN34_INTERNAL_634f5181_4_k_cu_83e9169e4cuda3std3__45__cpo4cendE
	.align		8
        /*0090*/ 	.dword	_ZN34_INTERNAL_634f5181_4_k_cu_83e9169e4cuda3std3__45__cpo6rbeginE
	.align		8
        /*0098*/ 	.dword	_ZN34_INTERNAL_634f5181_4_k_cu_83e9169e4cuda3std3__45__cpo4rendE
	.align		8
        /*00a0*/ 	.dword	_ZN34_INTERNAL_634f5181_4_k_cu_83e9169e4cuda3std3__45__cpo7crbeginE
	.align		8
        /*00a8*/ 	.dword	_ZN34_INTERNAL_634f5181_4_k_cu_83e9169e4cuda3std3__45__cpo5crendE
	.align		8
        /*00b0*/ 	.dword	_ZN34_INTERNAL_634f5181_4_k_cu_83e9169e4cuda3std3__436_GLOBAL__N__634f5181_4_k_cu_83e9169e6ignoreE
	.align		8
        /*00b8*/ 	.dword	_ZN34_INTERNAL_634f5181_4_k_cu_83e9169e4cuda3std3__419piecewise_constructE
	.align		8
        /*00c0*/ 	.dword	_ZN34_INTERNAL_634f5181_4_k_cu_83e9169e4cuda3std3__48in_placeE
	.align		8
        /*00c8*/ 	.dword	_ZN34_INTERNAL_634f5181_4_k_cu_83e9169e4cuda3std3__420unreachable_sentinelE
	.align		8
        /*00d0*/ 	.dword	_ZN34_INTERNAL_634f5181_4_k_cu_83e9169e4cuda3std3__47nulloptE
	.align		8
        /*00d8*/ 	.dword	_ZN34_INTERNAL_634f5181_4_k_cu_83e9169e4cuda3std3__48unexpectE
	.align		8
        /*00e0*/ 	.dword	_ZN34_INTERNAL_634f5181_4_k_cu_83e9169e4cuda3std6ranges3__45__cpo4swapE
	.align		8
        /*00e8*/ 	.dword	_ZN34_INTERNAL_634f5181_4_k_cu_83e9169e4cuda3std6ranges3__45__cpo9iter_moveE
	.align		8
        /*00f0*/ 	.dword	_ZN34_INTERNAL_634f5181_4_k_cu_83e9169e4cuda3std6ranges3__45__cpo5beginE
	.align		8
        /*00f8*/ 	.dword	_ZN34_INTERNAL_634f5181_4_k_cu_83e9169e4cuda3std6ranges3__45__cpo3endE
	.align		8
        /*0100*/ 	.dword	_ZN34_INTERNAL_634f5181_4_k_cu_83e9169e4cuda3std6ranges3__45__cpo6cbeginE
	.align		8
        /*0108*/ 	.dword	_ZN34_INTERNAL_634f5181_4_k_cu_83e9169e4cuda3std6ranges3__45__cpo4cendE
	.align		8
        /*0110*/ 	.dword	_ZN34_INTERNAL_634f5181_4_k_cu_83e9169e4cuda3std6ranges3__45__cpo7advanceE
	.align		8
        /*0118*/ 	.dword	_ZN34_INTERNAL_634f5181_4_k_cu_83e9169e4cuda3std6ranges3__45__cpo9iter_swapE
	.align		8
        /*0120*/ 	.dword	_ZN34_INTERNAL_634f5181_4_k_cu_83e9169e4cuda3std6ranges3__45__cpo4nextE
	.align		8
        /*0128*/ 	.dword	_ZN34_INTERNAL_634f5181_4_k_cu_83e9169e4cuda3std6ranges3__45__cpo4prevE
	.align		8
        /*0130*/ 	.dword	_ZN34_INTERNAL_634f5181_4_k_cu_83e9169e4cuda3std6ranges3__45__cpo4dataE
	.align		8
        /*0138*/ 	.dword	_ZN34_INTERNAL_634f5181_4_k_cu_83e9169e4cuda3std6ranges3__45__cpo5cdataE
	.align		8
        /*0140*/ 	.dword	_ZN34_INTERNAL_634f5181_4_k_cu_83e9169e4cuda3std6ranges3__45__cpo4sizeE
	.align		8
        /*0148*/ 	.dword	_ZN34_INTERNAL_634f5181_4_k_cu_83e9169e4cuda3std6ranges3__45__cpo5ssizeE
	.align		8
        /*0150*/ 	.dword	_ZN34_INTERNAL_634f5181_4_k_cu_83e9169e4cuda3std6ranges3__45__cpo8distanceE
	.align		8
        /*0158*/ 	.dword	_ZN34_INTERNAL_634f5181_4_k_cu_83e9169e6thrust24THRUST_300001_SM_1000_NS8cuda_cub3parE
	.align		8
        /*0160*/ 	.dword	_ZN34_INTERNAL_634f5181_4_k_cu_83e9169e6thrust24THRUST_300001_SM_1000_NS8cuda_cub10par_nosyncE
	.align		8
        /*0168*/ 	.dword	_ZN34_INTERNAL_634f5181_4_k_cu_83e9169e6thrust24THRUST_300001_SM_1000_NS6system6detail10sequential3seqE
	.align		8
        /*0170*/ 	.dword	_ZN34_INTERNAL_634f5181_4_k_cu_83e9169e6thrust24THRUST_300001_SM_1000_NS6system3cpp3parE
	.align		8
        /*0178*/ 	.dword	_ZN34_INTERNAL_634f5181_4_k_cu_83e9169e6thrust24THRUST_300001_SM_1000_NS12placeholders2_1E
	.align		8
        /*0180*/ 	.dword	_ZN34_INTERNAL_634f5181_4_k_cu_83e9169e6thrust24THRUST_300001_SM_1000_NS12placeholders2_2E
	.align		8
        /*0188*/ 	.dword	_ZN34_INTERNAL_634f5181_4_k_cu_83e9169e6thrust24THRUST_300001_SM_1000_NS12placeholders2_3E
	.align		8
        /*0190*/ 	.dword	_ZN34_INTERNAL_634f5181_4_k_cu_83e9169e6thrust24THRUST_300001_SM_1000_NS12placeholders2_4E
	.align		8
        /*0198*/ 	.dword	_ZN34_INTERNAL_634f5181_4_k_cu_83e9169e6thrust24THRUST_300001_SM_1000_NS12placeholders2_5E
	.align		8
        /*01a0*/ 	.dword	_ZN34_INTERNAL_634f5181_4_k_cu_83e9169e6thrust24THRUST_300001_SM_1000_NS12placeholders2_6E
	.align		8
        /*01a8*/ 	.dword	_ZN34_INTERNAL_634f5181_4_k_cu_83e9169e6thrust24THRUST_300001_SM_1000_NS12placeholders2_7E
	.align		8
        /*01b0*/ 	.dword	_ZN34_INTERNAL_634f5181_4_k_cu_83e9169e6thrust24THRUST_300001_SM_1000_NS12placeholders2_8E
	.align		8
        /*01b8*/ 	.dword	_ZN34_INTERNAL_634f5181_4_k_cu_83e9169e6thrust24THRUST_300001_SM_1000_NS12placeholders2_9E
	.align		8
        /*01c0*/ 	.dword	_ZN34_INTERNAL_634f5181_4_k_cu_83e9169e6thrust24THRUST_300001_SM_1000_NS12placeholders3_10E
	.align		8
        /*01c8*/ 	.dword	_ZN34_INTERNAL_634f5181_4_k_cu_83e9169e6thrust24THRUST_300001_SM_1000_NS3seqE
	.align		8
        /*01d0*/ 	.dword	_ZN34_INTERNAL_634f5181_4_k_cu_83e9169e6thrust24THRUST_300001_SM_1000_NS6deviceE
	.align		8
        /*01d8*/ 	.dword	$str$5
	.align		8
        /*01e0*/ 	.dword	$str$6
	.align		8
        /*01e8*/ 	.dword	$str$7
	.align		8
        /*01f0*/ 	.dword	$str$8
	.align		8
        /*01f8*/ 	.dword	$str$9
	.align		8
        /*0200*/ 	.dword	$str$10
	.align		8
        /*0208*/ 	.dword	$str$11
	.align		8
        /*0210*/ 	.dword	$str$12
	.align		8
        /*0218*/ 	.dword	$str$13
	.align		8
        /*0220*/ 	.dword	$str$14
	.align		8
        /*0228*/ 	.dword	$str$15
	.align		8
        /*0230*/ 	.dword	$str$16
	.align		8
        /*0238*/ 	.dword	$str$17
	.align		8
        /*0240*/ 	.dword	vprintf


//--------------------- .text._ZN3cub18CUB_300001_SM_10006detail8for_each13static_kernelINS2_12policy_hub_t12policy_500_tEmN6thrust24THRUST_300001_SM_1000_NS8cuda_cub20__uninitialized_fill7functorINS7_10device_ptrImEEmEEEEvT0_T1_ --------------------------
	.section	.text._ZN3cub18CUB_300001_SM_10006detail8for_each13static_kernelINS2_12policy_hub_t12policy_500_tEmN6thrust24THRUST_300001_SM_1000_NS8cuda_cub20__uninitialized_fill7functorINS7_10device_ptrImEEmEEEEvT0_T1_,"ax",@progbits
	.align	128
        .global         _ZN3cub18CUB_300001_SM_10006detail8for_each13static_kernelINS2_12policy_hub_t12policy_500_tEmN6thrust24THRUST_300001_SM_1000_NS8cuda_cub20__uninitialized_fill7functorINS7_10device_ptrImEEmEEEEvT0_T1_
        .type           _ZN3cub18CUB_300001_SM_10006detail8for_each13static_kernelINS2_12policy_hub_t12policy_500_tEmN6thrust24THRUST_300001_SM_1000_NS8cuda_cub20__uninitialized_fill7functorINS7_10device_ptrImEEmEEEEvT0_T1_,@function
        .size           _ZN3cub18CUB_300001_SM_10006detail8for_each13static_kernelINS2_12policy_hub_t12policy_500_tEmN6thrust24THRUST_300001_SM_1000_NS8cuda_cub20__uninitialized_fill7functorINS7_10device_ptrImEEmEEEEvT0_T1_,(.L_x_316 - _ZN3cub18CUB_300001_SM_10006detail8for_each13static_kernelINS2_12policy_hub_t12policy_500_tEmN6thrust24THRUST_300001_SM_1000_NS8cuda_cub20__uninitialized_fill7functorINS7_10device_ptrImEEmEEEEvT0_T1_)
        .other          _ZN3cub18CUB_300001_SM_10006detail8for_each13static_kernelINS2_12policy_hub_t12policy_500_tEmN6thrust24THRUST_300001_SM_1000_NS8cuda_cub20__uninitialized_fill7functorINS7_10device_ptrImEEmEEEEvT0_T1_,@"STO_CUDA_ENTRY STV_DEFAULT"
_ZN3cub18CUB_300001_SM_10006detail8for_each13static_kernelINS2_12policy_hub_t12policy_500_tEmN6thrust24THRUST_300001_SM_1000_NS8cuda_cub20__uninitialized_fill7functorINS7_10device_ptrImEEmEEEEvT0_T1_:
.text._ZN3cub18CUB_300001_SM_10006detail8for_each13static_kernelINS2_12policy_hub_t12policy_500_tEmN6thrust24THRUST_300001_SM_1000_NS8cuda_cub20__uninitialized_fill7functorINS7_10device_ptrImEEmEEEEvT0_T1_:
[----:B------:R-:W-:Y:S08]  /*0000*/  LDC R1, c[0x0][0x37c] ;  /* 0x0000df00ff017b82 */ /* 0x000ff00000000800 */
[----:B------:R-:W0:Y:S01]  /*0010*/  S2UR UR4, SR_CTAID.X ;  /* 0x00000000000479c3 */ /* 0x000e220000002500 */
[----:B------:R-:W1:Y:S01]  /*0020*/  LDCU.64 UR6, c[0x0][0x380] ;  /* 0x00007000ff0677ac */ /* 0x000e620008000a00 */
[----:B------:R-:W2:Y:S01]  /*0030*/  LDCU.64 UR8, c[0x0][0x358] ;  /* 0x00006b00ff0877ac */ /* 0x000ea20008000a00 */
[----:B0-----:R-:W-:-:S04]  /*0040*/  UIMAD.WIDE.U32 UR4, UR4, 0x200, URZ ;  /* 0x00000200040478a5 */ /* 0x001fc8000f8e00ff */
[----:B-1----:R-:W-:-:S04]  /*0050*/  UIADD3 UR6, UP0, UPT, -UR4, UR6, URZ ;  /* 0x0000000604067290 */ /* 0x002fc8000ff1e1ff */
[----:B------:R-:W-:Y:S02]  /*0060*/  UIADD3.X UR7, UPT, UPT, ~UR5, UR7, URZ, UP0, !UPT ;  /* 0x0000000705077290 */ /* 0x000fe400087fe5ff */
[----:B------:R-:W-:-:S04]  /*0070*/  UISETP.GE.U32.AND UP0, UPT, UR6, 0x200, UPT ;  /* 0x000002000600788c */ /* 0x000fc8000bf06070 */
[----:B------:R-:W-:-:S09]  /*0080*/  UISETP.GE.U32.AND.EX UP0, UPT, UR7, URZ, UPT, UP0 ;  /* 0x000000ff0700728c */ /* 0x000fd2000bf06100 */
[----:B--2---:R-:W-:Y:S05]  /*0090*/  BRA.U !UP0, `(.L_x_0) ;  /* 0x0000000108287547 */ /* 0x004fea000b800000 */
[----:B------:R-:W0:Y:S01]  /*00a0*/  S2R R0, SR_TID.X ;  /* 0x0000000000007919 */ /* 0x000e220000002100 */
[----:B------:R-:W1:Y:S01]  /*00b0*/  LDCU.64 UR6, c[0x0][0x388] ;  /* 0x00007100ff0677ac */ /* 0x000e620008000a00 */
[----:B------:R-:W2:Y:S01]  /*00c0*/  LDC.64 R4, c[0x0][0x390] ;  /* 0x0000e400ff047b82 */ /* 0x000ea20000000a00 */
[----:B0-----:R-:W-:-:S05]  /*00d0*/  IADD3 R0, P0, PT, R0, UR4, RZ ;  /* 0x0000000400007c10 */ /* 0x001fca000ff1e0ff */
[----:B------:R-:W-:Y:S01]  /*00e0*/  IMAD.X R3, RZ, RZ, UR5, P0 ;  /* 0x00000005ff037e24 */ /* 0x000fe200080e06ff */
[----:B-1----:R-:W-:-:S04]  /*00f0*/  LEA R2, P0, R0, UR6, 0x3 ;  /* 0x0000000600027c11 */ /* 0x002fc8000f8018ff */
[----:B------:R-:W-:-:S05]  /*0100*/  LEA.HI.X R3, R0, UR7, R3, 0x3, P0 ;  /* 0x0000000700037c11 */ /* 0x000fca00080f1c03 */
[----:B--2---:R-:W-:Y:S04]  /*0110*/  STG.E.64 desc[UR8][R2.64], R4 ;  /* 0x0000000402007986 */ /* 0x004fe8000c101b08 */
[----:B------:R-:W-:Y:S01]  /*0120*/  STG.E.64 desc[UR8][R2.64+0x800], R4 ;  /* 0x0008000402007986 */ /* 0x000fe2000c101b08 */
[----:B------:R-:W-:Y:S05]  /*0130*/  EXIT ;  /* 0x000000000000794d */ /* 0x000fea0003800000 */
.L_x_0:
[----:B------:R-:W0:Y:S01]  /*0140*/  S2R R0, SR_TID.X ;  /* 0x0000000000007919 */ /* 0x000e220000002100 */
[----:B------:R-:W-:Y:S01]  /*0150*/  IMAD.U32 R2, RZ, RZ, UR7 ;  /* 0x00000007ff027e24 */ /* 0x000fe2000f8e00ff */
[----:B------:R-:W1:Y:S01]  /*0160*/  LDCU.64 UR10, c[0x0][0x388] ;  /* 0x00007100ff0a77ac */ /* 0x000e620008000a00 */
[----:B------:R-:W-:Y:S01]  /*0170*/  IMAD.U32 R6, RZ, RZ, UR7 ;  /* 0x00000007ff067e24 */ /* 0x000fe2000f8e00ff */
[----:B0-----:R-:W-:-:S04]  /*0180*/  ISETP.LT.U32.AND P0, PT, R0, UR6, PT ;  /* 0x0000000600007c0c */ /* 0x001fc8000bf01070 */
[----:B------:R-:W-:Y:S01]  /*0190*/  ISETP.GT.U32.AND.EX P0, PT, R2, RZ, PT, P0 ;  /* 0x000000ff0200720c */ /* 0x000fe20003f04100 */
[C---:B------:R-:W-:Y:S01]  /*01a0*/  VIADD R2, R0.reuse, 0x100 ;  /* 0x0000010000027836 */ /* 0x040fe20000000000 */
[----:B------:R-:W-:-:S04]  /*01b0*/  IADD3 R0, P2, PT, R0, UR4, RZ ;  /* 0x0000000400007c10 */ /* 0x000fc8000ff5e0ff */
[----:B------:R-:W-:Y:S01]  /*01c0*/  ISETP.LT.U32.AND P1, PT, R2, UR6, PT ;  /* 0x0000000602007c0c */ /* 0x000fe2000bf21070 */
[----:B------:R-:W-:Y:S01]  /*01d0*/  IMAD.X R3, RZ, RZ, UR5, P2 ;  /* 0x00000005ff037e24 */ /* 0x000fe200090e06ff */
[----:B-1----:R-:W-:Y:S02]  /*01e0*/  LEA R2, P2, R0, UR10, 0x3 ;  /* 0x0000000a00027c11 */ /* 0x002fe4000f8418ff */
[----:B------:R-:W-:Y:S02]  /*01f0*/  ISETP.GT.U32.AND.EX P1, PT, R6, RZ, PT, P1 ;  /* 0x000000ff0600720c */ /* 0x000fe40003f24110 */
[----:B------:R-:W-:Y:S01]  /*0200*/  LEA.HI.X R3, R0, UR11, R3, 0x3, P2 ;  /* 0x0000000b00037c11 */ /* 0x000fe200090f1c03 */
[----:B------:R-:W0:Y:S04]  /*0210*/  @P0 LDC.64 R4, c[0x0][0x390] ;  /* 0x0000e400ff040b82 */ /* 0x000e280000000a00 */
[----:B0-----:R0:W-:Y:S06]  /*0220*/  @P0 STG.E.64 desc[UR8][R2.64], R4 ;  /* 0x0000000402000986 */ /* 0x0011ec000c101b08 */
[----:B------:R-:W-:Y:S05]  /*0230*/  @!P1 EXIT ;  /* 0x000000000000994d */ /* 0x000fea0003800000 */
[----:B0-----:R-:W0:Y:S02]  /*0240*/  LDC.64 R4, c[0x0][0x390] ;  /* 0x0000e400ff047b82 */ /* 0x001e240000000a00 */
[----:B0-----:R-:W-:Y:S01]  /*0250*/  STG.E.64 desc[UR8][R2.64+0x800], R4 ;  /* 0x0008000402007986 */ /* 0x001fe2000c101b08 */
[----:B------:R-:W-:Y:S05]  /*0260*/  EXIT ;  /* 0x000000000000794d */ /* 0x000fea0003800000 */
.L_x_1:
[----:B------:R-:W-:-:S00]  /*0270*/  BRA `(.L_x_1) ;  /* 0xfffffffc00fc7947 */ /* 0x000fc0000383ffff */
[----:B------:R-:W-:-:S00]  /*0280*/  NOP ;  /* 0x0000000000007918 */ /* 0x000fc00000000000 */
[----:B------:R-:W-:-:S00]  /*0290*/  NOP ;  /* 0x0000000000007918 */ /* 0x000fc00000000000 */
[----:B------:R-:W-:-:S00]  /*02a0*/  NOP ;  /* 0x0000000000007918 */ /* 0x000fc00000000000 */
[----:B------:R-:W-:-:S00]  /*02b0*/  NOP ;  /* 0x0000000000007918 */ /* 0x000fc00000000000 */
[----:B------:R-:W-:-:S00]  /*02c0*/  NOP ;  /* 0x0000000000007918 */ /* 0x000fc00000000000 */
[----:B------:R-:W-:-:S00]  /*02d0*/  NOP ;  /* 0x0000000000007918 */ /* 0x000fc00000000000 */
[----:B------:R-:W-:-:S00]  /*02e0*/  NOP ;  /* 0x0000000000007918 */ /* 0x000fc00000000000 */
[----:B------:R-:W-:-:S00]  /*02f0*/  NOP ;  /* 0x0000000000007918 */ /* 0x000fc00000000000 */
.L_x_316:


//--------------------- .text._ZN3cub18CUB_300001_SM_10006detail11EmptyKernelIvEEvv --------------------------
	.section	.text._ZN3cub18CUB_300001_SM_10006detail11EmptyKernelIvEEvv,"ax",@progbits
	.align	128
        .global         _ZN3cub18CUB_300001_SM_10006detail11EmptyKernelIvEEvv
        .type           _ZN3cub18CUB_300001_SM_10006detail11EmptyKernelIvEEvv,@function
        .size           _ZN3cub18CUB_300001_SM_10006detail11EmptyKernelIvEEvv,(.L_x_317 - _ZN3cub18CUB_300001_SM_10006detail11EmptyKernelIvEEvv)
        .other          _ZN3cub18CUB_300001_SM_10006detail11EmptyKernelIvEEvv,@"STO_CUDA_ENTRY STV_DEFAULT"
_ZN3cub18CUB_300001_SM_10006detail11EmptyKernelIvEEvv:
.text._ZN3cub18CUB_300001_SM_10006detail11EmptyKernelIvEEvv:
[----:B------:R-:W-:Y:S01]  /*0000*/  LDC R1, c[0x0][0x37c] ;  /* 0x0000df00ff017b82 */ /* 0x000fe20000000800 */
[----:B------:R-:W-:Y:S05]  /*0010*/  EXIT ;  /* 0x000000000000794d */ /* 0x000fea0003800000 */
.L_x_2:
        /* <DEDUP_REMOVED lines=14> */
.L_x_317:


//--------------------- .text._Z9cbt_statsP27vertex_dictionary_structurem --------------------------
	.section	.text._Z9cbt_statsP27vertex_dictionary_structurem,"ax",@progbits
	.align	128
        .global         _Z9cbt_statsP27vertex_dictionary_structurem
        .type           _Z9cbt_statsP27vertex_dictionary_structurem,@function
        .size           _Z9cbt_statsP27vertex_dictionary_structurem,(.L_x_318 - _Z9cbt_statsP27vertex_dictionary_structurem)
        .other          _Z9cbt_statsP27vertex_dictionary_structurem,@"STO_CUDA_ENTRY STV_DEFAULT"
_Z9cbt_statsP27vertex_dictionary_structurem:
.text._Z9cbt_statsP27vertex_dictionary_structurem:
[----:B------:R-:W0:Y:S08]  /*0000*/  LDC R1, c[0x0][0x37c] ;  /* 0x0000df00ff017b82 */ /* 0x000e300000000800 */
[----:B------:R-:W1:Y:S01]  /*0010*/  LDC R2, c[0x0][0x2f8] ;  /* 0x0000be00ff027b82 */ /* 0x000e620000000800 */
[----:B------:R-:W-:Y:S01]  /*0020*/  MOV R0, 0x240 ;  /* 0x0000024000007802 */ /* 0x000fe20000000f00 */
[----:B------:R-:W2:Y:S01]  /*0030*/  LDCU.64 UR6, c[0x4][0x230] ;  /* 0x01004600ff0677ac */ /* 0x000ea20008000a00 */
[----:B0-----:R-:W-:Y:S01]  /*0040*/  VIADD R1, R1, 0xfffffcd0 ;  /* 0xfffffcd001017836 */ /* 0x001fe20000000000 */
[----:B------:R-:W-:Y:S01]  /*0050*/  CS2R R6, SRZ ;  /* 0x0000000000067805 */ /* 0x000fe2000001ff00 */
[----:B------:R-:W0:Y:S03]  /*0060*/  LDCU UR4, c[0x0][0x2fc] ;  /* 0x00005f80ff0477ac */ /* 0x000e260008000800 */
[----:B------:R3:W4:Y:S01]  /*0070*/  LDC.64 R8, c[0x4][R0] ;  /* 0x0100000000087b82 */ /* 0x0007220000000a00 */
[----:B------:R-:W3:Y:S01]  /*0080*/  LDCU.64 UR36, c[0x0][0x358] ;  /* 0x00006b00ff2477ac */ /* 0x000ee20008000a00 */
[----:B--2---:R-:W-:-:S02]  /*0090*/  IMAD.U32 R4, RZ, RZ, UR6 ;  /* 0x00000006ff047e24 */ /* 0x004fc4000f8e00ff */
[----:B------:R-:W-:Y:S01]  /*00a0*/  IMAD.U32 R5, RZ, RZ, UR7 ;  /* 0x00000007ff057e24 */ /* 0x000fe2000f8e00ff */
[----:B-1----:R-:W-:-:S04]  /*00b0*/  IADD3 R2, P0, P1, R1, 0x320, R2 ;  /* 0x0000032001027810 */ /* 0x002fc8000791e002 */
[----:B0-----:R-:W-:-:S09]  /*00c0*/  IADD3.X R16, PT, PT, RZ, UR4, RZ, P0, P1 ;  /* 0x00000004ff107c10 */ /* 0x001fd200087e24ff */
[----:B------:R-:W-:-:S07]  /*00d0*/  LEPC R20, `(.L_x_3) ;  /* 0x000000001014794e */ /* 0x000fce0000000000 */
[----:B---34-:R-:W-:Y:S05]  /*00e0*/  CALL.ABS.NOINC R8 ;  /* 0x0000000008007343 */ /* 0x018fea0003c00000 */
.L_x_3:
[----:B------:R-:W0:Y:S02]  /*00f0*/  LDCU.64 UR4, c[0x0][0x380] ;  /* 0x00007000ff0477ac */ /* 0x000e240008000a00 */
[----:B0-----:R-:W-:-:S04]  /*0100*/  UIADD3 UR6, UP0, UPT, UR4, 0x18000000, URZ ;  /* 0x1800000004067890 */ /* 0x001fc8000ff1e0ff */
[----:B------:R-:W-:Y:S02]  /*0110*/  UIADD3.X UR4, UPT, UPT, URZ, UR5, URZ, UP0, !UPT ;  /* 0x00000005ff047290 */ /* 0x000fe400087fe4ff */
[----:B------:R-:W-:-:S04]  /*0120*/  IMAD.U32 R6, RZ, RZ, UR6 ;  /* 0x00000006ff067e24 */ /* 0x000fc8000f8e00ff */
[----:B------:R-:W-:-:S06]  /*0130*/  IMAD.U32 R7, RZ, RZ, UR4 ;  /* 0x00000004ff077e24 */ /* 0x000fcc000f8e00ff */
[----:B------:R-:W2:Y:S01]  /*0140*/  LDG.E.64 R6, desc[UR36][R6.64+0x519600] ;  /* 0x5196002406067981 */ /* 0x000ea2000c1e1b00 */
[----:B------:R-:W-:Y:S02]  /*0150*/  IMAD.MOV.U32 R3, RZ, RZ, RZ ;  /* 0x000000ffff037224 */ /* 0x000fe400078e00ff */
[----:B------:R-:W-:Y:S01]  /*0160*/  IMAD.MOV.U32 R0, RZ, RZ, RZ ;  /* 0x000000ffff007224 */ /* 0x000fe200078e00ff */
[----:B--2---:R-:W-:-:S04]  /*0170*/  ISETP.NE.U32.AND P0, PT, R6, RZ, PT ;  /* 0x000000ff0600720c */ /* 0x004fc80003f05070 */
[----:B------:R-:W-:-:S13]  /*0180*/  ISETP.NE.AND.EX P0, PT, R7, RZ, PT, P0 ;  /* 0x000000ff0700720c */ /* 0x000fda0003f05300 */
[----:B------:R-:W-:Y:S05]  /*0190*/  @!P0 BRA `(.L_x_4) ;  /* 0x0000001400dc8947 */ /* 0x000fea0003800000 */
[----:B------:R-:W-:Y:S02]  /*01a0*/  ISETP.NE.U32.AND P0, PT, R6, 0x1, PT ;  /* 0x000000010600780c */ /* 0x000fe40003f05070 */
[----:B------:R-:W-:Y:S01]  /*01b0*/  CS2R R4, SRZ ;  /* 0x0000000000047805 */ /* 0x000fe2000001ff00 */
[----:B------:R-:W-:Y:S01]  /*01c0*/  IMAD.MOV.U32 R3, RZ, RZ, RZ ;  /* 0x000000ffff037224 */ /* 0x000fe200078e00ff */
[----:B------:R-:W-:Y:S01]  /*01d0*/  ISETP.NE.AND.EX P0, PT, R7, RZ, PT, P0 ;  /* 0x000000ff0700720c */ /* 0x000fe20003f05300 */
[----:B------:R-:W-:-:S12]  /*01e0*/  IMAD.MOV.U32 R0, RZ, RZ, RZ ;  /* 0x000000ffff007224 */ /* 0x000fd800078e00ff */
[----:B------:R-:W-:Y:S05]  /*01f0*/  @!P0 BRA `(.L_x_5) ;  /* 0x0000000c00e08947 */ /* 0x000fea0003800000 */
[----:B------:R-:W0:Y:S01]  /*0200*/  LDCU.64 UR4, c[0x0][0x380] ;  /* 0x00007000ff0477ac */ /* 0x000e220008000a00 */
[----:B------:R-:W-:Y:S01]  /*0210*/  LOP3.LUT R5, R6, 0xfffffffe, RZ, 0xc0, !PT ;  /* 0xfffffffe06057812 */ /* 0x000fe200078ec0ff */
[----:B------:R-:W-:Y:S01]  /*0220*/  BSSY.RECONVERGENT B0, `(.L_x_5) ;  /* 0x00000f5000007945 */ /* 0x000fe20003800200 */
[----:B------:R-:W-:Y:S02]  /*0230*/  IMAD.MOV.U32 R4, RZ, RZ, R7 ;  /* 0x000000ffff047224 */ /* 0x000fe400078e0007 */
[----:B------:R-:W-:Y:S02]  /*0240*/  IMAD.MOV.U32 R3, RZ, RZ, RZ ;  /* 0x000000ffff037224 */ /* 0x000fe400078e00ff */
[----:B------:R-:W-:Y:S02]  /*0250*/  IMAD.MOV.U32 R0, RZ, RZ, RZ ;  /* 0x000000ffff007224 */ /* 0x000fe400078e00ff */
[----:B------:R-:W-:Y:S01]  /*0260*/  IMAD.MOV.U32 R17, RZ, RZ, R5 ;  /* 0x000000ffff117224 */ /* 0x000fe200078e0005 */
[----:B0-----:R-:W-:-:S04]  /*0270*/  UIADD3 UR4, UP0, UPT, UR4, 0x81b3208, URZ ;  /* 0x081b320804047890 */ /* 0x001fc8000ff1e0ff */
[----:B------:R-:W-:Y:S02]  /*0280*/  UIADD3.X UR5, UPT, UPT, URZ, UR5, URZ, UP0, !UPT ;  /* 0x00000005ff057290 */ /* 0x000fe400087fe4ff */
[----:B------:R-:W-:-:S04]  /*0290*/  IMAD.U32 R8, RZ, RZ, UR4 ;  /* 0x00000004ff087e24 */ /* 0x000fc8000f8e00ff */
[----:B------:R-:W-:-:S07]  /*02a0*/  IMAD.U32 R9, RZ, RZ, UR5 ;  /* 0x00000005ff097e24 */ /* 0x000fce000f8e00ff */
.L_x_15:
[----:B------:R-:W2:Y:S01]  /*02b0*/  LDG.E.64 R20, desc[UR36][R8.64+-0x8] ;  /* 0xfffff82408147981 */ /* 0x000ea2000c1e1b00 */
[----:B------:R-:W-:Y:S01]  /*02c0*/  IADD3 R17, P0, PT, R17, -0x2, RZ ;  /* 0xfffffffe11117810 */ /* 0x000fe20007f1e0ff */
[----:B------:R-:W-:Y:S03]  /*02d0*/  BSSY.RECONVERGENT B1, `(.L_x_6) ;  /* 0x0000074000017945 */ /* 0x000fe60003800200 */
[----:B------:R-:W-:Y:S02]  /*02e0*/  IADD3.X R7, PT, PT, R7, -0x1, RZ, P0, !PT ;  /* 0xffffffff07077810 */ /* 0x000fe400007fe4ff */
[----:B------:R-:W-:-:S04]  /*02f0*/  ISETP.NE.U32.AND P0, PT, R17, RZ, PT ;  /* 0x000000ff1100720c */ /* 0x000fc80003f05070 */
[----:B------:R-:W-:Y:S02]  /*0300*/  ISETP.NE.AND.EX P0, PT, R7, RZ, PT, P0 ;  /* 0x000000ff0700720c */ /* 0x000fe40003f05300 */
[----:B--2---:R-:W-:-:S04]  /*0310*/  ISETP.NE.U32.AND P1, PT, R20, RZ, PT ;  /* 0x000000ff1400720c */ /* 0x004fc80003f25070 */
[----:B------:R-:W-:-:S13]  /*0320*/  ISETP.NE.AND.EX P1, PT, R21, RZ, PT, P1 ;  /* 0x000000ff1500720c */ /* 0x000fda0003f25310 */
[----:B01----:R-:W-:Y:S05]  /*0330*/  @!P1 BRA `(.L_x_7) ;  /* 0x0000000400b49947 */ /* 0x003fea0003800000 */
[----:B------:R-:W-:-:S04]  /*0340*/  IADD3 R10, P1, PT, R8, -0x8000000, RZ ;  /* 0xf8000000080a7810 */ /* 0x000fc80007f3e0ff */
[----:B------:R-:W-:-:S06]  /*0350*/  IADD3.X R11, PT, PT, R9, -0x1, RZ, P1, !PT ;  /* 0xffffffff090b7810 */ /* 0x000fcc0000ffe4ff */
[----:B------:R-:W2:Y:S02]  /*0360*/  LDG.E.64 R10, desc[UR36][R10.64+-0x1b3208] ;  /* 0xe4cdf8240a0a7981 */ /* 0x000ea4000c1e1b00 */
[----:B--2---:R-:W-:-:S04]  /*0370*/  ISETP.NE.U32.AND P1, PT, R10, RZ, PT ;  /* 0x000000ff0a00720c */ /* 0x004fc80003f25070 */
[----:B------:R-:W-:-:S13]  /*0380*/  ISETP.NE.AND.EX P1, PT, R11, RZ, PT, P1 ;  /* 0x000000ff0b00720c */ /* 0x000fda0003f25310 */
[----:B------:R-:W-:Y:S05]  /*0390*/  @!P1 BRA `(.L_x_7) ;  /* 0x00000004009c9947 */ /* 0x000fea0003800000 */
[----:B------:R-:W2:Y:S01]  /*03a0*/  LD.E.64 R14, desc[UR36][R20.64+0x8] ;  /* 0x00000824140e7980 */ /* 0x000ea2000c101b00 */
[----:B------:R-:W-:Y:S01]  /*03b0*/  BSSY.RECONVERGENT B2, `(.L_x_8) ;  /* 0x0000055000027945 */ /* 0x000fe20003800200 */
[----:B--2---:R-:W0:Y:S02]  /*03c0*/  I2F.F64.U64 R14, R14 ;  /* 0x0000000e000e7312 */ /* 0x004e240000301800 */
[----:B0-----:R-:W-:-:S10]  /*03d0*/  DMUL R12, R14, 0.0078125 ;  /* 0x3f8000000e0c7828 */ /* 0x001fd40000000000 */
[----:B------:R-:W0:Y:S02]  /*03e0*/  FRND.F64.CEIL R12, R12 ;  /* 0x0000000c000c7313 */ /* 0x000e240000309800 */
[----:B0-----:R-:W-:Y:S01]  /*03f0*/  ISETP.GT.AND P1, PT, R13, 0xfffff, PT ;  /* 0x000fffff0d00780c */ /* 0x001fe20003f24270 */
[--C-:B------:R-:W-:Y:S02]  /*0400*/  IMAD.MOV.U32 R10, RZ, RZ, R12.reuse ;  /* 0x000000ffff0a7224 */ /* 0x100fe400078e000c */
[--C-:B------:R-:W-:Y:S02]  /*0410*/  IMAD.MOV.U32 R11, RZ, RZ, R13.reuse ;  /* 0x000000ffff0b7224 */ /* 0x100fe400078e000d */
[----:B------:R-:W-:Y:S02]  /*0420*/  IMAD.MOV.U32 R19, RZ, RZ, R13 ;  /* 0x000000ffff137224 */ /* 0x000fe400078e000d */
[----:B------:R-:W-:-:S06]  /*0430*/  IMAD.MOV.U32 R24, RZ, RZ, R12 ;  /* 0x000000ffff187224 */ /* 0x000fcc00078e000c */
[----:B------:R-:W-:-:S10]  /*0440*/  @!P1 DMUL R10, R10, 1.80143985094819840000e+16 ;  /* 0x435000000a0a9828 */ /* 0x000fd40000000000 */
[----:B------:R-:W-:Y:S02]  /*0450*/  @!P1 IMAD.MOV.U32 R19, RZ, RZ, R11 ;  /* 0x000000ffff139224 */ /* 0x000fe400078e000b */
[----:B------:R-:W-:Y:S02]  /*0460*/  @!P1 IMAD.MOV.U32 R24, RZ, RZ, R10 ;  /* 0x000000ffff189224 */ /* 0x000fe400078e000a */
[----:B------:R-:W-:-:S05]  /*0470*/  VIADD R18, R19, 0xffffffff ;  /* 0xffffffff13127836 */ /* 0x000fca0000000000 */
[----:B------:R-:W-:Y:S01]  /*0480*/  ISETP.GT.U32.AND P2, PT, R18, 0x7feffffe, PT ;  /* 0x7feffffe1200780c */ /* 0x000fe20003f44070 */
[----:B------:R-:W-:Y:S02]  /*0490*/  IMAD.MOV.U32 R18, RZ, RZ, -0x3ff ;  /* 0xfffffc01ff127424 */ /* 0x000fe400078e00ff */
[----:B------:R-:W-:-:S10]  /*04a0*/  @!P1 IMAD.MOV.U32 R18, RZ, RZ, -0x435 ;  /* 0xfffffbcbff129424 */ /* 0x000fd400078e00ff */
[----:B------:R-:W-:Y:S05]  /*04b0*/  @P2 BRA `(.L_x_9) ;  /* 0x0000000000f82947 */ /* 0x000fea0003800000 */
[C---:B------:R-:W-:Y:S01]  /*04c0*/  LOP3.LUT R10, R19.reuse, 0xfffff, RZ, 0xc0, !PT ;  /* 0x000fffff130a7812 */ /* 0x040fe200078ec0ff */
[----:B------:R-:W-:Y:S01]  /*04d0*/  IMAD.MOV.U32 R12, RZ, RZ, -0x748574fc ;  /* 0x8b7a8b04ff0c7424 */ /* 0x000fe200078e00ff */
[----:B------:R-:W-:Y:S01]  /*04e0*/  UMOV UR4, 0x3ae80f1e ;  /* 0x3ae80f1e00047882 */ /* 0x000fe20000000000 */
[----:B------:R-:W-:Y:S01]  /*04f0*/  IMAD.MOV.U32 R13, RZ, RZ, 0x3ed0ee25 ;  /* 0x3ed0ee25ff0d7424 */ /* 0x000fe200078e00ff */
[----:B------:R-:W-:Y:S01]  /*0500*/  LOP3.LUT R25, R10, 0x3ff00000, RZ, 0xfc, !PT ;  /* 0x3ff000000a197812 */ /* 0x000fe200078efcff */
[----:B------:R-:W-:Y:S01]  /*0510*/  IMAD.MOV.U32 R10, RZ, RZ, RZ ;  /* 0x000000ffff0a7224 */ /* 0x000fe200078e00ff */
[----:B------:R-:W-:Y:S01]  /*0520*/  UMOV UR5, 0x3eb1380b ;  /* 0x3eb1380b00057882 */ /* 0x000fe20000000000 */
[----:B------:R-:W-:Y:S01]  /*0530*/  LEA.HI R18, R19, R18, RZ, 0xc ;  /* 0x0000001213127211 */ /* 0x000fe200078f60ff */
[----:B------:R-:W-:Y:S01]  /*0540*/  IMAD.MOV.U32 R19, RZ, RZ, 0x43300000 ;  /* 0x43300000ff137424 */ /* 0x000fe200078e00ff */
[----:B------:R-:W-:-:S13]  /*0550*/  ISETP.GE.U32.AND P1, PT, R25, 0x3ff6a09f, PT ;  /* 0x3ff6a09f1900780c */ /* 0x000fda0003f26070 */
[----:B------:R-:W-:Y:S02]  /*0560*/  @P1 VIADD R11, R25, 0xfff00000 ;  /* 0xfff00000190b1836 */ /* 0x000fe40000000000 */
[----:B------:R-:W-:Y:S02]  /*0570*/  @P1 VIADD R18, R18, 0x1 ;  /* 0x0000000112121836 */ /* 0x000fe40000000000 */
[----:B------:R-:W-:-:S03]  /*0580*/  @P1 IMAD.MOV.U32 R25, RZ, RZ, R11 ;  /* 0x000000ffff191224 */ /* 0x000fc600078e000b */
[----:B------:R-:W-:-:S03]  /*0590*/  LOP3.LUT R18, R18, 0x80000000, RZ, 0x3c, !PT ;  /* 0x8000000012127812 */ /* 0x000fc600078e3cff */
[C---:B------:R-:W-:Y:S02]  /*05a0*/  DADD R14, R24.reuse, 1 ;  /* 0x3ff00000180e7429 */ /* 0x040fe40000000000 */
[----:B------:R-:W-:-:S04]  /*05b0*/  DADD R24, R24, -1 ;  /* 0xbff0000018187429 */ /* 0x000fc80000000000 */
[----:B------:R-:W0:Y:S02]  /*05c0*/  MUFU.RCP64H R11, R15 ;  /* 0x0000000f000b7308 */ /* 0x000e240000001800 */
[----:B0-----:R-:W-:-:S08]  /*05d0*/  DFMA R22, -R14, R10, 1 ;  /* 0x3ff000000e16742b */ /* 0x001fd0000000010a */
[----:B------:R-:W-:-:S08]  /*05e0*/  DFMA R22, R22, R22, R22 ;  /* 0x000000161616722b */ /* 0x000fd00000000016 */
[----:B------:R-:W-:-:S08]  /*05f0*/  DFMA R22, R10, R22, R10 ;  /* 0x000000160a16722b */ /* 0x000fd0000000000a */
[----:B------:R-:W-:-:S08]  /*0600*/  DMUL R20, R24, R22 ;  /* 0x0000001618147228 */ /* 0x000fd00000000000 */
[----:B------:R-:W-:-:S08]  /*0610*/  DFMA R20, R24, R22, R20 ;  /* 0x000000161814722b */ /* 0x000fd00000000014 */
[----:B------:R-:W-:-:S08]  /*0620*/  DMUL R10, R20, R20 ;  /* 0x00000014140a7228 */ /* 0x000fd00000000000 */
[----:B------:R-:W-:Y:S01]  /*0630*/  DFMA R12, R10, UR4, R12 ;  /* 0x000000040a0c7c2b */ /* 0x000fe2000800000c */
[----:B------:R-:W-:Y:S01]  /*0640*/  UMOV UR4, 0x9f02676f ;  /* 0x9f02676f00047882 */ /* 0x000fe20000000000 */
[----:B------:R-:W-:-:S06]  /*0650*/  UMOV UR5, 0x3ef3b266 ;  /* 0x3ef3b26600057882 */ /* 0x000fcc0000000000 */
[----:B------:R-:W-:Y:S01]  /*0660*/  DFMA R14, R10, R12, UR4 ;  /* 0x000000040a0e7e2b */ /* 0x000fe2000800000c */
[----:B------:R-:W-:Y:S01]  /*0670*/  UMOV UR4, 0xa9ab0956 ;  /* 0xa9ab095600047882 */ /* 0x000fe20000000000 */
[----:B------:R-:W-:Y:S01]  /*0680*/  UMOV UR5, 0x3f1745cb ;  /* 0x3f1745cb00057882 */ /* 0x000fe20000000000 */
[----:B------:R-:W-:-:S05]  /*0690*/  DADD R12, R24, -R20 ;  /* 0x00000000180c7229 */ /* 0x000fca0000000814 */
[----:B------:R-:W-:Y:S01]  /*06a0*/  DFMA R14, R10, R14, UR4 ;  /* 0x000000040a0e7e2b */ /* 0x000fe2000800000e */
[----:B------:R-:W-:Y:S01]  /*06b0*/  UMOV UR4, 0x2d1b5154 ;  /* 0x2d1b515400047882 */ /* 0x000fe20000000000 */
[----:B------:R-:W-:Y:S01]  /*06c0*/  UMOV UR5, 0x3f3c71c7 ;  /* 0x3f3c71c700057882 */ /* 0x000fe20000000000 */
[----:B------:R-:W-:-:S05]  /*06d0*/  DADD R12, R12, R12 ;  /* 0x000000000c0c7229 */ /* 0x000fca000000000c */
[----:B------:R-:W-:Y:S01]  /*06e0*/  DFMA R14, R10, R14, UR4 ;  /* 0x000000040a0e7e2b */ /* 0x000fe2000800000e */
[----:B------:R-:W-:Y:S01]  /*06f0*/  UMOV UR4, 0x923be72d ;  /* 0x923be72d00047882 */ /* 0x000fe20000000000 */
[----:B------:R-:W-:Y:S01]  /*0700*/  UMOV UR5, 0x3f624924 ;  /* 0x3f62492400057882 */ /* 0x000fe20000000000 */
[----:B------:R-:W-:-:S05]  /*0710*/  DFMA R12, R24, -R20, R12 ;  /* 0x80000014180c722b */ /* 0x000fca000000000c */
[----:B------:R-:W-:Y:S01]  /*0720*/  DFMA R14, R10, R14, UR4 ;  /* 0x000000040a0e7e2b */ /* 0x000fe2000800000e */
[----:B------:R-:W-:Y:S01]  /*0730*/  UMOV UR4, 0x9999a3c4 ;  /* 0x9999a3c400047882 */ /* 0x000fe20000000000 */
[----:B------:R-:W-:Y:S01]  /*0740*/  UMOV UR5, 0x3f899999 ;  /* 0x3f89999900057882 */ /* 0x000fe20000000000 */
[----:B------:R-:W-:-:S05]  /*0750*/  DMUL R12, R22, R12 ;  /* 0x0000000c160c7228 */ /* 0x000fca0000000000 */
[----:B------:R-:W-:Y:S01]  /*0760*/  DFMA R14, R10, R14, UR4 ;  /* 0x000000040a0e7e2b */ /* 0x000fe2000800000e */
[----:B------:R-:W-:Y:S01]  /*0770*/  UMOV UR4, 0x80000000 ;  /* 0x8000000000047882 */ /* 0x000fe20000000000 */
[----:B------:R-:W-:Y:S02]  /*0780*/  UMOV UR5, 0x43300000 ;  /* 0x4330000000057882 */ /* 0x000fe40000000000 */
[----:B------:R-:W-:Y:S01]  /*0790*/  DADD R18, R18, -UR4 ;  /* 0x8000000412127e29 */ /* 0x000fe20008000000 */
[----:B------:R-:W-:Y:S01]  /*07a0*/  UMOV UR4, 0x55555554 ;  /* 0x5555555400047882 */ /* 0x000fe20000000000 */
[----:B------:R-:W-:Y:S02]  /*07b0*/  UMOV UR5, 0x3fb55555 ;  /* 0x3fb5555500057882 */ /* 0x000fe40000000000 */
[----:B------:R-:W-:Y:S01]  /*07c0*/  DFMA R24, R10, R14, UR4 ;  /* 0x000000040a187e2b */ /* 0x000fe2000800000e */
[----:B------:R-:W-:Y:S01]  /*07d0*/  UMOV UR4, 0xfefa39ef ;  /* 0xfefa39ef00047882 */ /* 0x000fe20000000000 */
[----:B------:R-:W-:-:S02]  /*07e0*/  UMOV UR5, 0x3fe62e42 ;  /* 0x3fe62e4200057882 */ /* 0x000fc40000000000 */
[----:B------:R-:W-:-:S04]  /*07f0*/  DFMA R14, R18, UR4, R20 ;  /* 0x00000004120e7c2b */ /* 0x000fc80008000014 */
[----:B------:R-:W-:-:S04]  /*0800*/  DMUL R24, R10, R24 ;  /* 0x000000180a187228 */ /* 0x000fc80000000000 */
[----:B------:R-:W-:Y:S01]  /*0810*/  DFMA R10, R18, -UR4, R14 ;  /* 0x80000004120a7c2b */ /* 0x000fe2000800000e */
[----:B------:R-:W-:Y:S01]  /*0820*/  UMOV UR4, 0x3b39803f ;  /* 0x3b39803f00047882 */ /* 0x000fe20000000000 */
[----:B------:R-:W-:Y:S02]  /*0830*/  UMOV UR5, 0x3c7abc9e ;  /* 0x3c7abc9e00057882 */ /* 0x000fe40000000000 */
[----:B------:R-:W-:-:S04]  /*0840*/  DFMA R12, R20, R24, R12 ;  /* 0x00000018140c722b */ /* 0x000fc8000000000c */
[----:B------:R-:W-:-:S08]  /*0850*/  DADD R10, -R20, R10 ;  /* 0x00000000140a7229 */ /* 0x000fd0000000010a */
[----:B------:R-:W-:-:S08]  /*0860*/  DADD R10, R12, -R10 ;  /* 0x000000000c0a7229 */ /* 0x000fd0000000080a */
[----:B------:R-:W-:-:S08]  /*0870*/  DFMA R10, R18, UR4, R10 ;  /* 0x00000004120a7c2b */ /* 0x000fd0000800000a */
[----:B------:R-:W-:Y:S01]  /*0880*/  DADD R10, R14, R10 ;  /* 0x000000000e0a7229 */ /* 0x000fe2000000000a */
[----:B------:R-:W-:Y:S10]  /*0890*/  BRA `(.L_x_10) ;  /* 0x0000000000187947 */ /* 0x000ff40003800000 */
.L_x_9:
[----:B------:R-:W-:Y:S01]  /*08a0*/  IMAD.MOV.U32 R12, RZ, RZ, 0x0 ;  /* 0x00000000ff0c7424 */ /* 0x000fe200078e00ff */
[----:B------:R-:W-:Y:S01]  /*08b0*/  LOP3.LUT P1, RZ, R11, 0x7fffffff, RZ, 0xc0, !PT ;  /* 0x7fffffff0bff7812 */ /* 0x000fe2000782c0ff */
[----:B------:R-:W-:-:S06]  /*08c0*/  IMAD.MOV.U32 R13, RZ, RZ, 0x7ff00000 ;  /* 0x7ff00000ff0d7424 */ /* 0x000fcc00078e00ff */
[----:B------:R-:W-:-:S10]  /*08d0*/  DFMA R12, R10, R12, +INF ;  /* 0x7ff000000a0c742b */ /* 0x000fd4000000000c */
[----:B------:R-:W-:Y:S02]  /*08e0*/  FSEL R10, R12, RZ, P1 ;  /* 0x000000ff0c0a7208 */ /* 0x000fe40000800000 */
[----:B------:R-:W-:-:S07]  /*08f0*/  FSEL R11, R13, -QNAN , P1 ;  /* 0xfff000000d0b7808 */ /* 0x000fce0000800000 */
.L_x_10:
[----:B------:R-:W-:Y:S05]  /*0900*/  BSYNC.RECONVERGENT B2 ;  /* 0x0000000000027941 */ /* 0x000fea0003800200 */
.L_x_8:
[----:B------:R-:W-:Y:S01]  /*0910*/  UMOV UR4, 0xffda0d24 ;  /* 0xffda0d2400047882 */ /* 0x000fe20000000000 */
[----:B------:R-:W-:Y:S02]  /*0920*/  UMOV UR5, 0x3c7777d0 ;  /* 0x3c7777d000057882 */ /* 0x000fe40000000000 */
[----:B------:R-:W-:Y:S01]  /*0930*/  DMUL R12, R10, UR4 ;  /* 0x000000040a0c7c28 */ /* 0x000fe20008000000 */
[----:B------:R-:W-:Y:S01]  /*0940*/  UMOV UR4, 0x652b82fe ;  /* 0x652b82fe00047882 */ /* 0x000fe20000000000 */
[----:B------:R-:W-:-:S06]  /*0950*/  UMOV UR5, 0x3ff71547 ;  /* 0x3ff7154700057882 */ /* 0x000fcc0000000000 */
[----:B------:R-:W-:-:S10]  /*0960*/  DFMA R10, R10, UR4, R12 ;  /* 0x000000040a0a7c2b */ /* 0x000fd4000800000c */
[----:B------:R-:W0:Y:S02]  /*0970*/  F2I.U64.F64.FLOOR R10, R10 ;  /* 0x0000000a000a7311 */ /* 0x000e240000305800 */
[----:B0-----:R-:W-:-:S05]  /*0980*/  IMAD.U32 R15, R10, 0x8, R1 ;  /* 0x000000080a0f7824 */ /* 0x001fca00078e0001 */
[----:B------:R-:W2:Y:S02]  /*0990*/  LDL.64 R12, [R15] ;  /* 0x000000000f0c7983 */ /* 0x000ea40000100a00 */
[----:B--2---:R-:W-:-:S05]  /*09a0*/  IADD3 R12, P1, PT, R12, 0x1, RZ ;  /* 0x000000010c0c7810 */ /* 0x004fca0007f3e0ff */
[----:B------:R-:W-:Y:S01]  /*09b0*/  IMAD.X R13, RZ, RZ, R13, P1 ;  /* 0x000000ffff0d7224 */ /* 0x000fe200008e060d */
[----:B------:R-:W-:-:S04]  /*09c0*/  ISETP.GT.U32.AND P1, PT, R10, R3, PT ;  /* 0x000000030a00720c */ /* 0x000fc80003f24070 */
[----:B------:R0:W-:Y:S01]  /*09d0*/  STL.64 [R15], R12 ;  /* 0x0000000c0f007387 */ /* 0x0001e20000100a00 */
[----:B------:R-:W-:-:S04]  /*09e0*/  ISETP.GT.U32.AND.EX P1, PT, R11, R0, PT, P1 ;  /* 0x000000000b00720c */ /* 0x000fc80003f24110 */
[----:B------:R-:W-:Y:S02]  /*09f0*/  SEL R3, R10, R3, P1 ;  /* 0x000000030a037207 */ /* 0x000fe40000800000 */
[----:B------:R-:W-:-:S07]  /*0a00*/  SEL R0, R11, R0, P1 ;  /* 0x000000000b007207 */ /* 0x000fce0000800000 */
.L_x_7:
[----:B------:R-:W-:Y:S05]  /*0a10*/  BSYNC.RECONVERGENT B1 ;  /* 0x0000000000017941 */ /* 0x000fea0003800200 */
.L_x_6:
[----:B------:R-:W2:Y:S01]  /*0a20*/  LDG.E.64 R18, desc[UR36][R8.64] ;  /* 0x0000002408127981 */ /* 0x000ea2000c1e1b00 */
[----:B------:R-:W-:Y:S01]  /*0a30*/  BSSY.RECONVERGENT B1, `(.L_x_11) ;  /* 0x0000070000017945 */ /* 0x000fe20003800200 */
[----:B--2---:R-:W-:-:S04]  /*0a40*/  ISETP.NE.U32.AND P1, PT, R18, RZ, PT ;  /* 0x000000ff1200720c */ /* 0x004fc80003f25070 */
[----:B------:R-:W-:-:S13]  /*0a50*/  ISETP.NE.AND.EX P1, PT, R19, RZ, PT, P1 ;  /* 0x000000ff1300720c */ /* 0x000fda0003f25310 */
[----:B------:R-:W-:Y:S05]  /*0a60*/  @!P1 BRA `(.L_x_12) ;  /* 0x0000000400b09947 */ /* 0x000fea0003800000 */
[----:B------:R-:W-:-:S04]  /*0a70*/  IADD3 R10, P1, PT, R8, -0x8000000, RZ ;  /* 0xf8000000080a7810 */ /* 0x000fc80007f3e0ff */
[----:B------:R-:W-:-:S06]  /*0a80*/  IADD3.X R11, PT, PT, R9, -0x1, RZ, P1, !PT ;  /* 0xffffffff090b7810 */ /* 0x000fcc0000ffe4ff */
[----:B------:R-:W2:Y:S02]  /*0a90*/  LDG.E.64 R10, desc[UR36][R10.64+-0x1b3200] ;  /* 0xe4ce00240a0a7981 */ /* 0x000ea4000c1e1b00 */
[----:B--2---:R-:W-:-:S04]  /*0aa0*/  ISETP.NE.U32.AND P1, PT, R10, RZ, PT ;  /* 0x000000ff0a00720c */ /* 0x004fc80003f25070 */
[----:B------:R-:W-:-:S13]  /*0ab0*/  ISETP.NE.AND.EX P1, PT, R11, RZ, PT, P1 ;  /* 0x000000ff0b00720c */ /* 0x000fda0003f25310 */
[----:B------:R-:W-:Y:S05]  /*0ac0*/  @!P1 BRA `(.L_x_12) ;  /* 0x0000000400989947 */ /* 0x000fea0003800000 */
[----:B0-----:R-:W2:Y:S01]  /*0ad0*/  LD.E.64 R12, desc[UR36][R18.64+0x8] ;  /* 0x00000824120c7980 */ /* 0x001ea2000c101b00 */
[----:B------:R-:W-:Y:S01]  /*0ae0*/  BSSY.RECONVERGENT B2, `(.L_x_13) ;  /* 0x0000054000027945 */ /* 0x000fe20003800200 */
[----:B--2---:R-:W0:Y:S02]  /*0af0*/  I2F.F64.U64 R12, R12 ;  /* 0x0000000c000c7312 */ /* 0x004e240000301800 */
[----:B0-----:R-:W-:-:S06]  /*0b00*/  DMUL R14, R12, 0.0078125 ;  /* 0x3f8000000c0e7828 */ /* 0x001fcc0000000000 */
[----:B------:R-:W0:Y:S02]  /*0b10*/  FRND.F64.CEIL R22, R14 ;  /* 0x0000000e00167313 */ /* 0x000e240000309800 */
[----:B0-----:R-:W-:Y:S01]  /*0b20*/  ISETP.GT.AND P1, PT, R23, 0xfffff, PT ;  /* 0x000fffff1700780c */ /* 0x001fe20003f24270 */
[----:B------:R-:W-:Y:S02]  /*0b30*/  IMAD.MOV.U32 R10, RZ, RZ, R22 ;  /* 0x000000ffff0a7224 */ /* 0x000fe400078e0016 */
[----:B------:R-:W-:-:S10]  /*0b40*/  IMAD.MOV.U32 R11, RZ, RZ, R23 ;  /* 0x000000ffff0b7224 */ /* 0x000fd400078e0017 */
[----:B------:R-:W-:-:S10]  /*0b50*/  @!P1 DMUL R10, R10, 1.80143985094819840000e+16 ;  /* 0x435000000a0a9828 */ /* 0x000fd40000000000 */
[----:B------:R-:W-:-:S05]  /*0b60*/  @!P1 IMAD.MOV.U32 R23, RZ, RZ, R11 ;  /* 0x000000ffff179224 */ /* 0x000fca00078e000b */
[----:B------:R-:W-:-:S04]  /*0b70*/  IADD3 R20, PT, PT, R23, -0x1, RZ ;  /* 0xffffffff17147810 */ /* 0x000fc80007ffe0ff */
[----:B------:R-:W-:-:S13]  /*0b80*/  ISETP.GE.U32.AND P2, PT, R20, 0x7fefffff, PT ;  /* 0x7fefffff1400780c */ /* 0x000fda0003f46070 */
[----:B------:R-:W-:Y:S01]  /*0b90*/  @P2 IMAD.MOV.U32 R18, RZ, RZ, 0x0 ;  /* 0x00000000ff122424 */ /* 0x000fe200078e00ff */
[----:B------:R-:W-:Y:S01]  /*0ba0*/  @P2 LOP3.LUT P3, RZ, R11, 0x7fffffff, RZ, 0xc0, !PT ;  /* 0x7fffffff0bff2812 */ /* 0x000fe2000786c0ff */
[----:B------:R-:W-:-:S06]  /*0bb0*/  @P2 IMAD.MOV.U32 R19, RZ, RZ, 0x7ff00000 ;  /* 0x7ff00000ff132424 */ /* 0x000fcc00078e00ff */
[----:B------:R-:W-:Y:S01]  /*0bc0*/  @P2 DFMA R12, R10, R18, +INF ;  /* 0x7ff000000a0c242b */ /* 0x000fe20000000012 */
[----:B------:R-:W-:Y:S02]  /*0bd0*/  IMAD.MOV.U32 R11, RZ, RZ, R22 ;  /* 0x000000ffff0b7224 */ /* 0x000fe400078e0016 */
[----:B------:R-:W-:Y:S02]  /*0be0*/  IMAD.MOV.U32 R22, RZ, RZ, -0x3ff ;  /* 0xfffffc01ff167424 */ /* 0x000fe400078e00ff */
[----:B------:R-:W-:Y:S02]  /*0bf0*/  @!P1 IMAD.MOV.U32 R11, RZ, RZ, R10 ;  /* 0x000000ffff0b9224 */ /* 0x000fe400078e000a */
[----:B------:R-:W-:-:S03]  /*0c00*/  @!P1 IMAD.MOV.U32 R22, RZ, RZ, -0x435 ;  /* 0xfffffbcbff169424 */ /* 0x000fc600078e00ff */
[----:B------:R-:W-:Y:S02]  /*0c10*/  @P2 FSEL R18, R12, RZ, P3 ;  /* 0x000000ff0c122208 */ /* 0x000fe40001800000 */
[----:B------:R-:W-:Y:S01]  /*0c20*/  @P2 FSEL R19, R13, -QNAN , P3 ;  /* 0xfff000000d132808 */ /* 0x000fe20001800000 */
[----:B------:R-:W-:Y:S06]  /*0c30*/  @P2 BRA `(.L_x_14) ;  /* 0x0000000000f82947 */ /* 0x000fec0003800000 */
[----:B------:R-:W-:Y:S01]  /*0c40*/  LOP3.LUT R10, R23, 0xfffff, RZ, 0xc0, !PT ;  /* 0x000fffff170a7812 */ /* 0x000fe200078ec0ff */
[----:B------:R-:W-:Y:S01]  /*0c50*/  IMAD.MOV.U32 R18, RZ, RZ, R11 ;  /* 0x000000ffff127224 */ /* 0x000fe200078e000b */
[----:B------:R-:W-:Y:S01]  /*0c60*/  UMOV UR4, 0x3ae80f1e ;  /* 0x3ae80f1e00047882 */ /* 0x000fe20000000000 */
[----:B------:R-:W-:Y:S01]  /*0c70*/  IMAD.MOV.U32 R12, RZ, RZ, RZ ;  /* 0x000000ffff0c7224 */ /* 0x000fe200078e00ff */
[----:B------:R-:W-:Y:S01]  /*0c80*/  LOP3.LUT R19, R10, 0x3ff00000, RZ, 0xfc, !PT ;  /* 0x3ff000000a137812 */ /* 0x000fe200078efcff */
[----:B------:R-:W-:Y:S01]  /*0c90*/  IMAD.MOV.U32 R20, RZ, RZ, -0x748574fc ;  /* 0x8b7a8b04ff147424 */ /* 0x000fe200078e00ff */
[----:B------:R-:W-:Y:S01]  /*0ca0*/  UMOV UR5, 0x3eb1380b ;  /* 0x3eb1380b00057882 */ /* 0x000fe20000000000 */
[----:B------:R-:W-:Y:S01]  /*0cb0*/  IMAD.MOV.U32 R21, RZ, RZ, 0x3ed0ee25 ;  /* 0x3ed0ee25ff157424 */ /* 0x000fe200078e00ff */
[----:B------:R-:W-:-:S13]  /*0cc0*/  ISETP.GE.U32.AND P1, PT, R19, 0x3ff6a09f, PT ;  /* 0x3ff6a09f1300780c */ /* 0x000fda0003f26070 */
[----:B------:R-:W-:-:S04]  /*0cd0*/  @P1 VIADD R11, R19, 0xfff00000 ;  /* 0xfff00000130b1836 */ /* 0x000fc80000000000 */
[----:B------:R-:W-:-:S06]  /*0ce0*/  @P1 IMAD.MOV.U32 R19, RZ, RZ, R11 ;  /* 0x000000ffff131224 */ /* 0x000fcc00078e000b */
        /* <DEDUP_REMOVED lines=15> */
[----:B------:R-:W-:Y:S01]  /*0de0*/  LEA.HI R20, R23, R22, RZ, 0xc ;  /* 0x0000001617147211 */ /* 0x000fe200078f60ff */
[----:B------:R-:W-:Y:S01]  /*0df0*/  DADD R22, R18, -R12 ;  /* 0x0000000012167229 */ /* 0x000fe2000000080c */
[----:B------:R-:W-:-:S03]  /*0e00*/  IMAD.MOV.U32 R21, RZ, RZ, 0x43300000 ;  /* 0x43300000ff157424 */ /* 0x000fc600078e00ff */
[----:B------:R-:W-:Y:S01]  /*0e10*/  DFMA R24, R14, R24, UR4 ;  /* 0x000000040e187e2b */ /* 0x000fe20008000018 */
[----:B------:R-:W-:Y:S01]  /*0e20*/  UMOV UR4, 0x2d1b5154 ;  /* 0x2d1b515400047882 */ /* 0x000fe20000000000 */
[----:B------:R-:W-:Y:S01]  /*0e30*/  UMOV UR5, 0x3f3c71c7 ;  /* 0x3f3c71c700057882 */ /* 0x000fe20000000000 */
[----:B------:R-:W-:Y:S01]  /*0e40*/  @P1 VIADD R20, R20, 0x1 ;  /* 0x0000000114141836 */ /* 0x000fe20000000000 */
[----:B------:R-:W-:-:S04]  /*0e50*/  DADD R22, R22, R22 ;  /* 0x0000000016167229 */ /* 0x000fc80000000016 */
[----:B------:R-:W-:Y:S01]  /*0e60*/  DFMA R24, R14, R24, UR4 ;  /* 0x000000040e187e2b */ /* 0x000fe20008000018 */
[----:B------:R-:W-:Y:S01]  /*0e70*/  UMOV UR4, 0x923be72d ;  /* 0x923be72d00047882 */ /* 0x000fe20000000000 */
[----:B------:R-:W-:Y:S01]  /*0e80*/  UMOV UR5, 0x3f624924 ;  /* 0x3f62492400057882 */ /* 0x000fe20000000000 */
[----:B------:R-:W-:Y:S01]  /*0e90*/  LOP3.LUT R20, R20, 0x80000000, RZ, 0x3c, !PT ;  /* 0x8000000014147812 */ /* 0x000fe200078e3cff */
[----:B------:R-:W-:-:S04]  /*0ea0*/  DFMA R22, R18, -R12, R22 ;  /* 0x8000000c1216722b */ /* 0x000fc80000000016 */
[----:B------:R-:W-:Y:S01]  /*0eb0*/  DFMA R24, R14, R24, UR4 ;  /* 0x000000040e187e2b */ /* 0x000fe20008000018 */
[----:B------:R-:W-:Y:S01]  /*0ec0*/  UMOV UR4, 0x9999a3c4 ;  /* 0x9999a3c400047882 */ /* 0x000fe20000000000 */
[----:B------:R-:W-:Y:S02]  /*0ed0*/  UMOV UR5, 0x3f899999 ;  /* 0x3f89999900057882 */ /* 0x000fe40000000000 */
[----:B------:R-:W-:-:S04]  /*0ee0*/  DMUL R22, R10, R22 ;  /* 0x000000160a167228 */ /* 0x000fc80000000000 */
        /* <DEDUP_REMOVED lines=18> */
[----:B------:R-:W-:-:S11]  /*1010*/  DADD R18, R18, R10 ;  /* 0x0000000012127229 */ /* 0x000fd6000000000a */
.L_x_14:
[----:B------:R-:W-:Y:S05]  /*1020*/  BSYNC.RECONVERGENT B2 ;  /* 0x0000000000027941 */ /* 0x000fea0003800200 */
.L_x_13:
        /* <DEDUP_REMOVED lines=16> */
.L_x_12:
[----:B------:R-:W-:Y:S05]  /*1130*/  BSYNC.RECONVERGENT B1 ;  /* 0x0000000000017941 */ /* 0x000fea0003800200 */
.L_x_11:
[----:B------:R-:W-:-:S05]  /*1140*/  IADD3 R8, P1, PT, R8, 0x10, RZ ;  /* 0x0000001008087810 */ /* 0x000fca0007f3e0ff */
[----:B------:R-:W-:Y:S01]  /*1150*/  IMAD.X R9, RZ, RZ, R9, P1 ;  /* 0x000000ffff097224 */ /* 0x000fe200008e0609 */
[----:B------:R-:W-:Y:S07]  /*1160*/  @P0 BRA `(.L_x_15) ;  /* 0xfffffff000500947 */ /* 0x000fee000383ffff */
[----:B------:R-:W-:Y:S05]  /*1170*/  BSYNC.RECONVERGENT B0 ;  /* 0x0000000000007941 */ /* 0x000fea0003800200 */
.L_x_5:
[----:B------:R-:W-:-:S04]  /*1180*/  LOP3.LUT R6, R6, 0x1, RZ, 0xc0, !PT ;  /* 0x0000000106067812 */ /* 0x000fc800078ec0ff */
[----:B------:R-:W-:-:S04]  /*1190*/  ISETP.NE.U32.AND P0, PT, R6, 0x1, PT ;  /* 0x000000010600780c */ /* 0x000fc80003f05070 */
[----:B------:R-:W-:-:S13]  /*11a0*/  ISETP.NE.U32.AND.EX P0, PT, RZ, RZ, PT, P0 ;  /* 0x000000ffff00720c */ /* 0x000fda0003f05100 */
[----:B------:R-:W-:Y:S05]  /*11b0*/  @P0 BRA `(.L_x_4) ;  /* 0x0000000400d40947 */ /* 0x000fea0003800000 */
[----:B------:R-:W2:Y:S02]  /*11c0*/  LDCU.64 UR4, c[0x0][0x380] ;  /* 0x00007000ff0477ac */ /* 0x000ea40008000a00 */
[----:B--2---:R-:W-:-:S04]  /*11d0*/  LEA R6, P0, R5, UR4, 0x3 ;  /* 0x0000000405067c11 */ /* 0x004fc8000f8018ff */
[----:B------:R-:W-:Y:S02]  /*11e0*/  LEA.HI.X R7, R5, UR5, R4, 0x3, P0 ;  /* 0x0000000505077c11 */ /* 0x000fe400080f1c04 */
[----:B------:R-:W-:-:S05]  /*11f0*/  IADD3 R4, P0, PT, R6, 0x8000000, RZ ;  /* 0x0800000006047810 */ /* 0x000fca0007f1e0ff */
[----:B------:R-:W-:-:S05]  /*1200*/  IMAD.X R5, RZ, RZ, R7, P0 ;  /* 0x000000ffff057224 */ /* 0x000fca00000e0607 */
[----:B01----:R-:W2:Y:S02]  /*1210*/  LDG.E.64 R12, desc[UR36][R4.64+0x1b3200] ;  /* 0x1b320024040c7981 */ /* 0x003ea4000c1e1b00 */
[----:B--2---:R-:W-:-:S04]  /*1220*/  ISETP.NE.U32.AND P0, PT, R12, RZ, PT ;  /* 0x000000ff0c00720c */ /* 0x004fc80003f05070 */
[----:B------:R-:W-:-:S13]  /*1230*/  ISETP.NE.AND.EX P0, PT, R13, RZ, PT, P0 ;  /* 0x000000ff0d00720c */ /* 0x000fda0003f05300 */
[----:B------:R-:W-:Y:S05]  /*1240*/  @!P0 BRA `(.L_x_4) ;  /* 0x0000000400b08947 */ /* 0x000fea0003800000 */
[----:B------:R-:W2:Y:S02]  /*1250*/  LDG.E.64 R4, desc[UR36][R6.64] ;  /* 0x0000002406047981 */ /* 0x000ea4000c1e1b00 */
[----:B--2---:R-:W-:-:S04]  /*1260*/  ISETP.NE.U32.AND P0, PT, R4, RZ, PT ;  /* 0x000000ff0400720c */ /* 0x004fc80003f05070 */
[----:B------:R-:W-:-:S13]  /*1270*/  ISETP.NE.AND.EX P0, PT, R5, RZ, PT, P0 ;  /* 0x000000ff0500720c */ /* 0x000fda0003f05300 */
[----:B------:R-:W-:Y:S05]  /*1280*/  @!P0 BRA `(.L_x_4) ;  /* 0x0000000400a08947 */ /* 0x000fea0003800000 */
[----:B------:R-:W2:Y:S01]  /*1290*/  LD.E.64 R6, desc[UR36][R12.64+0x8] ;  /* 0x000008240c067980 */ /* 0x000ea2000c101b00 */
[----:B------:R-:W-:Y:S01]  /*12a0*/  BSSY.RECONVERGENT B0, `(.L_x_16) ;  /* 0x0000056000007945 */ /* 0x000fe20003800200 */
[----:B--2---:R-:W0:Y:S02]  /*12b0*/  I2F.F64.U64 R6, R6 ;  /* 0x0000000600067312 */ /* 0x004e240000301800 */
[----:B0-----:R-:W-:-:S06]  /*12c0*/  DMUL R8, R6, 0.0078125 ;  /* 0x3f80000006087828 */ /* 0x001fcc0000000000 */
[----:B------:R-:W0:Y:S02]  /*12d0*/  FRND.F64.CEIL R4, R8 ;  /* 0x0000000800047313 */ /* 0x000e240000309800 */
[----:B0-----:R-:W-:Y:S01]  /*12e0*/  ISETP.GT.AND P0, PT, R5, 0xfffff, PT ;  /* 0x000fffff0500780c */ /* 0x001fe20003f04270 */
[--C-:B------:R-:W-:Y:S02]  /*12f0*/  IMAD.MOV.U32 R10, RZ, RZ, R4.reuse ;  /* 0x000000ffff0a7224 */ /* 0x100fe400078e0004 */
[----:B------:R-:W-:Y:S02]  /*1300*/  IMAD.MOV.U32 R11, RZ, RZ, R5 ;  /* 0x000000ffff0b7224 */ /* 0x000fe400078e0005 */
[----:B------:R-:W-:Y:S01]  /*1310*/  IMAD.MOV.U32 R8, RZ, RZ, R4 ;  /* 0x000000ffff087224 */ /* 0x000fe200078e0004 */
[----:B------:R-:W-:-:S07]  /*1320*/  MOV R4, 0xfffffc01 ;  /* 0xfffffc0100047802 */ /* 0x000fce0000000f00 */
[----:B------:R-:W-:Y:S01]  /*1330*/  @!P0 DMUL R10, R10, 1.80143985094819840000e+16 ;  /* 0x435000000a0a8828 */ /* 0x000fe20000000000 */
[----:B------:R-:W-:-:S09]  /*1340*/  @!P0 IMAD.MOV.U32 R4, RZ, RZ, -0x435 ;  /* 0xfffffbcbff048424 */ /* 0x000fd200078e00ff */
[----:B------:R-:W-:Y:S02]  /*1350*/  @!P0 IMAD.MOV.U32 R5, RZ, RZ, R11 ;  /* 0x000000ffff058224 */ /* 0x000fe400078e000b */
[----:B------:R-:W-:Y:S02]  /*1360*/  @!P0 IMAD.MOV.U32 R8, RZ, RZ, R10 ;  /* 0x000000ffff088224 */ /* 0x000fe400078e000a */
[----:B------:R-:W-:-:S05]  /*1370*/  VIADD R14, R5, 0xffffffff ;  /* 0xffffffff050e7836 */ /* 0x000fca0000000000 */
[----:B------:R-:W-:-:S13]  /*1380*/  ISETP.GE.U32.AND P1, PT, R14, 0x7fefffff, PT ;  /* 0x7fefffff0e00780c */ /* 0x000fda0003f26070 */
[----:B------:R-:W-:Y:S01]  /*1390*/  @P1 IMAD.MOV.U32 R12, RZ, RZ, 0x0 ;  /* 0x00000000ff0c1424 */ /* 0x000fe200078e00ff */
[----:B------:R-:W-:Y:S01]  /*13a0*/  @P1 LOP3.LUT P2, RZ, R11, 0x7fffffff, RZ, 0xc0, !PT ;  /* 0x7fffffff0bff1812 */ /* 0x000fe2000784c0ff */
[----:B------:R-:W-:-:S06]  /*13b0*/  @P1 IMAD.MOV.U32 R13, RZ, RZ, 0x7ff00000 ;  /* 0x7ff00000ff0d1424 */ /* 0x000fcc00078e00ff */
[----:B------:R-:W-:-:S10]  /*13c0*/  @P1 DFMA R6, R10, R12, +INF ;  /* 0x7ff000000a06142b */ /* 0x000fd4000000000c */
[----:B------:R-:W-:Y:S02]  /*13d0*/  @P1 FSEL R6, R6, RZ, P2 ;  /* 0x000000ff06061208 */ /* 0x000fe40001000000 */
[----:B------:R-:W-:Y:S01]  /*13e0*/  @P1 FSEL R7, R7, -QNAN , P2 ;  /* 0xfff0000007071808 */ /* 0x000fe20001000000 */
[----:B------:R-:W-:Y:S06]  /*13f0*/  @P1 BRA `(.L_x_17) ;  /* 0x0000000400001947 */ /* 0x000fec0003800000 */
[----:B------:R-:W-:Y:S01]  /*1400*/  LOP3.LUT R6, R5, 0xfffff, RZ, 0xc0, !PT ;  /* 0x000fffff05067812 */ /* 0x000fe200078ec0ff */
[----:B------:R-:W-:Y:S01]  /*1410*/  IMAD.MOV.U32 R18, RZ, RZ, -0x748574fc ;  /* 0x8b7a8b04ff127424 */ /* 0x000fe200078e00ff */
[----:B------:R-:W-:Y:S01]  /*1420*/  UMOV UR4, 0x3ae80f1e ;  /* 0x3ae80f1e00047882 */ /* 0x000fe20000000000 */
[----:B------:R-:W-:Y:S01]  /*1430*/  IMAD.MOV.U32 R19, RZ, RZ, 0x3ed0ee25 ;  /* 0x3ed0ee25ff137424 */ /* 0x000fe200078e00ff */
[----:B------:R-:W-:Y:S01]  /*1440*/  LOP3.LUT R7, R6, 0x3ff00000, RZ, 0xfc, !PT ;  /* 0x3ff0000006077812 */ /* 0x000fe200078efcff */
[----:B------:R-:W-:Y:S01]  /*1450*/  IMAD.MOV.U32 R6, RZ, RZ, R8 ;  /* 0x000000ffff067224 */ /* 0x000fe200078e0008 */
[----:B------:R-:W-:Y:S01]  /*1460*/  UMOV UR5, 0x3eb1380b ;  /* 0x3eb1380b00057882 */ /* 0x000fe20000000000 */
[----:B------:R-:W-:Y:S01]  /*1470*/  IMAD.MOV.U32 R8, RZ, RZ, RZ ;  /* 0x000000ffff087224 */ /* 0x000fe200078e00ff */
[----:B------:R-:W-:Y:S01]  /*1480*/  ISETP.GE.U32.AND P0, PT, R7, 0x3ff6a09f, PT ;  /* 0x3ff6a09f0700780c */ /* 0x000fe20003f06070 */
[----:B------:R-:W-:Y:S01]  /*1490*/  IMAD.MOV.U32 R21, RZ, RZ, 0x43300000 ;  /* 0x43300000ff157424 */ /* 0x000fe200078e00ff */
[----:B------:R-:W-:Y:S01]  /*14a0*/  LEA.HI R20, R5, R4, RZ, 0xc ;  /* 0x0000000405147211 */ /* 0x000fe200078f60ff */
[----:B------:R-:W-:Y:S01]  /*14b0*/  UMOV UR6, 0x80000000 ;  /* 0x8000000000067882 */ /* 0x000fe20000000000 */
[----:B------:R-:W-:-:S09]  /*14c0*/  UMOV UR7, 0x43300000 ;  /* 0x4330000000077882 */ /* 0x000fd20000000000 */
        /* <DEDUP_REMOVED lines=12> */
[----:B------:R-:W-:Y:S02]  /*1590*/  DMUL R12, R10, R10 ;  /* 0x0000000a0a0c7228 */ /* 0x000fe40000000000 */
[----:B------:R-:W-:-:S06]  /*15a0*/  DADD R4, R6, -R10 ;  /* 0x0000000006047229 */ /* 0x000fcc000000080a */
[----:B------:R-:W-:Y:S01]  /*15b0*/  DFMA R14, R12, UR4, R18 ;  /* 0x000000040c0e7c2b */ /* 0x000fe20008000012 */
[----:B------:R-:W-:Y:S01]  /*15c0*/  UMOV UR4, 0x9f02676f ;  /* 0x9f02676f00047882 */ /* 0x000fe20000000000 */
[----:B------:R-:W-:Y:S01]  /*15d0*/  UMOV UR5, 0x3ef3b266 ;  /* 0x3ef3b26600057882 */ /* 0x000fe20000000000 */
[----:B------:R-:W-:Y:S02]  /*15e0*/  DADD R18, R4, R4 ;  /* 0x0000000004127229 */ /* 0x000fe40000000004 */
[----:B------:R-:W-:Y:S01]  /*15f0*/  DADD R4, R20, -UR6 ;  /* 0x8000000614047e29 */ /* 0x000fe20008000000 */
[----:B------:R-:W-:Y:S01]  /*1600*/  UMOV UR6, 0xfefa39ef ;  /* 0xfefa39ef00067882 */ /* 0x000fe20000000000 */
[----:B------:R-:W-:Y:S01]  /*1610*/  UMOV UR7, 0x3fe62e42 ;  /* 0x3fe62e4200077882 */ /* 0x000fe20000000000 */
[----:B------:R-:W-:Y:S01]  /*1620*/  DFMA R14, R12, R14, UR4 ;  /* 0x000000040c0e7e2b */ /* 0x000fe2000800000e */
[----:B------:R-:W-:Y:S01]  /*1630*/  UMOV UR4, 0xa9ab0956 ;  /* 0xa9ab095600047882 */ /* 0x000fe20000000000 */
[----:B------:R-:W-:Y:S01]  /*1640*/  UMOV UR5, 0x3f1745cb ;  /* 0x3f1745cb00057882 */ /* 0x000fe20000000000 */
[----:B------:R-:W-:-:S02]  /*1650*/  DFMA R18, R6, -R10, R18 ;  /* 0x8000000a0612722b */ /* 0x000fc40000000012 */
[----:B------:R-:W-:-:S03]  /*1660*/  DFMA R6, R4, UR6, R10 ;  /* 0x0000000604067c2b */ /* 0x000fc6000800000a */
[----:B------:R-:W-:Y:S01]  /*1670*/  DFMA R14, R12, R14, UR4 ;  /* 0x000000040c0e7e2b */ /* 0x000fe2000800000e */
[----:B------:R-:W-:Y:S01]  /*1680*/  UMOV UR4, 0x2d1b5154 ;  /* 0x2d1b515400047882 */ /* 0x000fe20000000000 */
[----:B------:R-:W-:Y:S01]  /*1690*/  UMOV UR5, 0x3f3c71c7 ;  /* 0x3f3c71c700057882 */ /* 0x000fe20000000000 */
[----:B------:R-:W-:-:S05]  /*16a0*/  DMUL R18, R8, R18 ;  /* 0x0000001208127228 */ /* 0x000fca0000000000 */
[----:B------:R-:W-:Y:S01]  /*16b0*/  DFMA R14, R12, R14, UR4 ;  /* 0x000000040c0e7e2b */ /* 0x000fe2000800000e */
[----:B------:R-:W-:Y:S01]  /*16c0*/  UMOV UR4, 0x923be72d ;  /* 0x923be72d00047882 */ /* 0x000fe20000000000 */
[----:B------:R-:W-:-:S06]  /*16d0*/  UMOV UR5, 0x3f624924 ;  /* 0x3f62492400057882 */ /* 0x000fcc0000000000 */
        /* <DEDUP_REMOVED lines=8> */
[----:B------:R-:W-:Y:S02]  /*1760*/  UMOV UR5, 0x3fe62e42 ;  /* 0x3fe62e4200057882 */ /* 0x000fe40000000000 */
[----:B------:R-:W-:Y:S01]  /*1770*/  DFMA R20, R4, -UR4, R6 ;  /* 0x8000000404147c2b */ /* 0x000fe20008000006 */
[----:B------:R-:W-:Y:S01]  /*1780*/  UMOV UR4, 0x3b39803f ;  /* 0x3b39803f00047882 */ /* 0x000fe20000000000 */
[----:B------:R-:W-:Y:S02]  /*1790*/  UMOV UR5, 0x3c7abc9e ;  /* 0x3c7abc9e00057882 */ /* 0x000fe40000000000 */
[----:B------:R-:W-:-:S04]  /*17a0*/  DMUL R14, R12, R14 ;  /* 0x0000000e0c0e7228 */ /* 0x000fc80000000000 */
[----:B------:R-:W-:-:S04]  /*17b0*/  DADD R20, -R10, R20 ;  /* 0x000000000a147229 */ /* 0x000fc80000000114 */
[----:B------:R-:W-:-:S08]  /*17c0*/  DFMA R14, R10, R14, R18 ;  /* 0x0000000e0a0e722b */ /* 0x000fd00000000012 */
[----:B------:R-:W-:-:S08]  /*17d0*/  DADD R14, R14, -R20 ;  /* 0x000000000e0e7229 */ /* 0x000fd00000000814 */
[----:B------:R-:W-:-:S08]  /*17e0*/  DFMA R14, R4, UR4, R14 ;  /* 0x00000004040e7c2b */ /* 0x000fd0000800000e */
[----:B------:R-:W-:-:S11]  /*17f0*/  DADD R6, R6, R14 ;  /* 0x0000000006067229 */ /* 0x000fd6000000000e */
.L_x_17:
[----:B------:R-:W-:Y:S05]  /*1800*/  BSYNC.RECONVERGENT B0 ;  /* 0x0000000000007941 */ /* 0x000fea0003800200 */
.L_x_16:
        /* <DEDUP_REMOVED lines=16> */
.L_x_4:
[C---:B------:R-:W-:Y:S01]  /*1910*/  ISETP.GE.U32.AND P0, PT, R3.reuse, 0x3, PT ;  /* 0x000000030300780c */ /* 0x040fe20003f06070 */
[----:B------:R-:W-:Y:S01]  /*1920*/  BSSY.RECONVERGENT B6, `(.L_x_18) ;  /* 0x0000048000067945 */ /* 0x000fe20003800200 */
[----:B------:R-:W-:Y:S01]  /*1930*/  IADD3 R3, P1, PT, R3, 0x1, RZ ;  /* 0x0000000103037810 */ /* 0x000fe20007f3e0ff */
[----:B------:R-:W-:Y:S01]  /*1940*/  IMAD.MOV.U32 R17, RZ, RZ, RZ ;  /* 0x000000ffff117224 */ /* 0x000fe200078e00ff */
[----:B------:R-:W-:Y:S01]  /*1950*/  ISETP.GE.U32.AND.EX P0, PT, R0, RZ, PT, P0 ;  /* 0x000000ff0000720c */ /* 0x000fe20003f06100 */
[----:B------:R-:W-:Y:S01]  /*1960*/  IMAD.MOV.U32 R22, RZ, RZ, RZ ;  /* 0x000000ffff167224 */ /* 0x000fe200078e00ff */
[----:B------:R-:W-:Y:S01]  /*1970*/  LOP3.LUT R18, R3, 0x3, RZ, 0xc0, !PT ;  /* 0x0000000303127812 */ /* 0x000fe200078ec0ff */
[----:B------:R-:W-:Y:S02]  /*1980*/  IMAD.MOV.U32 R19, RZ, RZ, RZ ;  /* 0x000000ffff137224 */ /* 0x000fe400078e00ff */
[----:B------:R-:W-:-:S08]  /*1990*/  IMAD.X R0, RZ, RZ, R0, P1 ;  /* 0x000000ffff007224 */ /* 0x000fd000008e0600 */
[----:B------:R-:W-:Y:S05]  /*19a0*/  @!P0 BRA `(.L_x_19) ;  /* 0x0000000000fc8947 */ /* 0x000fea0003800000 */
[----:B------:R-:W-:Y:S01]  /*19b0*/  LOP3.LUT R22, R3, 0xfffffffc, RZ, 0xc0, !PT ;  /* 0xfffffffc03167812 */ /* 0x000fe200078ec0ff */
[----:B------:R-:W-:Y:S01]  /*19c0*/  IMAD.MOV.U32 R19, RZ, RZ, R0 ;  /* 0x000000ffff137224 */ /* 0x000fe200078e0000 */
[----:B------:R-:W-:Y:S01]  /*19d0*/  CS2R R24, SRZ ;  /* 0x0000000000187805 */ /* 0x000fe2000001ff00 */
[----:B------:R-:W-:-:S07]  /*19e0*/  VIADD R23, R1, 0x10 ;  /* 0x0000001001177836 */ /* 0x000fce0000000000 */
.L_x_24:
[----:B------:R-:W3:Y:S01]  /*19f0*/  LDL.64 R10, [R23+-0x10] ;  /* 0xfffff000170a7983 */ /* 0x000ee20000100a00 */
[----:B------:R-:W-:Y:S01]  /*1a00*/  IMAD.MOV.U32 R8, RZ, RZ, R25 ;  /* 0x000000ffff087224 */ /* 0x000fe200078e0019 */
[----:B------:R-:W-:Y:S01]  /*1a10*/  MOV R26, 0x240 ;  /* 0x00000240001a7802 */ /* 0x000fe20000000f00 */
[----:B--2---:R-:W-:Y:S01]  /*1a20*/  IMAD.MOV.U32 R9, RZ, RZ, R24 ;  /* 0x000000ffff097224 */ /* 0x004fe200078e0018 */
[----:B------:R-:W2:Y:S01]  /*1a30*/  LDCU.64 UR4, c[0x4][0x238] ;  /* 0x01004700ff0477ac */ /* 0x000ea20008000a00 */
[----:B------:R-:W-:Y:S01]  /*1a40*/  IMAD.MOV.U32 R6, RZ, RZ, R2 ;  /* 0x000000ffff067224 */ /* 0x000fe200078e0002 */
[----:B01----:R0:W1:Y:S01]  /*1a50*/  LDC.64 R12, c[0x4][R26] ;  /* 0x010000001a0c7b82 */ /* 0x0030620000000a00 */
[----:B------:R-:W-:Y:S02]  /*1a60*/  IMAD.MOV.U32 R7, RZ, RZ, R16 ;  /* 0x000000ffff077224 */ /* 0x000fe400078e0010 */
[----:B--2---:R-:W-:Y:S02]  /*1a70*/  IMAD.U32 R4, RZ, RZ, UR4 ;  /* 0x00000004ff047e24 */ /* 0x004fe4000f8e00ff */
[----:B------:R-:W-:Y:S01]  /*1a80*/  IMAD.U32 R5, RZ, RZ, UR5 ;  /* 0x00000005ff057e24 */ /* 0x000fe2000f8e00ff */
[----:B-1-3--:R0:W-:Y:S06]  /*1a90*/  STL.128 [R1+0x320], R8 ;  /* 0x0003200801007387 */ /* 0x00a1ec0000100c00 */
[----:B------:R-:W-:-:S07]  /*1aa0*/  LEPC R20, `(.L_x_20) ;  /* 0x000000001014794e */ /* 0x000fce0000000000 */
[----:B0-----:R-:W-:Y:S05]  /*1ab0*/  CALL.ABS.NOINC R12 ;  /* 0x000000000c007343 */ /* 0x001fea0003c00000 */
.L_x_20:
[----:B------:R-:W2:Y:S01]  /*1ac0*/  LDL.64 R10, [R23+-0x8] ;  /* 0xfffff800170a7983 */ /* 0x000ea20000100a00 */
[----:B------:R-:W-:Y:S01]  /*1ad0*/  IADD3 R8, P0, PT, R25, 0x1, RZ ;  /* 0x0000000119087810 */ /* 0x000fe20007f1e0ff */
[----:B------:R0:W1:Y:S01]  /*1ae0*/  LDC.64 R12, c[0x4][R26] ;  /* 0x010000001a0c7b82 */ /* 0x0000620000000a00 */
[----:B------:R-:W3:Y:S01]  /*1af0*/  LDCU.64 UR4, c[0x4][0x238] ;  /* 0x01004700ff0477ac */ /* 0x000ee20008000a00 */
[----:B------:R0:W-:Y:S01]  /*1b00*/  STL.64 [R23+-0x10], RZ ;  /* 0xfffff0ff17007387 */ /* 0x0001e20000100a00 */
[----:B------:R-:W-:Y:S02]  /*1b10*/  IMAD.MOV.U32 R6, RZ, RZ, R2 ;  /* 0x000000ffff067224 */ /* 0x000fe400078e0002 */
[----:B------:R-:W-:Y:S02]  /*1b20*/  IMAD.X R9, RZ, RZ, R24, P0 ;  /* 0x000000ffff097224 */ /* 0x000fe400000e0618 */
[----:B------:R-:W-:Y:S01]  /*1b30*/  IMAD.MOV.U32 R7, RZ, RZ, R16 ;  /* 0x000000ffff077224 */ /* 0x000fe200078e0010 */
[----:B---3--:R-:W-:Y:S01]  /*1b40*/  MOV R4, UR4 ;  /* 0x0000000400047c02 */ /* 0x008fe20008000f00 */
[----:B------:R-:W-:Y:S01]  /*1b50*/  IMAD.U32 R5, RZ, RZ, UR5 ;  /* 0x00000005ff057e24 */ /* 0x000fe2000f8e00ff */
[----:B-12---:R0:W-:Y:S06]  /*1b60*/  STL.128 [R1+0x320], R8 ;  /* 0x0003200801007387 */ /* 0x0061ec0000100c00 */
[----:B------:R-:W-:-:S07]  /*1b70*/  LEPC R20, `(.L_x_21) ;  /* 0x000000001014794e */ /* 0x000fce0000000000 */
[----:B0-----:R-:W-:Y:S05]  /*1b80*/  CALL.ABS.NOINC R12 ;  /* 0x000000000c007343 */ /* 0x001fea0003c00000 */
.L_x_21:
[----:B------:R-:W2:Y:S01]  /*1b90*/  LDL.64 R10, [R23] ;  /* 0x00000000170a7983 */ /* 0x000ea20000100a00 */
[----:B------:R-:W-:Y:S01]  /*1ba0*/  IADD3 R8, P0, PT, R25, 0x2, RZ ;  /* 0x0000000219087810 */ /* 0x000fe20007f1e0ff */
[----:B------:R0:W1:Y:S01]  /*1bb0*/  LDC.64 R12, c[0x4][R26] ;  /* 0x010000001a0c7b82 */ /* 0x0000620000000a00 */
[----:B------:R-:W3:Y:S01]  /*1bc0*/  LDCU.64 UR4, c[0x4][0x238] ;  /* 0x01004700ff0477ac */ /* 0x000ee20008000a00 */
[----:B------:R0:W-:Y:S01]  /*1bd0*/  STL.64 [R23+-0x8], RZ ;  /* 0xfffff8ff17007387 */ /* 0x0001e20000100a00 */
[----:B------:R-:W-:Y:S02]  /*1be0*/  IMAD.MOV.U32 R6, RZ, RZ, R2 ;  /* 0x000000ffff067224 */ /* 0x000fe400078e0002 */
[----:B------:R-:W-:Y:S02]  /*1bf0*/  IMAD.X R9, RZ, RZ, R24, P0 ;  /* 0x000000ffff097224 */ /* 0x000fe400000e0618 */
[----:B------:R-:W-:Y:S02]  /*1c00*/  IMAD.MOV.U32 R7, RZ, RZ, R16 ;  /* 0x000000ffff077224 */ /* 0x000fe400078e0010 */
[----:B---3--:R-:W-:-:S02]  /*1c10*/  IMAD.U32 R4, RZ, RZ, UR4 ;  /* 0x00000004ff047e24 */ /* 0x008fc4000f8e00ff */
[----:B------:R-:W-:Y:S01]  /*1c20*/  IMAD.U32 R5, RZ, RZ, UR5 ;  /* 0x00000005ff057e24 */ /* 0x000fe2000f8e00ff */
[----:B-12---:R0:W-:Y:S06]  /*1c30*/  STL.128 [R1+0x320], R8 ;  /* 0x0003200801007387 */ /* 0x0061ec0000100c00 */
[----:B------:R-:W-:-:S07]  /*1c40*/  LEPC R20, `(.L_x_22) ;  /* 0x000000001014794e */ /* 0x000fce0000000000 */
[----:B0-----:R-:W-:Y:S05]  /*1c50*/  CALL.ABS.NOINC R12 ;  /* 0x000000000c007343 */ /* 0x001fea0003c00000 */
.L_x_22:
[----:B------:R-:W2:Y:S01]  /*1c60*/  LDL.64 R10, [R23+0x8] ;  /* 0x00000800170a7983 */ /* 0x000ea20000100a00 */
[----:B------:R-:W-:Y:S01]  /*1c70*/  IADD3 R8, P0, PT, R25, 0x3, RZ ;  /* 0x0000000319087810 */ /* 0x000fe20007f1e0ff */
[----:B------:R-:W0:Y:S01]  /*1c80*/  LDC.64 R26, c[0x4][R26] ;  /* 0x010000001a1a7b82 */ /* 0x000e220000000a00 */
[----:B------:R-:W1:Y:S01]  /*1c90*/  LDCU.64 UR4, c[0x4][0x238] ;  /* 0x01004700ff0477ac */ /* 0x000e620008000a00 */
[----:B------:R3:W-:Y:S01]  /*1ca0*/  STL.64 [R23], RZ ;  /* 0x000000ff17007387 */ /* 0x0007e20000100a00 */
[----:B------:R-:W-:Y:S02]  /*1cb0*/  IMAD.MOV.U32 R6, RZ, RZ, R2 ;  /* 0x000000ffff067224 */ /* 0x000fe400078e0002 */
[----:B------:R-:W-:Y:S02]  /*1cc0*/  IMAD.X R9, RZ, RZ, R24, P0 ;  /* 0x000000ffff097224 */ /* 0x000fe400000e0618 */
[----:B------:R-:W-:Y:S02]  /*1cd0*/  IMAD.MOV.U32 R7, RZ, RZ, R16 ;  /* 0x000000ffff077224 */ /* 0x000fe400078e0010 */
[----:B-1----:R-:W-:-:S02]  /*1ce0*/  IMAD.U32 R4, RZ, RZ, UR4 ;  /* 0x00000004ff047e24 */ /* 0x002fc4000f8e00ff */
[----:B------:R-:W-:Y:S01]  /*1cf0*/  IMAD.U32 R5, RZ, RZ, UR5 ;  /* 0x00000005ff057e24 */ /* 0x000fe2000f8e00ff */
[----:B0-2---:R3:W-:Y:S06]  /*1d00*/  STL.128 [R1+0x320], R8 ;  /* 0x0003200801007387 */ /* 0x0057ec0000100c00 */
[----:B------:R-:W-:-:S07]  /*1d10*/  LEPC R20, `(.L_x_23) ;  /* 0x000000001014794e */ /* 0x000fce0000000000 */
[----:B---3--:R-:W-:Y:S05]  /*1d20*/  CALL.ABS.NOINC R26 ;  /* 0x000000001a007343 */ /* 0x008fea0003c00000 */
.L_x_23:
[----:B------:R-:W-:Y:S01]  /*1d30*/  IADD3 R25, P0, PT, R25, 0x4, RZ ;  /* 0x0000000419197810 */ /* 0x000fe20007f1e0ff */
[----:B------:R0:W-:Y:S04]  /*1d40*/  STL.64 [R23+0x8], RZ ;  /* 0x000008ff17007387 */ /* 0x0001e80000100a00 */
[----:B------:R-:W-:Y:S01]  /*1d50*/  IMAD.X R24, RZ, RZ, R24, P0 ;  /* 0x000000ffff187224 */ /* 0x000fe200000e0618 */
[----:B------:R-:W-:Y:S01]  /*1d60*/  ISETP.NE.U32.AND P0, PT, R25, R22, PT ;  /* 0x000000161900720c */ /* 0x000fe20003f05070 */
[----:B0-----:R-:W-:-:S03]  /*1d70*/  VIADD R23, R23, 0x20 ;  /* 0x0000002017177836 */ /* 0x001fc60000000000 */
[----:B------:R-:W-:-:S13]  /*1d80*/  ISETP.NE.AND.EX P0, PT, R24, R19, PT, P0 ;  /* 0x000000131800720c */ /* 0x000fda0003f05300 */
[----:B------:R-:W-:Y:S05]  /*1d90*/  @P0 BRA `(.L_x_24) ;  /* 0xfffffffc00140947 */ /* 0x000fea000383ffff */
.L_x_19:
[----:B------:R-:W-:Y:S05]  /*1da0*/  BSYNC.RECONVERGENT B6 ;  /* 0x0000000000067941 */ /* 0x000fea0003800200 */
.L_x_18:
[----:B------:R-:W-:-:S04]  /*1db0*/  ISETP.NE.U32.AND P0, PT, R18, RZ, PT ;  /* 0x000000ff1200720c */ /* 0x000fc80003f05070 */
[----:B------:R-:W-:-:S13]  /*1dc0*/  ISETP.NE.AND.EX P0, PT, R17, RZ, PT, P0 ;  /* 0x000000ff1100720c */ /* 0x000fda0003f05300 */
[----:B------:R-:W-:Y:S05]  /*1dd0*/  @!P0 EXIT ;  /* 0x000000000000894d */ /* 0x000fea0003800000 */
[----:B------:R-:W-:-:S07]  /*1de0*/  IMAD.U32 R23, R22, 0x8, R1 ;  /* 0x0000000816177824 */ /* 0x000fce00078e0001 */
.L_x_26:
[----:B------:R-:W3:Y:S01]  /*1df0*/  LDL.64 R10, [R23] ;  /* 0x00000000170a7983 */ /* 0x000ee20000100a00 */
[----:B01----:R-:W-:Y:S01]  /*1e00*/  MOV R12, 0x240 ;  /* 0x00000240000c7802 */ /* 0x003fe20000000f00 */
[----:B------:R-:W-:Y:S01]  /*1e10*/  IMAD.MOV.U32 R8, RZ, RZ, R22 ;  /* 0x000000ffff087224 */ /* 0x000fe200078e0016 */
[----:B------:R-:W0:Y:S01]  /*1e20*/  LDCU.64 UR4, c[0x4][0x238] ;  /* 0x01004700ff0477ac */ /* 0x000e220008000a00 */
[----:B--2---:R-:W-:Y:S01]  /*1e30*/  IMAD.MOV.U32 R9, RZ, RZ, R19 ;  /* 0x000000ffff097224 */ /* 0x004fe200078e0013 */
[----:B------:R-:W-:Y:S01]  /*1e40*/  IADD3 R18, P0, PT, R18, -0x1, RZ ;  /* 0xffffffff12127810 */ /* 0x000fe20007f1e0ff */
[----:B------:R-:W-:Y:S01]  /*1e50*/  IMAD.MOV.U32 R6, RZ, RZ, R2 ;  /* 0x000000ffff067224 */ /* 0x000fe200078e0002 */
[----:B------:R-:W1:Y:S01]  /*1e60*/  LDC.64 R12, c[0x4][R12] ;  /* 0x010000000c0c7b82 */ /* 0x000e620000000a00 */
[----:B------:R-:W-:Y:S01]  /*1e70*/  IMAD.MOV.U32 R7, RZ, RZ, R16 ;  /* 0x000000ffff077224 */ /* 0x000fe200078e0010 */
[----:B------:R-:W-:Y:S02]  /*1e80*/  IADD3.X R17, PT, PT, R17, -0x1, RZ, P0, !PT ;  /* 0xffffffff11117810 */ /* 0x000fe400007fe4ff */
[----:B------:R-:W-:-:S04]  /*1e90*/  ISETP.NE.U32.AND P0, PT, R18, RZ, PT ;  /* 0x000000ff1200720c */ /* 0x000fc80003f05070 */
[----:B------:R-:W-:-:S04]  /*1ea0*/  ISETP.NE.AND.EX P0, PT, R17, RZ, PT, P0 ;  /* 0x000000ff1100720c */ /* 0x000fc80003f05300 */
[----:B------:R-:W-:Y:S01]  /*1eb0*/  P2R R24, PR, RZ, 0x1 ;  /* 0x00000001ff187803 */ /* 0x000fe20000000000 */
[----:B0-----:R-:W-:Y:S02]  /*1ec0*/  IMAD.U32 R4, RZ, RZ, UR4 ;  /* 0x00000004ff047e24 */ /* 0x001fe4000f8e00ff */
[----:B------:R-:W-:Y:S01]  /*1ed0*/  IMAD.U32 R5, RZ, RZ, UR5 ;  /* 0x00000005ff057e24 */ /* 0x000fe2000f8e00ff */
[----:B-1-3--:R0:W-:Y:S06]  /*1ee0*/  STL.128 [R1+0x320], R8 ;  /* 0x0003200801007387 */ /* 0x00a1ec0000100c00 */
[----:B------:R-:W-:-:S07]  /*1ef0*/  LEPC R20, `(.L_x_25) ;  /* 0x000000001014794e */ /* 0x000fce0000000000 */
[----:B0-----:R-:W-:Y:S05]  /*1f00*/  CALL.ABS.NOINC R12 ;  /* 0x000000000c007343 */ /* 0x001fea0003c00000 */
.L_x_25:
[----:B------:R-:W-:Y:S01]  /*1f10*/  ISETP.NE.AND P6, PT, R24, RZ, PT ;  /* 0x000000ff1800720c */ /* 0x000fe20003fc5270 */
[----:B------:R0:W-:Y:S01]  /*1f20*/  STL.64 [R23], RZ ;  /* 0x000000ff17007387 */ /* 0x0001e20000100a00 */
[----:B------:R-:W-:-:S05]  /*1f30*/  IADD3 R22, P0, PT, R22, 0x1, RZ ;  /* 0x0000000116167810 */ /* 0x000fca0007f1e0ff */
[----:B------:R-:W-:Y:S02]  /*1f40*/  IMAD.X R19, RZ, RZ, R19, P0 ;  /* 0x000000ffff137224 */ /* 0x000fe400000e0613 */
[----:B0-----:R-:W-:-:S04]  /*1f50*/  VIADD R23, R23, 0x8 ;  /* 0x0000000817177836 */ /* 0x001fc80000000000 */
[----:B------:R-:W-:Y:S05]  /*1f60*/  @P6 BRA `(.L_x_26) ;  /* 0xfffffffc00a06947 */ /* 0x000fea000383ffff */
[----:B------:R-:W-:Y:S05]  /*1f70*/  EXIT ;  /* 0x000000000000794d */ /* 0x000fea0003800000 */
.L_x_27:
        /* <DEDUP_REMOVED lines=16> */
.L_x_318:


//--------------------- .text._Z20printKernelmodded_v2P27vertex_dictionary_structurem --------------------------
	.section	.text._Z20printKernelmodded_v2P27vertex_dictionary_structurem,"ax",@progbits
	.align	128
        .global         _Z20printKernelmodded_v2P27vertex_dictionary_structurem
        .type           _Z20printKernelmodded_v2P27vertex_dictionary_structurem,@function
        .size           _Z20printKernelmodded_v2P27vertex_dictionary_structurem,(.L_x_310 - _Z20printKernelmodded_v2P27vertex_dictionary_structurem)
        .other          _Z20printKernelmodded_v2P27vertex_dictionary_structurem,@"STO_CUDA_ENTRY STV_DEFAULT"
_Z20printKernelmodded_v2P27vertex_dictionary_structurem:
.text._Z20printKernelmodded_v2P27vertex_dictionary_structurem:
[----:B------:R-:W0:Y:S01]  /*0000*/  LDC R1, c[0x0][0x37c] ;  /* 0x0000df00ff017b82 */ /* 0x000e220000000800 */
[----:B------:R-:W-:Y:S01]  /*0010*/  MOV R2, 0x240 ;  /* 0x0000024000027802 */ /* 0x000fe20000000f00 */
[----:B------:R-:W1:Y:S01]  /*0020*/  LDCU UR4, c[0x0][0x2f8] ;  /* 0x00005f00ff0477ac */ /* 0x000e620008000800 */
[----:B0-----:R-:W-:Y:S01]  /*0030*/  VIADD R1, R1, 0xffffffd8 ;  /* 0xffffffd801017836 */ /* 0x001fe20000000000 */
[----:B------:R-:W-:-:S04]  /*0040*/  CS2R R6, SRZ ;  /* 0x0000000000067805 */ /* 0x000fc8000001ff00 */
[----:B------:R0:W2:Y:S01]  /*0050*/  LDC.64 R8, c[0x4][R2] ;  /* 0x0100000002087b82 */ /* 0x0000a20000000a00 */
[----:B------:R-:W3:Y:S01]  /*0060*/  LDCU.64 UR6, c[0x4][0x1f8] ;  /* 0x01003f00ff0677ac */ /* 0x000ee20008000a00 */
[----:B------:R-:W4:Y:S01]  /*0070*/  LDCU UR5, c[0x0][0x2fc] ;  /* 0x00005f80ff0577ac */ /* 0x000f220008000800 */
[----:B------:R-:W0:Y:S01]  /*0080*/  LDCU.64 UR36, c[0x0][0x358] ;  /* 0x00006b00ff2477ac */ /* 0x000e220008000a00 */
[----:B------:R-:W0:Y:S01]  /*0090*/  LDCU.64 UR38, c[0x0][0x380] ;  /* 0x00007000ff2677ac */ /* 0x000e220008000a00 */
[----:B-1----:R-:W-:Y:S01]  /*00a0*/  IADD3 R17, P0, PT, R1, UR4, RZ ;  /* 0x0000000401117c10 */ /* 0x002fe2000ff1e0ff */
[----:B---3--:R-:W-:Y:S02]  /*00b0*/  IMAD.U32 R4, RZ, RZ, UR6 ;  /* 0x00000006ff047e24 */ /* 0x008fe4000f8e00ff */
[----:B------:R-:W-:Y:S02]  /*00c0*/  IMAD.U32 R5, RZ, RZ, UR7 ;  /* 0x00000007ff057e24 */ /* 0x000fe4000f8e00ff */
[----:B0---4-:R-:W-:-:S08]  /*00d0*/  IMAD.X R16, RZ, RZ, UR5, P0 ;  /* 0x00000005ff107e24 */ /* 0x011fd000080e06ff */
[----:B------:R-:W-:-:S07]  /*00e0*/  LEPC R20, `(.L_x_28) ;  /* 0x000000001014794e */ /* 0x000fce0000000000 */
[----:B--2---:R-:W-:Y:S05]  /*00f0*/  CALL.ABS.NOINC R8 ;  /* 0x0000000008007343 */ /* 0x004fea0003c00000 */
.L_x_28:
[----:B------:R-:W0:Y:S02]  /*0100*/  LDCU.64 UR4, c[0x0][0x380] ;  /* 0x00007000ff0477ac */ /* 0x000e240008000a00 */
[----:B0-----:R-:W-:-:S04]  /*0110*/  UIADD3 UR6, UP0, UPT, UR4, 0x18000000, URZ ;  /* 0x1800000004067890 */ /* 0x001fc8000ff1e0ff */
[----:B------:R-:W-:Y:S02]  /*0120*/  UIADD3.X UR4, UPT, UPT, URZ, UR5, URZ, UP0, !UPT ;  /* 0x00000005ff047290 */ /* 0x000fe400087fe4ff */
[----:B------:R-:W-:-:S04]  /*0130*/  IMAD.U32 R8, RZ, RZ, UR6 ;  /* 0x00000006ff087e24 */ /* 0x000fc8000f8e00ff */
[----:B------:R-:W-:Y:S01]  /*0140*/  IMAD.U32 R9, RZ, RZ, UR4 ;  /* 0x00000004ff097e24 */ /* 0x000fe2000f8e00ff */
[----:B------:R-:W0:Y:S04]  /*0150*/  LDC.64 R2, c[0x4][R2] ;  /* 0x0100000002027b82 */ /* 0x000e280000000a00 */
[----:B------:R-:W1:Y:S01]  /*0160*/  LDCU.64 UR4, c[0x4][0x220] ;  /* 0x01004400ff0477ac */ /* 0x000e620008000a00 */
[----:B------:R-:W2:Y:S01]  /*0170*/  LDG.E.64 R8, desc[UR36][R8.64+0x519600] ;  /* 0x5196002408087981 */ /* 0x000ea2000c1e1b00 */
[----:B------:R-:W-:Y:S02]  /*0180*/  IMAD.MOV.U32 R6, RZ, RZ, R17 ;  /* 0x000000ffff067224 */ /* 0x000fe400078e0011 */
[----:B------:R-:W-:Y:S02]  /*0190*/  IMAD.MOV.U32 R7, RZ, RZ, R16 ;  /* 0x000000ffff077224 */ /* 0x000fe400078e0010 */
[----:B-1----:R-:W-:-:S02]  /*01a0*/  IMAD.U32 R4, RZ, RZ, UR4 ;  /* 0x00000004ff047e24 */ /* 0x002fc4000f8e00ff */
[----:B------:R-:W-:Y:S01]  /*01b0*/  IMAD.U32 R5, RZ, RZ, UR5 ;  /* 0x00000005ff057e24 */ /* 0x000fe2000f8e00ff */
[----:B0-2---:R1:W-:Y:S06]  /*01c0*/  STL.64 [R1], R8 ;  /* 0x0000000801007387 */ /* 0x0053ec0000100a00 */
[----:B------:R-:W-:-:S07]  /*01d0*/  LEPC R20, `(.L_x_29) ;  /* 0x000000001014794e */ /* 0x000fce0000000000 */
[----:B-1----:R-:W-:Y:S05]  /*01e0*/  CALL.ABS.NOINC R2 ;  /* 0x0000000002007343 */ /* 0x002fea0003c00000 */
.L_x_29:
[----:B------:R-:W0:Y:S02]  /*01f0*/  LDCU.64 UR4, c[0x0][0x380] ;  /* 0x00007000ff0477ac */ /* 0x000e240008000a00 */
[----:B0-----:R-:W-:-:S04]  /*0200*/  UIADD3 UR6, UP0, UPT, UR4, 0x18000000, URZ ;  /* 0x1800000004067890 */ /* 0x001fc8000ff1e0ff */
[----:B------:R-:W-:Y:S02]  /*0210*/  UIADD3.X UR4, UPT, UPT, URZ, UR5, URZ, UP0, !UPT ;  /* 0x00000005ff047290 */ /* 0x000fe400087fe4ff */
[----:B------:R-:W-:-:S04]  /*0220*/  IMAD.U32 R2, RZ, RZ, UR6 ;  /* 0x00000006ff027e24 */ /* 0x000fc8000f8e00ff */
[----:B------:R-:W-:-:S06]  /*0230*/  IMAD.U32 R3, RZ, RZ, UR4 ;  /* 0x00000004ff037e24 */ /* 0x000fcc000f8e00ff */
[----:B------:R-:W2:Y:S02]  /*0240*/  LDG.E.64 R2, desc[UR36][R2.64+0x519600] ;  /* 0x5196002402027981 */ /* 0x000ea4000c1e1b00 */
[----:B--2---:R-:W-:-:S04]  /*0250*/  ISETP.NE.U32.AND P0, PT, R2, RZ, PT ;  /* 0x000000ff0200720c */ /* 0x004fc80003f05070 */
[----:B------:R-:W-:-:S13]  /*0260*/  ISETP.NE.AND.EX P0, PT, R3, RZ, PT, P0 ;  /* 0x000000ff0300720c */ /* 0x000fda0003f05300 */
[----:B------:R-:W-:Y:S05]  /*0270*/  @!P0 BRA `(.L_x_30) ;  /* 0x0000000000ec8947 */ /* 0x000fea0003800000 */
[----:B------:R-:W-:Y:S01]  /*0280*/  BSSY.RECONVERGENT B7, `(.L_x_30) ;  /* 0x000003a000077945 */ /* 0x000fe20003800200 */
[----:B------:R-:W-:-:S07]  /*0290*/  CS2R R18, SRZ ;  /* 0x0000000000127805 */ /* 0x000fce000001ff00 */
.L_x_35:
[----:B------:R-:W-:-:S04]  /*02a0*/  LEA R24, P0, R19, UR38, 0x3 ;  /* 0x0000002613187c11 */ /* 0x000fc8000f8018ff */
[----:B------:R-:W-:Y:S02]  /*02b0*/  LEA.HI.X R25, R19, UR39, R18, 0x3, P0 ;  /* 0x0000002713197c11 */ /* 0x000fe400080f1c12 */
[----:B------:R-:W-:-:S05]  /*02c0*/  IADD3 R14, P0, PT, R24, 0x8000000, RZ ;  /* 0x08000000180e7810 */ /* 0x000fca0007f1e0ff */
[----:B------:R-:W-:-:S06]  /*02d0*/  IMAD.X R15, RZ, RZ, R25, P0 ;  /* 0x000000ffff0f7224 */ /* 0x000fcc00000e0619 */
[----:B------:R-:W2:Y:S01]  /*02e0*/  LDG.E.64 R14, desc[UR36][R14.64+0x1b3200] ;  /* 0x1b3200240e0e7981 */ /* 0x000ea2000c1e1b00 */
[----:B------:R-:W-:Y:S01]  /*02f0*/  BSSY.RECONVERGENT B6, `(.L_x_31) ;  /* 0x000002d000067945 */ /* 0x000fe20003800200 */
[----:B--2---:R-:W-:-:S04]  /*0300*/  ISETP.NE.U32.AND P0, PT, R14, RZ, PT ;  /* 0x000000ff0e00720c */ /* 0x004fc80003f05070 */
[----:B------:R-:W-:-:S13]  /*0310*/  ISETP.NE.AND.EX P0, PT, R15, RZ, PT, P0 ;  /* 0x000000ff0f00720c */ /* 0x000fda0003f05300 */
[----:B------:R-:W-:Y:S05]  /*0320*/  @!P0 BRA `(.L_x_32) ;  /* 0x0000000000a48947 */ /* 0x000fea0003800000 */
[----:B------:R-:W2:Y:S02]  /*0330*/  LDG.E.64 R20, desc[UR36][R24.64] ;  /* 0x0000002418147981 */ /* 0x000ea4000c1e1b00 */
[----:B--2---:R-:W-:-:S04]  /*0340*/  ISETP.NE.U32.AND P0, PT, R20, RZ, PT ;  /* 0x000000ff1400720c */ /* 0x004fc80003f05070 */
[----:B------:R-:W-:-:S13]  /*0350*/  ISETP.NE.AND.EX P0, PT, R21, RZ, PT, P0 ;  /* 0x000000ff1500720c */ /* 0x000fda0003f05300 */
[----:B------:R-:W-:Y:S05]  /*0360*/  @!P0 BRA `(.L_x_32) ;  /* 0x0000000000948947 */ /* 0x000fea0003800000 */
[----:B------:R-:W2:Y:S04]  /*0370*/  LD.E.64 R8, desc[UR36][R14.64] ;  /* 0x000000240e087980 */ /* 0x000ea8000c101b00 */
[----:B------:R-:W3:Y:S04]  /*0380*/  LD.E.64 R10, desc[UR36][R14.64+0x20] ;  /* 0x000020240e0a7980 */ /* 0x000ee8000c101b00 */
[----:B------:R-:W4:Y:S01]  /*0390*/  LD.E.64 R12, desc[UR36][R14.64+0x8] ;  /* 0x000008240e0c7980 */ /* 0x000f22000c101b00 */
[----:B------:R-:W-:Y:S01]  /*03a0*/  MOV R2, 0x240 ;  /* 0x0000024000027802 */ /* 0x000fe20000000f00 */
[----:B------:R-:W0:Y:S01]  /*03b0*/  LDCU.64 UR4, c[0x4][0x228] ;  /* 0x01004500ff0477ac */ /* 0x000e220008000a00 */
[----:B------:R-:W-:Y:S01]  /*03c0*/  IMAD.MOV.U32 R6, RZ, RZ, R17 ;  /* 0x000000ffff067224 */ /* 0x000fe200078e0011 */
[----:B------:R1:W-:Y:S01]  /*03d0*/  STL.64 [R1], R20 ;  /* 0x0000001401007387 */ /* 0x0003e20000100a00 */
[----:B------:R1:W1:Y:S01]  /*03e0*/  LDC.64 R22, c[0x4][R2] ;  /* 0x0100000002167b82 */ /* 0x0002620000000a00 */
[----:B------:R-:W-:-:S02]  /*03f0*/  IMAD.MOV.U32 R7, RZ, RZ, R16 ;  /* 0x000000ffff077224 */ /* 0x000fc400078e0010 */
[----:B------:R0:W-:Y:S02]  /*0400*/  STL.64 [R1+0x10], R14 ;  /* 0x0000100e01007387 */ /* 0x0001e40000100a00 */
[----:B0-----:R-:W-:Y:S02]  /*0410*/  IMAD.U32 R4, RZ, RZ, UR4 ;  /* 0x00000004ff047e24 */ /* 0x001fe4000f8e00ff */
[----:B------:R-:W-:Y:S01]  /*0420*/  IMAD.U32 R5, RZ, RZ, UR5 ;  /* 0x00000005ff057e24 */ /* 0x000fe2000f8e00ff */
[----:B--2---:R0:W-:Y:S04]  /*0430*/  STL.64 [R1+0x8], R8 ;  /* 0x0000080801007387 */ /* 0x0041e80000100a00 */
[----:B---3--:R0:W-:Y:S04]  /*0440*/  STL.64 [R1+0x18], R10 ;  /* 0x0000180a01007387 */ /* 0x0081e80000100a00 */
[----:B-1--4-:R0:W-:Y:S02]  /*0450*/  STL.64 [R1+0x20], R12 ;  /* 0x0000200c01007387 */ /* 0x0121e40000100a00 */
[----:B------:R-:W-:-:S07]  /*0460*/  LEPC R20, `(.L_x_33) ;  /* 0x000000001014794e */ /* 0x000fce0000000000 */
[----:B0-----:R-:W-:Y:S05]  /*0470*/  CALL.ABS.NOINC R22 ;  /* 0x0000000016007343 */ /* 0x001fea0003c00000 */
.L_x_33:
[----:B------:R-:W-:-:S05]  /*0480*/  IADD3 R6, P0, PT, R24, 0x8000000, RZ ;  /* 0x0800000018067810 */ /* 0x000fca0007f1e0ff */
[----:B------:R-:W-:-:S06]  /*0490*/  IMAD.X R7, RZ, RZ, R25, P0 ;  /* 0x000000ffff077224 */ /* 0x000fcc00000e0619 */
[----:B------:R-:W2:Y:S01]  /*04a0*/  LDG.E.64 R6, desc[UR36][R6.64+0x1b3200] ;  /* 0x1b32002406067981 */ /* 0x000ea2000c1e1b00 */
[----:B------:R-:W-:Y:S01]  /*04b0*/  MOV R20, 0x4f0 ;  /* 0x000004f000147802 */ /* 0x000fe20000000f00 */
[----:B------:R-:W-:Y:S02]  /*04c0*/  IMAD.MOV.U32 R21, RZ, RZ, 0x0 ;  /* 0x00000000ff157424 */ /* 0x000fe400078e00ff */
[----:B--2---:R0:W5:Y:S05]  /*04d0*/  LD.E.64 R4, desc[UR36][R6.64+0x20] ;  /* 0x0000202406047980 */ /* 0x00416a000c101b00 */
[----:B0----5:R-:W-:Y:S05]  /*04e0*/  CALL.REL.NOINC `($_Z20printKernelmodded_v2P27vertex_dictionary_structurem$_Z17preorderTraversalP10edge_block) ;  /* 0x0000000000b07944 */ /* 0x021fea0003c00000 */
[----:B------:R-:W0:Y:S01]  /*04f0*/  LDC.64 R2, c[0x4][R2] ;  /* 0x0100000002027b82 */ /* 0x000e220000000a00 */
[----:B------:R-:W1:Y:S01]  /*0500*/  LDCU.64 UR4, c[0x4][0x208] ;  /* 0x01004100ff0477ac */ /* 0x000e620008000a00 */
[----:B------:R-:W-:Y:S01]  /*0510*/  CS2R R6, SRZ ;  /* 0x0000000000067805 */ /* 0x000fe2000001ff00 */
[----:B-1----:R-:W-:Y:S02]  /*0520*/  IMAD.U32 R4, RZ, RZ, UR4 ;  /* 0x00000004ff047e24 */ /* 0x002fe4000f8e00ff */
[----:B------:R-:W-:-:S07]  /*0530*/  IMAD.U32 R5, RZ, RZ, UR5 ;  /* 0x00000005ff057e24 */ /* 0x000fce000f8e00ff */
[----:B------:R-:W-:-:S07]  /*0540*/  LEPC R20, `(.L_x_34) ;  /* 0x000000001014794e */ /* 0x000fce0000000000 */
[----:B0-----:R-:W-:Y:S05]  /*0550*/  CALL.ABS.NOINC R2 ;  /* 0x0000000002007343 */ /* 0x001fea0003c00000 */
.L_x_34:
[----:B------:R-:W0:Y:S02]  /*0560*/  LDCU.64 UR4, c[0x0][0x380] ;  /* 0x00007000ff0477ac */ /* 0x000e240008000a00 */
[----:B0-----:R-:W-:-:S04]  /*0570*/  UIADD3 UR6, UP0, UPT, UR4, 0x18000000, URZ ;  /* 0x1800000004067890 */ /* 0x001fc8000ff1e0ff */
[----:B------:R-:W-:Y:S02]  /*0580*/  UIADD3.X UR4, UPT, UPT, URZ, UR5, URZ, UP0, !UPT ;  /* 0x00000005ff047290 */ /* 0x000fe400087fe4ff */
[----:B------:R-:W-:-:S04]  /*0590*/  IMAD.U32 R2, RZ, RZ, UR6 ;  /* 0x00000006ff027e24 */ /* 0x000fc8000f8e00ff */
[----:B------:R-:W-:-:S06]  /*05a0*/  IMAD.U32 R3, RZ, RZ, UR4 ;  /* 0x00000004ff037e24 */ /* 0x000fcc000f8e00ff */
[----:B------:R-:W5:Y:S02]  /*05b0*/  LDG.E.64 R2, desc[UR36][R2.64+0x519600] ;  /* 0x5196002402027981 */ /* 0x000f64000c1e1b00 */
.L_x_32:
[----:B------:R-:W-:Y:S05]  /*05c0*/  BSYNC.RECONVERGENT B6 ;  /* 0x0000000000067941 */ /* 0x000fea0003800200 */
.L_x_31:
[----:B------:R-:W-:-:S05]  /*05d0*/  IADD3 R19, P0, PT, R19, 0x1, RZ ;  /* 0x0000000113137810 */ /* 0x000fca0007f1e0ff */
[----:B------:R-:W-:Y:S01]  /*05e0*/  IMAD.X R18, RZ, RZ, R18, P0 ;  /* 0x000000ffff127224 */ /* 0x000fe200000e0612 */
[----:B-----5:R-:W-:-:S04]  /*05f0*/  ISETP.GE.U32.AND P0, PT, R19, R2, PT ;  /* 0x000000021300720c */ /* 0x020fc80003f06070 */
[----:B------:R-:W-:-:S13]  /*0600*/  ISETP.GE.U32.AND.EX P0, PT, R18, R3, PT, P0 ;  /* 0x000000031200720c */ /* 0x000fda0003f06100 */
[----:B------:R-:W-:Y:S05]  /*0610*/  @!P0 BRA `(.L_x_35) ;  /* 0xfffffffc00208947 */ /* 0x000fea000383ffff */
[----:B------:R-:W-:Y:S05]  /*0620*/  BSYNC.RECONVERGENT B7 ;  /* 0x0000000000077941 */ /* 0x000fea0003800200 */
.L_x_30:
[----:B------:R-:W0:Y:S01]  /*0630*/  LDC.64 R2, c[0x4][RZ] ;  /* 0x01000000ff027b82 */ /* 0x000e220000000a00 */
[----:B------:R-:W-:Y:S01]  /*0640*/  MOV R18, 0x240 ;  /* 0x0000024000127802 */ /* 0x000fe20000000f00 */
[----:B------:R-:W1:Y:S01]  /*0650*/  LDCU.64 UR4, c[0x4][0x210] ;  /* 0x01004200ff0477ac */ /* 0x000e620008000a00 */
[----:B0-----:R-:W2:Y:S05]  /*0660*/  LDG.E.64 R2, desc[UR36][R2.64+0x8] ;  /* 0x0000082402027981 */ /* 0x001eaa000c1e1b00 */
[----:B------:R0:W3:Y:S01]  /*0670*/  LDC.64 R8, c[0x4][R18] ;  /* 0x0100000012087b82 */ /* 0x0000e20000000a00 */
[----:B-1----:R-:W-:Y:S02]  /*0680*/  IMAD.U32 R4, RZ, RZ, UR4 ;  /* 0x00000004ff047e24 */ /* 0x002fe4000f8e00ff */
[----:B------:R-:W-:-:S02]  /*0690*/  IMAD.U32 R5, RZ, RZ, UR5 ;  /* 0x00000005ff057e24 */ /* 0x000fc4000f8e00ff */
[----:B------:R-:W-:Y:S02]  /*06a0*/  IMAD.MOV.U32 R6, RZ, RZ, R17 ;  /* 0x000000ffff067224 */ /* 0x000fe400078e0011 */
[----:B------:R-:W-:Y:S01]  /*06b0*/  IMAD.MOV.U32 R7, RZ, RZ, R16 ;  /* 0x000000ffff077224 */ /* 0x000fe200078e0010 */
[----:B--23--:R0:W-:Y:S06]  /*06c0*/  STL.64 [R1], R2 ;  /* 0x0000000201007387 */ /* 0x00c1ec0000100a00 */
[----:B------:R-:W-:-:S07]  /*06d0*/  LEPC R20, `(.L_x_36) ;  /* 0x000000001014794e */ /* 0x000fce0000000000 */
[----:B0-----:R-:W-:Y:S05]  /*06e0*/  CALL.ABS.NOINC R8 ;  /* 0x0000000008007343 */ /* 0x001fea0003c00000 */
.L_x_36:
[----:B------:R-:W0:Y:S01]  /*06f0*/  LDC.64 R2, c[0x4][0x28] ;  /* 0x01000a00ff027b82 */ /* 0x000e220000000a00 */
[----:B------:R-:W1:Y:S01]  /*0700*/  LDCU.64 UR4, c[0x4][0x218] ;  /* 0x01004300ff0477ac */ /* 0x000e620008000a00 */
[----:B0-----:R-:W2:Y:S06]  /*0710*/  LDG.E R2, desc[UR36][R2.64] ;  /* 0x0000002402027981 */ /* 0x001eac000c1e1900 */
[----:B------:R-:W0:Y:S01]  /*0720*/  LDC.64 R18, c[0x4][R18] ;  /* 0x0100000012127b82 */ /* 0x000e220000000a00 */
[----:B-1----:R-:W-:Y:S02]  /*0730*/  IMAD.U32 R4, RZ, RZ, UR4 ;  /* 0x00000004ff047e24 */ /* 0x002fe4000f8e00ff */
[----:B------:R-:W-:-:S02]  /*0740*/  IMAD.U32 R5, RZ, RZ, UR5 ;  /* 0x00000005ff057e24 */ /* 0x000fc4000f8e00ff */
[----:B------:R-:W-:Y:S02]  /*0750*/  IMAD.MOV.U32 R6, RZ, RZ, R17 ;  /* 0x000000ffff067224 */ /* 0x000fe400078e0011 */
[----:B------:R-:W-:Y:S01]  /*0760*/  IMAD.MOV.U32 R7, RZ, RZ, R16 ;  /* 0x000000ffff077224 */ /* 0x000fe200078e0010 */
[----:B0-2---:R1:W-:Y:S06]  /*0770*/  STL [R1], R2 ;  /* 0x0000000201007387 */ /* 0x0053ec0000100800 */
[----:B------:R-:W-:-:S07]  /*0780*/  LEPC R20, `(.L_x_37) ;  /* 0x000000001014794e */ /* 0x000fce0000000000 */
[----:B-1----:R-:W-:Y:S05]  /*0790*/  CALL.ABS.NOINC R18 ;  /* 0x0000000012007343 */ /* 0x002fea0003c00000 */
.L_x_37:
[----:B------:R-:W-:Y:S05]  /*07a0*/  EXIT ;  /* 0x000000000000794d */ /* 0x000fea0003800000 */
        .type           $_Z20printKernelmodded_v2P27vertex_dictionary_structurem$_Z17preorderTraversalP10edge_block,@function
        .size           $_Z20printKernelmodded_v2P27vertex_dictionary_structurem$_Z17preorderTraversalP10edge_block,(.L_x_310 - $_Z20printKernelmodded_v2P27vertex_dictionary_structurem$_Z17preorderTraversalP10edge_block)
$_Z20printKernelmodded_v2P27vertex_dictionary_structurem$_Z17preorderTraversalP10edge_block:
[----:B------:R-:W-:Y:S02]  /*07b0*/  IMAD.MOV.U32 R3, RZ, RZ, R1 ;  /* 0x000000ffff037224 */ /* 0x000fe400078e0001 */
[----:B------:R-:W-:-:S05]  /*07c0*/  VIADD R1, R1, 0xffffffb0 ;  /* 0xffffffb001017836 */ /* 0x000fca0000000000 */
[----:B------:R-:W-:-:S05]  /*07d0*/  LOP3.LUT R1, R1, 0xfffffff0, RZ, 0xc0, !PT ;  /* 0xfffffff001017812 */ /* 0x000fca00078ec0ff */
[----:B------:R-:W-:Y:S04]  /*07e0*/  STL [R1+0x40], R27 ;  /* 0x0000401b01007387 */ /* 0x000fe80000100800 */
[----:B------:R-:W-:Y:S04]  /*07f0*/  STL [R1+0x3c], R26 ;  /* 0x00003c1a01007387 */ /* 0x000fe80000100800 */
[----:B------:R-:W-:Y:S04]  /*0800*/  STL [R1+0x38], R25 ;  /* 0x0000381901007387 */ /* 0x000fe80000100800 */
[----:B------:R-:W-:Y:S04]  /*0810*/  STL [R1+0x34], R24 ;  /* 0x0000341801007387 */ /* 0x000fe80000100800 */
[----:B------:R-:W-:Y:S04]  /*0820*/  STL [R1+0x28], R21 ;  /* 0x0000281501007387 */ /* 0x000fe80000100800 */
[----:B------:R-:W-:Y:S04]  /*0830*/  STL [R1+0x24], R20 ;  /* 0x0000241401007387 */ /* 0x000fe80000100800 */
[----:B------:R-:W-:Y:S04]  /*0840*/  STL [R1+0x18], R17 ;  /* 0x0000181101007387 */ /* 0x000fe80000100800 */
[----:B------:R-:W-:Y:S04]  /*0850*/  STL [R1+0x14], R16 ;  /* 0x0000141001007387 */ /* 0x000fe80000100800 */
[----:B------:R0:W-:Y:S04]  /*0860*/  STL [R1+0x30], R23 ;  /* 0x0000301701007387 */ /* 0x0001e80000100800 */
[----:B------:R1:W-:Y:S04]  /*0870*/  STL [R1+0x2c], R22 ;  /* 0x00002c1601007387 */ /* 0x0003e80000100800 */
[----:B------:R2:W-:Y:S01]  /*0880*/  STL [R1+0x20], R19 ;  /* 0x0000201301007387 */ /* 0x0005e20000100800 */
[----:B0-----:R-:W0:Y:S05]  /*0890*/  BMOV.32.CLEAR R23, B7 ;  /* 0x0000000007177355 */ /* 0x001e2a0000100000 */
[----:B-1----:R-:W1:Y:S05]  /*08a0*/  BMOV.32.CLEAR R22, B6 ;  /* 0x0000000006167355 */ /* 0x002e6a0000100000 */
[----:B------:R3:W-:Y:S01]  /*08b0*/  STL [R1+0x1c], R18 ;  /* 0x00001c1201007387 */ /* 0x0007e20000100800 */
[----:B--2---:R-:W-:-:S03]  /*08c0*/  IMAD.MOV.U32 R19, RZ, RZ, R5 ;  /* 0x000000ffff137224 */ /* 0x004fc600078e0005 */
[----:B------:R2:W-:Y:S01]  /*08d0*/  STL [R1+0x10], R2 ;  /* 0x0000100201007387 */ /* 0x0005e20000100800 */
[----:B---3--:R-:W-:Y:S02]  /*08e0*/  IMAD.MOV.U32 R18, RZ, RZ, R4 ;  /* 0x000000ffff127224 */ /* 0x008fe400078e0004 */
[----:B--2---:R-:W-:Y:S01]  /*08f0*/  IMAD.MOV.U32 R2, RZ, RZ, R3 ;  /* 0x000000ffff027224 */ /* 0x004fe200078e0003 */
[----:B------:R-:W2:Y:S02]  /*0900*/  LDCU UR4, c[0x0][0x2f8] ;  /* 0x00005f00ff0477ac */ /* 0x000ea40008000800 */
[----:B------:R-:W-:Y:S01]  /*0910*/  ISETP.NE.U32.AND P0, PT, R18, RZ, PT ;  /* 0x000000ff1200720c */ /* 0x000fe20003f05070 */
[----:B------:R-:W-:Y:S01]  /*0920*/  BSSY.RECONVERGENT B7, `(.L_x_38) ;  /* 0x0000040000077945 */ /* 0x000fe20003800200 */
[----:B------:R-:W3:Y:S02]  /*0930*/  LDCU UR5, c[0x0][0x2fc] ;  /* 0x00005f80ff0577ac */ /* 0x000ee40008000800 */
[----:B------:R-:W-:-:S02]  /*0940*/  ISETP.NE.AND.EX P0, PT, R19, RZ, PT, P0 ;  /* 0x000000ff1300720c */ /* 0x000fc40003f05300 */
[----:B--2---:R-:W-:-:S05]  /*0950*/  IADD3 R26, P1, PT, R1, UR4, RZ ;  /* 0x00000004011a7c10 */ /* 0x004fca000ff3e0ff */
[----:B---3--:R-:W-:-:S06]  /*0960*/  IMAD.X R27, RZ, RZ, UR5, P1 ;  /* 0x00000005ff1b7e24 */ /* 0x008fcc00088e06ff */
[----:B01----:R-:W-:Y:S05]  /*0970*/  @!P0 BRA `(.L_x_39) ;  /* 0x0000000000e88947 */ /* 0x003fea0003800000 */
[----:B------:R-:W0:Y:S02]  /*0980*/  LDC.64 R24, c[0x0][0x358] ;  /* 0x0000d600ff187b82 */ /* 0x000e240000000a00 */
[----:B0-----:R-:W-:Y:S02]  /*0990*/  R2UR UR4, R24 ;  /* 0x00000000180472ca */ /* 0x001fe400000e0000 */
[----:B------:R-:W-:-:S13]  /*09a0*/  R2UR UR5, R25 ;  /* 0x00000000190572ca */ /* 0x000fda00000e0000 */
[----:B------:R-:W2:Y:S01]  /*09b0*/  LD.E.64 R16, desc[UR4][R18.64+0x400] ;  /* 0x0004000412107980 */ /* 0x000ea2000c101b00 */
[----:B------:R-:W-:Y:S01]  /*09c0*/  MOV R0, 0x240 ;  /* 0x0000024000007802 */ /* 0x000fe20000000f00 */
[----:B------:R-:W0:Y:S01]  /*09d0*/  LDCU.64 UR4, c[0x4][0x1e8] ;  /* 0x01003d00ff0477ac */ /* 0x000e220008000a00 */
[----:B------:R-:W-:Y:S02]  /*09e0*/  IMAD.MOV.U32 R6, RZ, RZ, R26 ;  /* 0x000000ffff067224 */ /* 0x000fe400078e001a */
[----:B------:R1:W3:Y:S01]  /*09f0*/  LDC.64 R8, c[0x4][R0] ;  /* 0x0100000000087b82 */ /* 0x0002e20000000a00 */
[----:B------:R-:W-:Y:S02]  /*0a00*/  IMAD.MOV.U32 R7, RZ, RZ, R27 ;  /* 0x000000ffff077224 */ /* 0x000fe400078e001b */
[----:B0-----:R-:W-:Y:S02]  /*0a10*/  IMAD.U32 R4, RZ, RZ, UR4 ;  /* 0x00000004ff047e24 */ /* 0x001fe4000f8e00ff */
[----:B------:R-:W-:Y:S01]  /*0a20*/  IMAD.U32 R5, RZ, RZ, UR5 ;  /* 0x00000005ff057e24 */ /* 0x000fe2000f8e00ff */
[----:B--23--:R1:W-:Y:S06]  /*0a30*/  STL.128 [R1], R16 ;  /* 0x0000001001007387 */ /* 0x00c3ec0000100c00 */
[----:B------:R-:W-:-:S07]  /*0a40*/  LEPC R20, `(.L_x_40) ;  /* 0x000000001014794e */ /* 0x000fce0000000000 */
[----:B-1----:R-:W-:Y:S05]  /*0a50*/  CALL.ABS.NOINC R8 ;  /* 0x0000000008007343 */ /* 0x002fea0003c00000 */
.L_x_40:
[----:B------:R-:W-:Y:S02]  /*0a60*/  R2UR UR4, R24 ;  /* 0x00000000180472ca */ /* 0x000fe400000e0000 */
[----:B------:R-:W-:-:S13]  /*0a70*/  R2UR UR5, R25 ;  /* 0x00000000190572ca */ /* 0x000fda00000e0000 */
[----:B------:R-:W2:Y:S01]  /*0a80*/  LD.E.64 R4, desc[UR4][R18.64+0x400] ;  /* 0x0004000412047980 */ /* 0x000ea2000c101b00 */
[----:B------:R-:W-:Y:S01]  /*0a90*/  BSSY.RECONVERGENT B6, `(.L_x_41) ;  /* 0x000001c000067945 */ /* 0x000fe20003800200 */
[----:B--2---:R-:W-:-:S04]  /*0aa0*/  ISETP.NE.U32.AND P0, PT, R4, RZ, PT ;  /* 0x000000ff0400720c */ /* 0x004fc80003f05070 */
[----:B------:R-:W-:-:S13]  /*0ab0*/  ISETP.NE.AND.EX P0, PT, R5, RZ, PT, P0 ;  /* 0x000000ff0500720c */ /* 0x000fda0003f05300 */
[----:B------:R-:W-:Y:S05]  /*0ac0*/  @!P0 BRA `(.L_x_42) ;  /* 0x0000000000608947 */ /* 0x000fea0003800000 */
[----:B------:R-:W-:-:S07]  /*0ad0*/  CS2R R16, SRZ ;  /* 0x0000000000107805 */ /* 0x000fce000001ff00 */
.L_x_44:
[----:B------:R-:W-:Y:S02]  /*0ae0*/  R2UR UR4, R24 ;  /* 0x00000000180472ca */ /* 0x000fe400000e0000 */
[----:B------:R-:W-:Y:S02]  /*0af0*/  R2UR UR5, R25 ;  /* 0x00000000190572ca */ /* 0x000fe400000e0000 */
[----:B------:R-:W-:-:S04]  /*0b00*/  LEA R8, P0, R17, R18, 0x3 ;  /* 0x0000001211087211 */ /* 0x000fc800078018ff */
[----:B------:R-:W-:-:S07]  /*0b10*/  LEA.HI.X R9, R17, R19, R16, 0x3, P0 ;  /* 0x0000001311097211 */ /* 0x000fce00000f1c10 */
        /* <DEDUP_REMOVED lines=8> */
[----:B--23--:R1:W-:Y:S06]  /*0ba0*/  STL.64 [R1], R8 ;  /* 0x0000000801007387 */ /* 0x00c3ec0000100a00 */
[----:B------:R-:W-:-:S07]  /*0bb0*/  LEPC R20, `(.L_x_43) ;  /* 0x000000001014794e */ /* 0x000fce0000000000 */
[----:B-1----:R-:W-:Y:S05]  /*0bc0*/  CALL.ABS.NOINC R10 ;  /* 0x000000000a007343 */ /* 0x002fea0003c00000 */
.L_x_43:
[----:B------:R-:W-:Y:S02]  /*0bd0*/  R2UR UR4, R24 ;  /* 0x00000000180472ca */ /* 0x000fe400000e0000 */
[----:B------:R-:W-:-:S13]  /*0be0*/  R2UR UR5, R25 ;  /* 0x00000000190572ca */ /* 0x000fda00000e0000 */
[----:B------:R-:W2:Y:S01]  /*0bf0*/  LD.E.64 R4, desc[UR4][R18.64+0x400] ;  /* 0x0004000412047980 */ /* 0x000ea2000c101b00 */
[----:B------:R-:W-:-:S05]  /*0c00*/  IADD3 R17, P0, PT, R17, 0x1, RZ ;  /* 0x0000000111117810 */ /* 0x000fca0007f1e0ff */
[----:B------:R-:W-:Y:S01]  /*0c10*/  IMAD.X R16, RZ, RZ, R16, P0 ;  /* 0x000000ffff107224 */ /* 0x000fe200000e0610 */
[----:B--2---:R-:W-:-:S04]  /*0c20*/  ISETP.GE.U32.AND P0, PT, R17, R4, PT ;  /* 0x000000041100720c */ /* 0x004fc80003f06070 */
[----:B------:R-:W-:-:S13]  /*0c30*/  ISETP.GE.U32.AND.EX P0, PT, R16, R5, PT, P0 ;  /* 0x000000051000720c */ /* 0x000fda0003f06100 */
[----:B------:R-:W-:Y:S05]  /*0c40*/  @!P0 BRA `(.L_x_44) ;  /* 0xfffffffc00a48947 */ /* 0x000fea000383ffff */
.L_x_42:
[----:B------:R-:W-:Y:S05]  /*0c50*/  BSYNC.RECONVERGENT B6 ;  /* 0x0000000000067941 */ /* 0x000fea0003800200 */
.L_x_41:
[----:B------:R-:W-:Y:S02]  /*0c60*/  R2UR UR4, R24 ;  /* 0x00000000180472ca */ /* 0x000fe400000e0000 */
[----:B------:R-:W-:-:S13]  /*0c70*/  R2UR UR5, R25 ;  /* 0x00000000190572ca */ /* 0x000fda00000e0000 */
[----:B------:R0:W5:Y:S01]  /*0c80*/  LD.E.64 R4, desc[UR4][R18.64+0x408] ;  /* 0x0004080412047980 */ /* 0x000162000c101b00 */
[----:B------:R-:W-:Y:S01]  /*0c90*/  MOV R20, 0xcc0 ;  /* 0x00000cc000147802 */ /* 0x000fe20000000f00 */
[----:B------:R-:W-:-:S07]  /*0ca0*/  IMAD.MOV.U32 R21, RZ, RZ, 0x0 ;  /* 0x00000000ff157424 */ /* 0x000fce00078e00ff */
[----:B0----5:R-:W-:Y:S05]  /*0cb0*/  CALL.REL.NOINC `($_Z20printKernelmodded_v2P27vertex_dictionary_structurem$_Z17preorderTraversalP10edge_block) ;  /* 0xfffffff800bc7944 */ /* 0x021fea0003c3ffff */
[----:B------:R-:W-:Y:S02]  /*0cc0*/  R2UR UR4, R24 ;  /* 0x00000000180472ca */ /* 0x000fe400000e0000 */
[----:B------:R-:W-:-:S13]  /*0cd0*/  R2UR UR5, R25 ;  /* 0x00000000190572ca */ /* 0x000fda00000e0000 */
[----:B------:R0:W5:Y:S01]  /*0ce0*/  LD.E.64 R4, desc[UR4][R18.64+0x410] ;  /* 0x0004100412047980 */ /* 0x000162000c101b00 */
[----:B------:R-:W-:Y:S01]  /*0cf0*/  MOV R20, 0xd20 ;  /* 0x00000d2000147802 */ /* 0x000fe20000000f00 */
[----:B------:R-:W-:-:S07]  /*0d00*/  IMAD.MOV.U32 R21, RZ, RZ, 0x0 ;  /* 0x00000000ff157424 */ /* 0x000fce00078e00ff */
[----:B0----5:R-:W-:Y:S05]  /*0d10*/  CALL.REL.NOINC `($_Z20printKernelmodded_v2P27vertex_dictionary_structurem$_Z17preorderTraversalP10edge_block) ;  /* 0xfffffff800a47944 */ /* 0x021fea0003c3ffff */
.L_x_39:
[----:B------:R-:W-:Y:S05]  /*0d20*/  BSYNC.RECONVERGENT B7 ;  /* 0x0000000000077941 */ /* 0x000fea0003800200 */
.L_x_38:
[----:B------:R-:W2:Y:S01]  /*0d30*/  LDL R20, [R1+0x24] ;  /* 0x0000240001147983 */ /* 0x000ea20000100800 */
[----:B------:R-:W-:Y:S01]  /*0d40*/  IMAD.MOV.U32 R3, RZ, RZ, R2 ;  /* 0x000000ffff037224 */ /* 0x000fe200078e0002 */
[----:B------:R0:W-:Y:S05]  /*0d50*/  BMOV.32 B6, R22 ;  /* 0x0000001606007356 */ /* 0x0001ea0000000000 */
[----:B------:R-:W2:Y:S01]  /*0d60*/  LDL R21, [R1+0x28] ;  /* 0x0000280001157983 */ /* 0x000ea20000100800 */
[----:B------:R1:W-:Y:S05]  /*0d70*/  BMOV.32 B7, R23 ;  /* 0x0000001707007356 */ /* 0x0003ea0000000000 */
[----:B------:R-:W2:Y:S04]  /*0d80*/  LDL R2, [R1+0x10] ;  /* 0x0000100001027983 */ /* 0x000ea80000100800 */
[----:B------:R-:W2:Y:S04]  /*0d90*/  LDL R16, [R1+0x14] ;  /* 0x0000140001107983 */ /* 0x000ea80000100800 */
[----:B------:R-:W2:Y:S04]  /*0da0*/  LDL R17, [R1+0x18] ;  /* 0x0000180001117983 */ /* 0x000ea80000100800 */
[----:B------:R-:W2:Y:S04]  /*0db0*/  LDL R18, [R1+0x1c] ;  /* 0x00001c0001127983 */ /* 0x000ea80000100800 */
[----:B------:R-:W2:Y:S04]  /*0dc0*/  LDL R19, [R1+0x20] ;  /* 0x0000200001137983 */ /* 0x000ea80000100800 */
[----:B0-----:R-:W2:Y:S04]  /*0dd0*/  LDL R22, [R1+0x2c] ;  /* 0x00002c0001167983 */ /* 0x001ea80000100800 */
[----:B-1----:R-:W2:Y:S04]  /*0de0*/  LDL R23, [R1+0x30] ;  /* 0x0000300001177983 */ /* 0x002ea80000100800 */
[----:B------:R-:W2:Y:S04]  /*0df0*/  LDL R24, [R1+0x34] ;  /* 0x0000340001187983 */ /* 0x000ea80000100800 */
[----:B------:R-:W2:Y:S04]  /*0e00*/  LDL R25, [R1+0x38] ;  /* 0x0000380001197983 */ /* 0x000ea80000100800 */
[----:B------:R-:W2:Y:S04]  /*0e10*/  LDL R26, [R1+0x3c] ;  /* 0x00003c00011a7983 */ /* 0x000ea80000100800 */
[----:B------:R0:W2:Y:S02]  /*0e20*/  LDL R27, [R1+0x40] ;  /* 0x00004000011b7983 */ /* 0x0000a40000100800 */
[----:B0-----:R-:W-:Y:S01]  /*0e30*/  IMAD.MOV.U32 R1, RZ, RZ, R3 ;  /* 0x000000ffff017224 */ /* 0x001fe200078e0003 */
[----:B--2---:R-:W-:Y:S06]  /*0e40*/  RET.REL.NODEC R20 `(_Z20printKernelmodded_v2P27vertex_dictionary_structurem) ;  /* 0xfffffff0146c7950 */ /* 0x004fec0003c3ffff */
.L_x_45:
        /* <DEDUP_REMOVED lines=11> */
.L_x_310:


//--------------------- .text._Z20printKernelmodded_v1P27vertex_dictionary_structurem --------------------------
	.section	.text._Z20printKernelmodded_v1P27vertex_dictionary_structurem,"ax",@progbits
	.align	128
        .global         _Z20printKernelmodded_v1P27vertex_dictionary_structurem
        .type           _Z20printKernelmodded_v1P27vertex_dictionary_structurem,@function
        .size           _Z20printKernelmodded_v1P27vertex_dictionary_structurem,(.L_x_320 - _Z20printKernelmodded_v1P27vertex_dictionary_structurem)
        .other          _Z20printKernelmodded_v1P27vertex_dictionary_structurem,@"STO_CUDA_ENTRY STV_DEFAULT"
_Z20printKernelmodded_v1P27vertex_dictionary_structurem:
.text._Z20printKernelmodded_v1P27vertex_dictionary_structurem:
        /* <DEDUP_REMOVED lines=9> */
[----:B-1----:R-:W-:Y:S01]  /*0090*/  IADD3 R16, P0, PT, R1, UR4, RZ ;  /* 0x0000000401107c10 */ /* 0x002fe2000ff1e0ff */
[----:B---3--:R-:W-:Y:S02]  /*00a0*/  IMAD.U32 R4, RZ, RZ, UR6 ;  /* 0x00000006ff047e24 */ /* 0x008fe4000f8e00ff */
[----:B------:R-:W-:Y:S02]  /*00b0*/  IMAD.U32 R5, RZ, RZ, UR7 ;  /* 0x00000007ff057e24 */ /* 0x000fe4000f8e00ff */
[----:B0---4-:R-:W-:-:S08]  /*00c0*/  IMAD.X R2, RZ, RZ, UR5, P0 ;  /* 0x00000005ff027e24 */ /* 0x011fd000080e06ff */
[----:B------:R-:W-:-:S07]  /*00d0*/  LEPC R20, `(.L_x_46) ;  /* 0x000000001014794e */ /* 0x000fce0000000000 */
[----:B--2---:R-:W-:Y:S05]  /*00e0*/  CALL.ABS.NOINC R8 ;  /* 0x0000000008007343 */ /* 0x004fea0003c00000 */
.L_x_46:
        /* <DEDUP_REMOVED lines=10> */
[----:B------:R-:W-:Y:S02]  /*0190*/  IMAD.MOV.U32 R17, RZ, RZ, RZ ;  /* 0x000000ffff117224 */ /* 0x000fe400078e00ff */
[----:B------:R-:W-:-:S07]  /*01a0*/  IMAD.MOV.U32 R18, RZ, RZ, RZ ;  /* 0x000000ffff127224 */ /* 0x000fce00078e00ff */
.L_x_56:
[----:B------:R-:W0:Y:S02]  /*01b0*/  LDCU.64 UR4, c[0x0][0x380] ;  /* 0x00007000ff0477ac */ /* 0x000e240008000a00 */
[----:B0-----:R-:W-:-:S04]  /*01c0*/  LEA R24, P0, R17, UR4, 0x3 ;  /* 0x0000000411187c11 */ /* 0x001fc8000f8018ff */
        /* <DEDUP_REMOVED lines=12> */
[----:B------:R-:W-:Y:S01]  /*0290*/  IADD3 R14, P0, PT, R24, 0x10000000, RZ ;  /* 0x10000000180e7810 */ /* 0x000fe20007f1e0ff */
[----:B------:R-:W2:Y:S01]  /*02a0*/  LD.E.64 R10, desc[UR36][R8.64+0x8] ;  /* 0x00000824080a7980 */ /* 0x000ea2000c101b00 */
[----:B------:R-:W-:Y:S01]  /*02b0*/  MOV R0, 0x240 ;  /* 0x0000024000007802 */ /* 0x000fe20000000f00 */
[----:B------:R-:W0:Y:S02]  /*02c0*/  LDCU.64 UR4, c[0x4][0x200] ;  /* 0x01004000ff0477ac */ /* 0x000e240008000a00 */
[----:B------:R-:W-:-:S06]  /*02d0*/  IMAD.X R15, RZ, RZ, R25, P0 ;  /* 0x000000ffff0f7224 */ /* 0x000fcc00000e0619 */
[----:B------:R-:W3:Y:S01]  /*02e0*/  LDG.E.64 R14, desc[UR36][R14.64+0x366400] ;  /* 0x366400240e0e7981 */ /* 0x000ee2000c1e1b00 */
[----:B------:R1:W4:Y:S01]  /*02f0*/  LDC.64 R22, c[0x4][R0] ;  /* 0x0100000000167b82 */ /* 0x0003220000000a00 */
[----:B------:R-:W-:Y:S02]  /*0300*/  IMAD.MOV.U32 R6, RZ, RZ, R16 ;  /* 0x000000ffff067224 */ /* 0x000fe400078e0010 */
[----:B------:R-:W-:Y:S02]  /*0310*/  IMAD.MOV.U32 R7, RZ, RZ, R2 ;  /* 0x000000ffff077224 */ /* 0x000fe400078e0002 */
[----:B0-----:R-:W-:Y:S02]  /*0320*/  IMAD.U32 R4, RZ, RZ, UR4 ;  /* 0x00000004ff047e24 */ /* 0x001fe4000f8e00ff */
[----:B------:R-:W-:Y:S01]  /*0330*/  IMAD.U32 R5, RZ, RZ, UR5 ;  /* 0x00000005ff057e24 */ /* 0x000fe2000f8e00ff */
[----:B--2---:R1:W-:Y:S04]  /*0340*/  STL.128 [R1+0x10], R8 ;  /* 0x0000100801007387 */ /* 0x0043e80000100c00 */
[----:B---34-:R1:W-:Y:S02]  /*0350*/  STL.128 [R1], R12 ;  /* 0x0000000c01007387 */ /* 0x0183e40000100c00 */
[----:B------:R-:W-:-:S07]  /*0360*/  LEPC R20, `(.L_x_50) ;  /* 0x000000001014794e */ /* 0x000fce0000000000 */
[----:B-1----:R-:W-:Y:S05]  /*0370*/  CALL.ABS.NOINC R22 ;  /* 0x0000000016007343 */ /* 0x002fea0003c00000 */
.L_x_50:
[----:B------:R-:W-:-:S05]  /*0380*/  IADD3 R22, P0, PT, R24, 0x8000000, RZ ;  /* 0x0800000018167810 */ /* 0x000fca0007f1e0ff */
[----:B------:R-:W-:-:S06]  /*0390*/  IMAD.X R23, RZ, RZ, R25, P0 ;  /* 0x000000ffff177224 */ /* 0x000fcc00000e0619 */
[----:B------:R-:W2:Y:S04]  /*03a0*/  LDG.E.64 R22, desc[UR36][R22.64+0x1b3200] ;  /* 0x1b32002416167981 */ /* 0x000ea8000c1e1b00 */
[----:B--2---:R-:W2:Y:S01]  /*03b0*/  LD.E.64 R4, desc[UR36][R22.64+0x8] ;  /* 0x0000082416047980 */ /* 0x004ea2000c101b00 */
[----:B------:R-:W-:Y:S01]  /*03c0*/  BSSY.RECONVERGENT B6, `(.L_x_51) ;  /* 0x0000027000067945 */ /* 0x000fe20003800200 */
[----:B--2---:R-:W-:-:S04]  /*03d0*/  ISETP.NE.U32.AND P0, PT, R4, RZ, PT ;  /* 0x000000ff0400720c */ /* 0x004fc80003f05070 */
[----:B------:R-:W-:-:S13]  /*03e0*/  ISETP.NE.AND.EX P0, PT, R5, RZ, PT, P0 ;  /* 0x000000ff0500720c */ /* 0x000fda0003f05300 */
[----:B------:R-:W-:Y:S05]  /*03f0*/  @!P0 BRA `(.L_x_52) ;  /* 0x00000000008c8947 */ /* 0x000fea0003800000 */
[----:B------:R-:W5:Y:S01]  /*0400*/  LD.E.64 R22, desc[UR36][R22.64+0x20] ;  /* 0x0000202416167980 */ /* 0x000f62000c101b00 */
[----:B------:R-:W-:Y:S01]  /*0410*/  CS2R R26, SRZ ;  /* 0x00000000001a7805 */ /* 0x000fe2000001ff00 */
[----:B------:R-:W-:Y:S02]  /*0420*/  IMAD.MOV.U32 R19, RZ, RZ, RZ ;  /* 0x000000ffff137224 */ /* 0x000fe400078e00ff */
[----:B------:R-:W-:-:S07]  /*0430*/  IMAD.MOV.U32 R28, RZ, RZ, RZ ;  /* 0x000000ffff1c7224 */ /* 0x000fce00078e00ff */
.L_x_54:
[C---:B-----5:R-:W-:Y:S01]  /*0440*/  LEA R10, P0, R27.reuse, R22, 0x3 ;  /* 0x000000161b0a7211 */ /* 0x060fe200078018ff */
[----:B------:R-:W0:Y:S03]  /*0450*/  LDCU.64 UR4, c[0x4][0x1d8] ;  /* 0x01003b00ff0477ac */ /* 0x000e260008000a00 */
[----:B------:R-:W-:-:S06]  /*0460*/  LEA.HI.X R11, R27, R23, R28, 0x3, P0 ;  /* 0x000000171b0b7211 */ /* 0x000fcc00000f1c1c */
[----:B------:R-:W2:Y:S01]  /*0470*/  LD.E.64 R10, desc[UR36][R10.64] ;  /* 0x000000240a0a7980 */ /* 0x000ea2000c101b00 */
[----:B------:R-:W-:Y:S01]  /*0480*/  MOV R8, 0x240 ;  /* 0x0000024000087802 */ /* 0x000fe20000000f00 */
[----:B------:R-:W-:Y:S02]  /*0490*/  IMAD.MOV.U32 R6, RZ, RZ, R16 ;  /* 0x000000ffff067224 */ /* 0x000fe400078e0010 */
[----:B------:R-:W-:-:S03]  /*04a0*/  IMAD.MOV.U32 R7, RZ, RZ, R2 ;  /* 0x000000ffff077224 */ /* 0x000fc600078e0002 */
[----:B------:R-:W1:Y:S01]  /*04b0*/  LDC.64 R8, c[0x4][R8] ;  /* 0x0100000008087b82 */ /* 0x000e620000000a00 */
[----:B0-----:R-:W-:Y:S02]  /*04c0*/  IMAD.U32 R4, RZ, RZ, UR4 ;  /* 0x00000004ff047e24 */ /* 0x001fe4000f8e00ff */
[----:B------:R-:W-:Y:S01]  /*04d0*/  IMAD.U32 R5, RZ, RZ, UR5 ;  /* 0x00000005ff057e24 */ /* 0x000fe2000f8e00ff */
[----:B-12---:R0:W-:Y:S06]  /*04e0*/  STL.64 [R1], R10 ;  /* 0x0000000a01007387 */ /* 0x0061ec0000100a00 */
[----:B------:R-:W-:-:S07]  /*04f0*/  LEPC R20, `(.L_x_53) ;  /* 0x000000001014794e */ /* 0x000fce0000000000 */
[----:B0-----:R-:W-:Y:S05]  /*0500*/  CALL.ABS.NOINC R8 ;  /* 0x0000000008007343 */ /* 0x001fea0003c00000 */
.L_x_53:
[----:B------:R-:W-:-:S05]  /*0510*/  IADD3 R6, P0, PT, R24, 0x8000000, RZ ;  /* 0x0800000018067810 */ /* 0x000fca0007f1e0ff */
[----:B------:R-:W-:-:S05]  /*0520*/  IMAD.X R7, RZ, RZ, R25, P0 ;  /* 0x000000ffff077224 */ /* 0x000fca00000e0619 */
[----:B------:R-:W2:Y:S01]  /*0530*/  LDG.E.64 R4, desc[UR36][R6.64+0x1b3200] ;  /* 0x1b32002406047981 */ /* 0x000ea2000c1e1b00 */
[----:B------:R-:W-:Y:S02]  /*0540*/  IADD3 R26, P1, PT, R26, 0x1, RZ ;  /* 0x000000011a1a7810 */ /* 0x000fe40007f3e0ff */
[----:B------:R-:W-:Y:S01]  /*0550*/  IADD3 R27, P0, PT, R27, 0x1, RZ ;  /* 0x000000011b1b7810 */ /* 0x000fe20007f1e0ff */
[----:B--2---:R-:W2:Y:S02]  /*0560*/  LD.E.64 R4, desc[UR36][R4.64+0x8] ;  /* 0x0000082404047980 */ /* 0x004ea4000c101b00 */
[----:B------:R-:W-:Y:S02]  /*0570*/  IMAD.X R19, RZ, RZ, R19, P1 ;  /* 0x000000ffff137224 */ /* 0x000fe400008e0613 */
[----:B------:R-:W-:Y:S01]  /*0580*/  IMAD.X R28, RZ, RZ, R28, P0 ;  /* 0x000000ffff1c7224 */ /* 0x000fe200000e061c */
[----:B------:R-:W-:-:S04]  /*0590*/  ISETP.GT.U32.AND P0, PT, R27, 0x7f, PT ;  /* 0x0000007f1b00780c */ /* 0x000fc80003f04070 */
[----:B------:R-:W-:-:S04]  /*05a0*/  ISETP.GT.U32.AND.EX P0, PT, R28, RZ, PT, P0 ;  /* 0x000000ff1c00720c */ /* 0x000fc80003f04100 */
[----:B------:R-:W-:Y:S02]  /*05b0*/  SEL R3, RZ, 0x418, !P0 ;  /* 0x00000418ff037807 */ /* 0x000fe40004000000 */
[----:B------:R-:W-:Y:S02]  /*05c0*/  SEL R27, R27, RZ, !P0 ;  /* 0x000000ff1b1b7207 */ /* 0x000fe40004000000 */
[----:B------:R-:W-:Y:S02]  /*05d0*/  IADD3 R22, P2, PT, R22, R3, RZ ;  /* 0x0000000316167210 */ /* 0x000fe40007f5e0ff */
[----:B------:R-:W-:-:S03]  /*05e0*/  SEL R28, R28, RZ, !P0 ;  /* 0x000000ff1c1c7207 */ /* 0x000fc60004000000 */
[----:B------:R-:W-:Y:S01]  /*05f0*/  IMAD.X R23, RZ, RZ, R23, P2 ;  /* 0x000000ffff177224 */ /* 0x000fe200010e0617 */
[----:B--2---:R-:W-:-:S04]  /*0600*/  ISETP.GE.U32.AND P1, PT, R26, R4, PT ;  /* 0x000000041a00720c */ /* 0x004fc80003f26070 */
[----:B------:R-:W-:-:S13]  /*0610*/  ISETP.GE.U32.AND.EX P1, PT, R19, R5, PT, P1 ;  /* 0x000000051300720c */ /* 0x000fda0003f26110 */
[----:B------:R-:W-:Y:S05]  /*0620*/  @!P1 BRA `(.L_x_54) ;  /* 0xfffffffc00849947 */ /* 0x000fea000383ffff */
.L_x_52:
[----:B------:R-:W-:Y:S05]  /*0630*/  BSYNC.RECONVERGENT B6 ;  /* 0x0000000000067941 */ /* 0x000fea0003800200 */
.L_x_51:
[----:B------:R-:W-:Y:S01]  /*0640*/  MOV R0, 0x240 ;  /* 0x0000024000007802 */ /* 0x000fe20000000f00 */
[----:B------:R-:W0:Y:S01]  /*0650*/  LDCU.64 UR4, c[0x4][0x208] ;  /* 0x01004100ff0477ac */ /* 0x000e220008000a00 */
[----:B------:R-:W-:Y:S02]  /*0660*/  CS2R R6, SRZ ;  /* 0x0000000000067805 */ /* 0x000fe4000001ff00 */
[----:B------:R1:W2:Y:S01]  /*0670*/  LDC.64 R8, c[0x4][R0] ;  /* 0x0100000000087b82 */ /* 0x0002a20000000a00 */
[----:B0-----:R-:W-:Y:S02]  /*0680*/  IMAD.U32 R4, RZ, RZ, UR4 ;  /* 0x00000004ff047e24 */ /* 0x001fe4000f8e00ff */
[----:B-1----:R-:W-:-:S07]  /*0690*/  IMAD.U32 R5, RZ, RZ, UR5 ;  /* 0x00000005ff057e24 */ /* 0x002fce000f8e00ff */
[----:B------:R-:W-:-:S07]  /*06a0*/  LEPC R20, `(.L_x_55) ;  /* 0x000000001014794e */ /* 0x000fce0000000000 */
[----:B--2---:R-:W-:Y:S05]  /*06b0*/  CALL.ABS.NOINC R8 ;  /* 0x0000000008007343 */ /* 0x004fea0003c00000 */
.L_x_55:
[----:B------:R-:W0:Y:S02]  /*06c0*/  LDCU.64 UR4, c[0x0][0x380] ;  /* 0x00007000ff0477ac */ /* 0x000e240008000a00 */
[----:B0-----:R-:W-:-:S04]  /*06d0*/  UIADD3 UR6, UP0, UPT, UR4, 0x18000000, URZ ;  /* 0x1800000004067890 */ /* 0x001fc8000ff1e0ff */
[----:B------:R-:W-:Y:S02]  /*06e0*/  UIADD3.X UR4, UPT, UPT, URZ, UR5, URZ, UP0, !UPT ;  /* 0x00000005ff047290 */ /* 0x000fe400087fe4ff */
[----:B------:R-:W-:-:S04]  /*06f0*/  IMAD.U32 R4, RZ, RZ, UR6 ;  /* 0x00000006ff047e24 */ /* 0x000fc8000f8e00ff */
[----:B------:R-:W-:-:S06]  /*0700*/  IMAD.U32 R5, RZ, RZ, UR4 ;  /* 0x00000004ff057e24 */ /* 0x000fcc000f8e00ff */
[----:B------:R-:W5:Y:S02]  /*0710*/  LDG.E.64 R4, desc[UR36][R4.64+0x519600] ;  /* 0x5196002404047981 */ /* 0x000f64000c1e1b00 */
.L_x_49:
[----:B------:R-:W-:Y:S05]  /*0720*/  BSYNC.RECONVERGENT B7 ;  /* 0x0000000000077941 */ /* 0x000fea0003800200 */
.L_x_48:
[----:B------:R-:W-:-:S05]  /*0730*/  IADD3 R17, P0, PT, R17, 0x1, RZ ;  /* 0x0000000111117810 */ /* 0x000fca0007f1e0ff */
[----:B------:R-:W-:Y:S01]  /*0740*/  IMAD.X R18, RZ, RZ, R18, P0 ;  /* 0x000000ffff127224 */ /* 0x000fe200000e0612 */
[----:B-----5:R-:W-:-:S04]  /*0750*/  ISETP.GE.U32.AND P0, PT, R17, R4, PT ;  /* 0x000000041100720c */ /* 0x020fc80003f06070 */
[----:B------:R-:W-:-:S13]  /*0760*/  ISETP.GE.U32.AND.EX P0, PT, R18, R5, PT, P0 ;  /* 0x000000051200720c */ /* 0x000fda0003f06100 */
[----:B------:R-:W-:Y:S05]  /*0770*/  @!P0 BRA `(.L_x_56) ;  /* 0xfffffff8008c8947 */ /* 0x000fea000383ffff */
[----:B------:R-:W-:Y:S05]  /*0780*/  BSYNC.RECONVERGENT B8 ;  /* 0x0000000000087941 */ /* 0x000fea0003800200 */
.L_x_47:
        /* <DEDUP_REMOVED lines=12> */
.L_x_57:
[----:B------:R-:W0:Y:S01]  /*0850*/  LDC.64 R8, c[0x4][0x28] ;  /* 0x01000a00ff087b82 */ /* 0x000e220000000a00 */
[----:B------:R-:W1:Y:S01]  /*0860*/  LDCU.64 UR4, c[0x4][0x218] ;  /* 0x01004300ff0477ac */ /* 0x000e620008000a00 */
[----:B0-----:R-:W2:Y:S06]  /*0870*/  LDG.E R8, desc[UR36][R8.64] ;  /* 0x0000002408087981 */ /* 0x001eac000c1e1900 */
[----:B------:R0:W3:Y:S01]  /*0880*/  LDC.64 R10, c[0x4][R17] ;  /* 0x01000000110a7b82 */ /* 0x0000e20000000a00 */
[----:B-1----:R-:W-:Y:S02]  /*0890*/  IMAD.U32 R4, RZ, RZ, UR4 ;  /* 0x00000004ff047e24 */ /* 0x002fe4000f8e00ff */
[----:B------:R-:W-:-:S02]  /*08a0*/  IMAD.U32 R5, RZ, RZ, UR5 ;  /* 0x00000005ff057e24 */ /* 0x000fc4000f8e00ff */
[----:B------:R-:W-:Y:S02]  /*08b0*/  IMAD.MOV.U32 R6, RZ, RZ, R16 ;  /* 0x000000ffff067224 */ /* 0x000fe400078e0010 */
[----:B------:R-:W-:Y:S01]  /*08c0*/  IMAD.MOV.U32 R7, RZ, RZ, R2 ;  /* 0x000000ffff077224 */ /* 0x000fe200078e0002 */
[----:B--23--:R0:W-:Y:S06]  /*08d0*/  STL [R1], R8 ;  /* 0x0000000801007387 */ /* 0x00c1ec0000100800 */
[----:B------:R-:W-:-:S07]  /*08e0*/  LEPC R20, `(.L_x_58) ;  /* 0x000000001014794e */ /* 0x000fce0000000000 */
[----:B0-----:R-:W-:Y:S05]  /*08f0*/  CALL.ABS.NOINC R10 ;  /* 0x000000000a007343 */ /* 0x001fea0003c00000 */
.L_x_58:
[----:B------:R-:W-:Y:S05]  /*0900*/  EXIT ;  /* 0x000000000000794d */ /* 0x000fea0003800000 */
.L_x_59:
        /* <DEDUP_REMOVED lines=15> */
.L_x_320:


//--------------------- .text._Z27correctness_check_kernel_v1P27vertex_dictionary_structuremmPmS1_S1_ --------------------------
	.section	.text._Z27correctness_check_kernel_v1P27vertex_dictionary_structuremmPmS1_S1_,"ax",@progbits
	.align	128
        .global         _Z27correctness_check_kernel_v1P27vertex_dictionary_structuremmPmS1_S1_
        .type           _Z27correctness_check_kernel_v1P27vertex_dictionary_structuremmPmS1_S1_,@function
        .size           _Z27correctness_check_kernel_v1P27vertex_dictionary_structuremmPmS1_S1_,(.L_x_311 - _Z27correctness_check_kernel_v1P27vertex_dictionary_structuremmPmS1_S1_)
        .other          _Z27correctness_check_kernel_v1P27vertex_dictionary_structuremmPmS1_S1_,@"STO_CUDA_ENTRY STV_DEFAULT"
_Z27correctness_check_kernel_v1P27vertex_dictionary_structuremmPmS1_S1_:
.text._Z27correctness_check_kernel_v1P27vertex_dictionary_structuremmPmS1_S1_:
[----:B------:R-:W0:Y:S01]  /*0000*/  LDC R1, c[0x0][0x37c] ;  /* 0x0000df00ff017b82 */ /* 0x000e220000000800 */
[----:B------:R-:W1:Y:S01]  /*0010*/  S2R R29, SR_TID.X ;  /* 0x00000000001d7919 */ /* 0x000e620000002100 */
[----:B------:R-:W2:Y:S06]  /*0020*/  LDCU UR5, c[0x0][0x2fc] ;  /* 0x00005f80ff0577ac */ /* 0x000eac0008000800 */
[----:B------:R-:W1:Y:S01]  /*0030*/  S2UR UR6, SR_CTAID.X ;  /* 0x00000000000679c3 */ /* 0x000e620000002500 */
[----:B0-----:R-:W-:Y:S01]  /*0040*/  VIADD R1, R1, 0xffffffe8 ;  /* 0xffffffe801017836 */ /* 0x001fe20000000000 */
[----:B------:R-:W0:Y:S01]  /*0050*/  LDCU.64 UR8, c[0x0][0x388] ;  /* 0x00007100ff0877ac */ /* 0x000e220008000a00 */
[----:B------:R-:W3:Y:S05]  /*0060*/  LDCU UR4, c[0x0][0x2f8] ;  /* 0x00005f00ff0477ac */ /* 0x000eea0008000800 */
[----:B------:R-:W1:Y:S01]  /*0070*/  LDC R28, c[0x0][0x360] ;  /* 0x0000d800ff1c7b82 */ /* 0x000e620000000800 */
[----:B---3--:R-:W-:-:S05]  /*0080*/  IADD3 R18, P1, PT, R1, UR4, RZ ;  /* 0x0000000401127c10 */ /* 0x008fca000ff3e0ff */
[----:B--2---:R-:W-:Y:S02]  /*0090*/  IMAD.X R2, RZ, RZ, UR5, P1 ;  /* 0x00000005ff027e24 */ /* 0x004fe400088e06ff */
[----:B-1----:R-:W-:-:S05]  /*00a0*/  IMAD R28, R28, UR6, R29 ;  /* 0x000000061c1c7c24 */ /* 0x002fca000f8e021d */
[----:B0-----:R-:W-:-:S04]  /*00b0*/  ISETP.GE.U32.AND P0, PT, R28, UR8, PT ;  /* 0x000000081c007c0c */ /* 0x001fc8000bf06070 */
[----:B------:R-:W-:-:S13]  /*00c0*/  ISETP.GE.U32.AND.EX P0, PT, RZ, UR9, PT, P0 ;  /* 0x00000009ff007c0c */ /* 0x000fda000bf06100 */
[----:B------:R-:W-:Y:S05]  /*00d0*/  @P0 EXIT ;  /* 0x000000000000094d */ /* 0x000fea0003800000 */
[----:B------:R-:W0:Y:S01]  /*00e0*/  LDCU.64 UR4, c[0x0][0x398] ;  /* 0x00007300ff0477ac */ /* 0x000e220008000a00 */
[----:B------:R-:W-:Y:S01]  /*00f0*/  IMAD.SHL.U32 R36, R28, 0x8, RZ ;  /* 0x000000081c247824 */ /* 0x000fe200078e00ff */
[----:B------:R-:W-:Y:S01]  /*0100*/  SHF.R.U32.HI R0, RZ, 0x1d, R28 ;  /* 0x0000001dff007819 */ /* 0x000fe2000001161c */
[----:B------:R-:W1:Y:S01]  /*0110*/  LDCU.64 UR36, c[0x0][0x358] ;  /* 0x00006b00ff2477ac */ /* 0x000e620008000a00 */
[----:B------:R-:W2:Y:S02]  /*0120*/  LDCU.64 UR38, c[0x0][0x3a0] ;  /* 0x00007400ff2677ac */ /* 0x000ea40008000a00 */
[----:B0-----:R-:W-:-:S04]  /*0130*/  IADD3 R4, P0, PT, R36, UR4, RZ ;  /* 0x0000000424047c10 */ /* 0x001fc8000ff1e0ff */
[----:B------:R-:W-:-:S05]  /*0140*/  IADD3.X R5, PT, PT, R0, UR5, RZ, P0, !PT ;  /* 0x0000000500057c10 */ /* 0x000fca00087fe4ff */
[----:B-1----:R-:W3:Y:S04]  /*0150*/  LDG.E.64 R24, desc[UR36][R4.64+0x8] ;  /* 0x0000082404187981 */ /* 0x002ee8000c1e1b00 */
[----:B------:R-:W3:Y:S01]  /*0160*/  LDG.E.64 R16, desc[UR36][R4.64] ;  /* 0x0000002404107981 */ /* 0x000ee2000c1e1b00 */
[----:B------:R-:W-:Y:S01]  /*0170*/  BSSY.RECONVERGENT B7, `(.L_x_60) ;  /* 0x000003b000077945 */ /* 0x000fe20003800200 */
[----:B------:R-:W-:Y:S02]  /*0180*/  PLOP3.LUT P0, PT, PT, PT, PT, 0x80, 0x8 ;  /* 0x000000000008781c */ /* 0x000fe40003f0f070 */
[----:B---3--:R-:W-:-:S04]  /*0190*/  ISETP.GE.U32.AND P1, PT, R16, R24, PT ;  /* 0x000000181000720c */ /* 0x008fc80003f26070 */
[----:B------:R-:W-:-:S13]  /*01a0*/  ISETP.GE.U32.AND.EX P1, PT, R17, R25, PT, P1 ;  /* 0x000000191100720c */ /* 0x000fda0003f26110 */
[----:B--2---:R-:W-:Y:S05]  /*01b0*/  @P1 BRA `(.L_x_61) ;  /* 0x0000000000d81947 */ /* 0x004fea0003800000 */
[----:B------:R-:W0:Y:S02]  /*01c0*/  LDCU.64 UR4, c[0x0][0x380] ;  /* 0x00007000ff0477ac */ /* 0x000e240008000a00 */
[----:B0-----:R-:W-:-:S04]  /*01d0*/  IADD3 R36, P0, PT, R36, UR4, RZ ;  /* 0x0000000424247c10 */ /* 0x001fc8000ff1e0ff */
[----:B------:R-:W-:Y:S02]  /*01e0*/  IADD3.X R37, PT, PT, R0, UR5, RZ, P0, !PT ;  /* 0x0000000500257c10 */ /* 0x000fe400087fe4ff */
[----:B------:R-:W-:-:S05]  /*01f0*/  IADD3 R30, P0, PT, R36, 0x8000000, RZ ;  /* 0x08000000241e7810 */ /* 0x000fca0007f1e0ff */
[----:B------:R-:W-:-:S06]  /*0200*/  IMAD.X R31, RZ, RZ, R37, P0 ;  /* 0x000000ffff1f7224 */ /* 0x000fcc00000e0625 */
[----:B------:R-:W5:Y:S01]  /*0210*/  LDG.E.64 R30, desc[UR36][R30.64+0x1b3200] ;  /* 0x1b3200241e1e7981 */ /* 0x000f62000c1e1b00 */
[----:B------:R-:W-:Y:S02]  /*0220*/  IMAD.MOV.U32 R22, RZ, RZ, R16 ;  /* 0x000000ffff167224 */ /* 0x000fe400078e0010 */
[----:B------:R-:W-:-:S07]  /*0230*/  IMAD.MOV.U32 R19, RZ, RZ, R17 ;  /* 0x000000ffff137224 */ /* 0x000fce00078e0011 */
.L_x_65:
[----:B-----5:R-:W-:Y:S01]  /*0240*/  ISETP.NE.U32.AND P1, PT, R30, RZ, PT ;  /* 0x000000ff1e00720c */ /* 0x020fe20003f25070 */
[----:B------:R-:W-:Y:S01]  /*0250*/  BSSY.RELIABLE B6, `(.L_x_62) ;  /* 0x0000016000067945 */ /* 0x000fe20003800100 */
[C---:B------:R-:W-:Y:S02]  /*0260*/  LEA R26, P2, R22.reuse, UR38, 0x3 ;  /* 0x00000026161a7c11 */ /* 0x040fe4000f8418ff */
[----:B------:R-:W-:Y:S02]  /*0270*/  ISETP.NE.AND.EX P1, PT, R31, RZ, PT, P1 ;  /* 0x000000ff1f00720c */ /* 0x000fe40003f25310 */
[----:B------:R-:W-:Y:S02]  /*0280*/  PLOP3.LUT P0, PT, PT, PT, PT, 0x80, 0x8 ;  /* 0x000000000008781c */ /* 0x000fe40003f0f070 */
[----:B------:R-:W-:-:S09]  /*0290*/  LEA.HI.X R27, R22, UR39, R19, 0x3, P2 ;  /* 0x00000027161b7c11 */ /* 0x000fd200090f1c13 */
[----:B------:R-:W-:Y:S05]  /*02a0*/  @!P1 BRA `(.L_x_63) ;  /* 0x0000000000409947 */ /* 0x000fea0003800000 */
[----:B------:R-:W2:Y:S02]  /*02b0*/  LDG.E.64 R4, desc[UR36][R36.64] ;  /* 0x0000002424047981 */ /* 0x000ea4000c1e1b00 */
[----:B--2---:R-:W-:-:S04]  /*02c0*/  ISETP.NE.U32.AND P1, PT, R4, RZ, PT ;  /* 0x000000ff0400720c */ /* 0x004fc80003f25070 */
[----:B------:R-:W-:-:S13]  /*02d0*/  ISETP.NE.AND.EX P1, PT, R5, RZ, PT, P1 ;  /* 0x000000ff0500720c */ /* 0x000fda0003f25310 */
[----:B------:R-:W-:Y:S05]  /*02e0*/  @!P1 BRA `(.L_x_63) ;  /* 0x0000000000309947 */ /* 0x000fea0003800000 */
[----:B------:R-:W2:Y:S04]  /*02f0*/  LDG.E.64 R26, desc[UR36][R26.64] ;  /* 0x000000241a1a7981 */ /* 0x000ea8000c1e1b00 */
[----:B------:R0:W5:Y:S01]  /*0300*/  LD.E.64 R4, desc[UR36][R30.64+0x20] ;  /* 0x000020241e047980 */ /* 0x000162000c101b00 */
[----:B------:R-:W-:Y:S01]  /*0310*/  MOV R20, 0x360 ;  /* 0x0000036000147802 */ /* 0x000fe20000000f00 */
[----:B------:R-:W-:Y:S02]  /*0320*/  IMAD.MOV.U32 R21, RZ, RZ, 0x0 ;  /* 0x00000000ff157424 */ /* 0x000fe400078e00ff */
[----:B--2---:R-:W-:Y:S02]  /*0330*/  IMAD.MOV.U32 R6, RZ, RZ, R26 ;  /* 0x000000ffff067224 */ /* 0x004fe400078e001a */
[----:B0-----:R-:W-:-:S07]  /*0340*/  IMAD.MOV.U32 R7, RZ, RZ, R27 ;  /* 0x000000ffff077224 */ /* 0x001fce00078e001b */
[----:B-----5:R-:W-:Y:S05]  /*0350*/  CALL.REL.NOINC `($_Z27correctness_check_kernel_v1P27vertex_dictionary_structuremmPmS1_S1_$_Z9find_edgeP10edge_blockmm) ;  /* 0x00000000009c7944 */ /* 0x020fea0003c00000 */
[----:B------:R-:W-:-:S04]  /*0360*/  ISETP.NE.U32.AND P0, PT, R4, RZ, PT ;  /* 0x000000ff0400720c */ /* 0x000fc80003f05070 */
[----:B------:R-:W-:-:S13]  /*0370*/  ISETP.NE.AND.EX P0, PT, R5, RZ, PT, P0 ;  /* 0x000000ff0500720c */ /* 0x000fda0003f05300 */
[----:B------:R-:W-:Y:S05]  /*0380*/  @!P0 BREAK.RELIABLE B6 ;  /* 0x0000000000068942 */ /* 0x000fea0003800100 */
[----:B------:R-:W-:Y:S05]  /*0390*/  @!P0 BRA `(.L_x_64) ;  /* 0x0000000000208947 */ /* 0x000fea0003800000 */
[----:B------:R-:W-:-:S13]  /*03a0*/  PLOP3.LUT P0, PT, PT, PT, PT, 0x8, 0x80 ;  /* 0x000000000080781c */ /* 0x000fda0003f0e170 */
.L_x_63:
[----:B------:R-:W-:Y:S05]  /*03b0*/  BSYNC.RELIABLE B6 ;  /* 0x0000000000067941 */ /* 0x000fea0003800100 */
.L_x_62:
[----:B------:R-:W-:-:S05]  /*03c0*/  IADD3 R22, P1, PT, R22, 0x1, RZ ;  /* 0x0000000116167810 */ /* 0x000fca0007f3e0ff */
[----:B------:R-:W-:Y:S01]  /*03d0*/  IMAD.X R19, RZ, RZ, R19, P1 ;  /* 0x000000ffff137224 */ /* 0x000fe200008e0613 */
[----:B------:R-:W-:-:S04]  /*03e0*/  ISETP.GE.U32.AND P1, PT, R22, R24, PT ;  /* 0x000000181600720c */ /* 0x000fc80003f26070 */
[----:B------:R-:W-:-:S13]  /*03f0*/  ISETP.GE.U32.AND.EX P1, PT, R19, R25, PT, P1 ;  /* 0x000000191300720c */ /* 0x000fda0003f26110 */
[----:B------:R-:W-:Y:S05]  /*0400*/  @!P1 BRA `(.L_x_65) ;  /* 0xfffffffc008c9947 */ /* 0x000fea000383ffff */
[----:B------:R-:W-:Y:S05]  /*0410*/  BRA `(.L_x_61) ;  /* 0x0000000000407947 */ /* 0x000fea0003800000 */
.L_x_64:
[----:B------:R-:W-:Y:S01]  /*0420*/  IADD3 R10, P0, PT, R28, 0x1, RZ ;  /* 0x000000011c0a7810 */ /* 0x000fe20007f1e0ff */
[----:B------:R-:W-:Y:S01]  /*0430*/  IMAD.MOV.U32 R29, RZ, RZ, RZ ;  /* 0x000000ffff1d7224 */ /* 0x000fe200078e00ff */
[----:B------:R-:W-:Y:S01]  /*0440*/  MOV R0, 0x240 ;  /* 0x0000024000007802 */ /* 0x000fe20000000f00 */
[----:B------:R0:W-:Y:S01]  /*0450*/  STL.64 [R1+0x10], R26 ;  /* 0x0000101a01007387 */ /* 0x0001e20000100a00 */
[----:B------:R-:W1:Y:S01]  /*0460*/  LDCU.64 UR4, c[0x4][0x1f0] ;  /* 0x01003e00ff0477ac */ /* 0x000e620008000a00 */
[----:B------:R-:W-:Y:S01]  /*0470*/  IMAD.X R11, RZ, RZ, RZ, P0 ;  /* 0x000000ffff0b7224 */ /* 0x000fe200000e06ff */
[----:B------:R0:W2:Y:S01]  /*0480*/  LDC.64 R8, c[0x4][R0] ;  /* 0x0100000000087b82 */ /* 0x0000a20000000a00 */
[----:B------:R0:W-:Y:S01]  /*0490*/  STL.64 [R1], R28 ;  /* 0x0000001c01007387 */ /* 0x0001e20000100a00 */
[----:B------:R-:W-:Y:S02]  /*04a0*/  IMAD.MOV.U32 R6, RZ, RZ, R18 ;  /* 0x000000ffff067224 */ /* 0x000fe400078e0012 */
[----:B------:R-:W-:Y:S01]  /*04b0*/  IMAD.MOV.U32 R7, RZ, RZ, R2 ;  /* 0x000000ffff077224 */ /* 0x000fe200078e0002 */
[----:B------:R0:W-:Y:S01]  /*04c0*/  STL.64 [R1+0x8], R10 ;  /* 0x0000080a01007387 */ /* 0x0001e20000100a00 */
[----:B-1----:R-:W-:-:S02]  /*04d0*/  IMAD.U32 R4, RZ, RZ, UR4 ;  /* 0x00000004ff047e24 */ /* 0x002fc4000f8e00ff */
[----:B0-----:R-:W-:-:S07]  /*04e0*/  IMAD.U32 R5, RZ, RZ, UR5 ;  /* 0x00000005ff057e24 */ /* 0x001fce000f8e00ff */
[----:B------:R-:W-:-:S07]  /*04f0*/  LEPC R20, `(.L_x_66) ;  /* 0x000000001014794e */ /* 0x000fce0000000000 */
[----:B--2---:R-:W-:Y:S05]  /*0500*/  CALL.ABS.NOINC R8 ;  /* 0x0000000008007343 */ /* 0x004fea0003c00000 */
.L_x_66:
[----:B------:R-:W-:-:S13]  /*0510*/  PLOP3.LUT P0, PT, PT, PT, PT, 0x80, 0x8 ;  /* 0x000000000008781c */ /* 0x000fda0003f0f070 */
.L_x_61:
[----:B------:R-:W-:Y:S05]  /*0520*/  BSYNC.RECONVERGENT B7 ;  /* 0x0000000000077941 */ /* 0x000fea0003800200 */
.L_x_60:
[----:B------:R-:W-:-:S04]  /*0530*/  ISETP.EQ.U32.AND P1, PT, R16, R24, PT ;  /* 0x000000181000720c */ /* 0x000fc80003f22070 */
[----:B------:R-:W-:-:S13]  /*0540*/  ISETP.EQ.OR.EX P0, PT, R17, R25, !P0, P1 ;  /* 0x000000191100720c */ /* 0x000fda0004702710 */
[----:B------:R-:W0:Y:S01]  /*0550*/  @!P0 LDC.64 R2, c[0x0][0x3a8] ;  /* 0x0000ea00ff028b82 */ /* 0x000e220000000a00 */
[----:B------:R-:W-:Y:S02]  /*0560*/  @!P0 IMAD.MOV.U32 R4, RZ, RZ, 0x1 ;  /* 0x00000001ff048424 */ /* 0x000fe400078e00ff */
[----:B------:R-:W-:-:S05]  /*0570*/  @!P0 IMAD.MOV.U32 R5, RZ, RZ, 0x0 ;  /* 0x00000000ff058424 */ /* 0x000fca00078e00ff */
[----:B0-----:R0:W-:Y:S01]  /*0580*/  @!P0 STG.E.64 desc[UR36][R2.64], R4 ;  /* 0x0000000402008986 */ /* 0x0011e2000c101b24 */
[----:B------:R-:W-:Y:S05]  /*0590*/  @!P0 EXIT ;  /* 0x000000000000894d */ /* 0x000fea0003800000 */
[----:B0-----:R-:W0:Y:S02]  /*05a0*/  LDC.64 R2, c[0x0][0x3a8] ;  /* 0x0000ea00ff027b82 */ /* 0x001e240000000a00 */
[----:B0-----:R-:W-:Y:S01]  /*05b0*/  STG.E.64 desc[UR36][R2.64], RZ ;  /* 0x000000ff02007986 */ /* 0x001fe2000c101b24 */
[----:B------:R-:W-:Y:S05]  /*05c0*/  EXIT ;  /* 0x000000000000794d */ /* 0x000fea0003800000 */
        .type           $_Z27correctness_check_kernel_v1P27vertex_dictionary_structuremmPmS1_S1_$_Z9find_edgeP10edge_blockmm,@function
        .size           $_Z27correctness_check_kernel_v1P27vertex_dictionary_structuremmPmS1_S1_$_Z9find_edgeP10edge_blockmm,(.L_x_311 - $_Z27correctness_check_kernel_v1P27vertex_dictionary_structuremmPmS1_S1_$_Z9find_edgeP10edge_blockmm)
$_Z27correctness_check_kernel_v1P27vertex_dictionary_structuremmPmS1_S1_$_Z9find_edgeP10edge_blockmm:
[----:B------:R-:W-:-:S05]  /*05d0*/  VIADD R1, R1, 0xffffffd0 ;  /* 0xffffffd001017836 */ /* 0x000fca0000000000 */
        /* <DEDUP_REMOVED lines=10> */
[----:B------:R3:W-:Y:S01]  /*0680*/  STL [R1+0x4], R16 ;  /* 0x0000041001007387 */ /* 0x0007e20000100800 */
[----:B-1----:R-:W-:-:S02]  /*0690*/  IMAD.MOV.U32 R23, RZ, RZ, R5 ;  /* 0x000000ffff177224 */ /* 0x002fc400078e0005 */
[----:B--2---:R-:W-:Y:S01]  /*06a0*/  IMAD.MOV.U32 R22, RZ, RZ, R4 ;  /* 0x000000ffff167224 */ /* 0x004fe200078e0004 */
[----:B------:R1:W-:Y:S01]  /*06b0*/  STL [R1], R2 ;  /* 0x0000000201007387 */ /* 0x0003e20000100800 */
[----:B---3--:R-:W-:Y:S02]  /*06c0*/  IMAD.MOV.U32 R16, RZ, RZ, R6 ;  /* 0x000000ffff107224 */ /* 0x008fe400078e0006 */
[----:B-1----:R-:W-:Y:S01]  /*06d0*/  IMAD.MOV.U32 R2, RZ, RZ, R7 ;  /* 0x000000ffff027224 */ /* 0x002fe200078e0007 */
[----:B------:R-:W1:Y:S02]  /*06e0*/  LDC.64 R24, c[0x0][0x358] ;  /* 0x0000d600ff187b82 */ /* 0x000e640000000a00 */
[----:B-1----:R-:W-:Y:S02]  /*06f0*/  R2UR UR4, R24 ;  /* 0x00000000180472ca */ /* 0x002fe400000e0000 */
[----:B------:R-:W-:-:S13]  /*0700*/  R2UR UR5, R25 ;  /* 0x00000000190572ca */ /* 0x000fda00000e0000 */
[----:B------:R-:W2:Y:S01]  /*0710*/  LD.E.64 R6, desc[UR4][R22.64+0x400] ;  /* 0x0004000416067980 */ /* 0x000ea2000c101b00 */
[----:B------:R-:W-:Y:S01]  /*0720*/  PLOP3.LUT P1, PT, PT, PT, PT, 0x8, 0x80 ;  /* 0x000000000080781c */ /* 0x000fe20003f2e170 */
[----:B------:R-:W-:Y:S03]  /*0730*/  BSSY.RECONVERGENT B0, `(.L_x_67) ;  /* 0x0000017000007945 */ /* 0x000fe60003800200 */
[----:B------:R-:W-:Y:S02]  /*0740*/  P2R R19, PR, RZ, 0x2 ;  /* 0x00000002ff137803 */ /* 0x000fe40000000000 */
[----:B--2---:R-:W-:-:S04]  /*0750*/  ISETP.NE.U32.AND P0, PT, R6, RZ, PT ;  /* 0x000000ff0600720c */ /* 0x004fc80003f05070 */
[----:B------:R-:W-:-:S13]  /*0760*/  ISETP.NE.AND.EX P0, PT, R7, RZ, PT, P0 ;  /* 0x000000ff0700720c */ /* 0x000fda0003f05300 */
[----:B0-----:R-:W-:Y:S05]  /*0770*/  @!P0 BRA `(.L_x_68) ;  /* 0x0000000000488947 */ /* 0x001fea0003800000 */
[----:B------:R-:W-:Y:S02]  /*0780*/  IMAD.MOV.U32 R3, RZ, RZ, RZ ;  /* 0x000000ffff037224 */ /* 0x000fe400078e00ff */
[----:B------:R-:W-:-:S07]  /*0790*/  IMAD.MOV.U32 R9, RZ, RZ, RZ ;  /* 0x000000ffff097224 */ /* 0x000fce00078e00ff */
.L_x_69:
[----:B------:R-:W-:Y:S02]  /*07a0*/  R2UR UR4, R24 ;  /* 0x00000000180472ca */ /* 0x000fe400000e0000 */
[----:B------:R-:W-:Y:S02]  /*07b0*/  R2UR UR5, R25 ;  /* 0x00000000190572ca */ /* 0x000fe400000e0000 */
[----:B------:R-:W-:-:S04]  /*07c0*/  LEA R4, P0, R3, R22, 0x3 ;  /* 0x0000001603047211 */ /* 0x000fc800078018ff */
[----:B------:R-:W-:-:S07]  /*07d0*/  LEA.HI.X R5, R3, R23, R9, 0x3, P0 ;  /* 0x0000001703057211 */ /* 0x000fce00000f1c09 */
[----:B------:R-:W2:Y:S01]  /*07e0*/  LD.E.64 R4, desc[UR4][R4.64] ;  /* 0x0000000404047980 */ /* 0x000ea2000c101b00 */
[----:B------:R-:W-:-:S05]  /*07f0*/  IADD3 R3, P0, PT, R3, 0x1, RZ ;  /* 0x0000000103037810 */ /* 0x000fca0007f1e0ff */
[----:B------:R-:W-:Y:S01]  /*0800*/  IMAD.X R9, RZ, RZ, R9, P0 ;  /* 0x000000ffff097224 */ /* 0x000fe200000e0609 */
[----:B------:R-:W-:-:S04]  /*0810*/  ISETP.GE.U32.AND P0, PT, R3, R6, PT ;  /* 0x000000060300720c */ /* 0x000fc80003f06070 */
[----:B------:R-:W-:Y:S02]  /*0820*/  ISETP.GE.U32.AND.EX P0, PT, R9, R7, PT, P0 ;  /* 0x000000070900720c */ /* 0x000fe40003f06100 */
[CC--:B--2---:R-:W-:Y:S02]  /*0830*/  ISETP.NE.U32.AND P1, PT, R4.reuse, R16.reuse, PT ;  /* 0x000000100400720c */ /* 0x0c4fe40003f25070 */
[----:B------:R-:W-:Y:S02]  /*0840*/  ISETP.NE.U32.AND P2, PT, R4, R16, PT ;  /* 0x000000100400720c */ /* 0x000fe40003f45070 */
[CC--:B------:R-:W-:Y:S02]  /*0850*/  ISETP.NE.AND.EX P1, PT, R5.reuse, R2.reuse, PT, P1 ;  /* 0x000000020500720c */ /* 0x0c0fe40003f25310 */
[----:B------:R-:W-:-:S04]  /*0860*/  ISETP.NE.AND.EX P2, PT, R5, R2, PT, P2 ;  /* 0x000000020500720c */ /* 0x000fc80003f45320 */
[----:B------:R-:W-:-:S04]  /*0870*/  PLOP3.LUT P2, PT, P2, PT, PT, 0x8, 0x80 ;  /* 0x000000000080781c */ /* 0x000fc8000174e170 */
[----:B------:R-:W-:-:S03]  /*0880*/  P2R R19, PR, RZ, 0x4 ;  /* 0x00000004ff137803 */ /* 0x000fc60000000000 */
[----:B------:R-:W-:Y:S06]  /*0890*/  @!P0 BRA P1, `(.L_x_69) ;  /* 0xfffffffc00c08947 */ /* 0x000fec000083ffff */
.L_x_68:
[----:B------:R-:W-:Y:S05]  /*08a0*/  BSYNC.RECONVERGENT B0 ;  /* 0x0000000000007941 */ /* 0x000fea0003800200 */
.L_x_67:
[----:B------:R-:W-:Y:S02]  /*08b0*/  R2UR UR4, R24 ;  /* 0x00000000180472ca */ /* 0x000fe400000e0000 */
[----:B------:R-:W-:-:S13]  /*08c0*/  R2UR UR5, R25 ;  /* 0x00000000190572ca */ /* 0x000fda00000e0000 */
[----:B------:R-:W2:Y:S01]  /*08d0*/  LD.E.64 R4, desc[UR4][R22.64+0x408] ;  /* 0x0004080416047980 */ /* 0x000ea2000c101b00 */
[----:B------:R-:W-:Y:S01]  /*08e0*/  PLOP3.LUT P1, PT, PT, PT, PT, 0x8, 0x80 ;  /* 0x000000000080781c */ /* 0x000fe20003f2e170 */
[----:B------:R-:W-:Y:S03]  /*08f0*/  BSSY.RECONVERGENT B6, `(.L_x_70) ;  /* 0x000000d000067945 */ /* 0x000fe60003800200 */
[----:B------:R-:W-:Y:S02]  /*0900*/  P2R R18, PR, RZ, 0x2 ;  /* 0x00000002ff127803 */ /* 0x000fe40000000000 */
[----:B--2---:R-:W-:-:S04]  /*0910*/  ISETP.NE.U32.AND P0, PT, R4, RZ, PT ;  /* 0x000000ff0400720c */ /* 0x004fc80003f05070 */
[----:B------:R-:W-:-:S13]  /*0920*/  ISETP.NE.AND.EX P0, PT, R5, RZ, PT, P0 ;  /* 0x000000ff0500720c */ /* 0x000fda0003f05300 */
[----:B------:R-:W-:Y:S05]  /*0930*/  @!P0 BRA `(.L_x_71) ;  /* 0x0000000000208947 */ /* 0x000fea0003800000 */
[----:B------:R-:W-:Y:S01]  /*0940*/  IMAD.MOV.U32 R6, RZ, RZ, R16 ;  /* 0x000000ffff067224 */ /* 0x000fe200078e0010 */
[----:B------:R-:W-:Y:S01]  /*0950*/  MOV R20, 0x990 ;  /* 0x0000099000147802 */ /* 0x000fe20000000f00 */
[----:B------:R-:W-:Y:S02]  /*0960*/  IMAD.MOV.U32 R7, RZ, RZ, R2 ;  /* 0x000000ffff077224 */ /* 0x000fe400078e0002 */
[----:B------:R-:W-:-:S07]  /*0970*/  IMAD.MOV.U32 R21, RZ, RZ, 0x0 ;  /* 0x00000000ff157424 */ /* 0x000fce00078e00ff */
[----:B------:R-:W-:Y:S05]  /*0980*/  CALL.REL.NOINC `($_Z27correctness_check_kernel_v1P27vertex_dictionary_structuremmPmS1_S1_$_Z9find_edgeP10edge_blockmm) ;  /* 0xfffffffc00107944 */ /* 0x000fea0003c3ffff */
[----:B------:R-:W-:-:S04]  /*0990*/  ISETP.NE.U32.AND P0, PT, R4, RZ, PT ;  /* 0x000000ff0400720c */ /* 0x000fc80003f05070 */
[----:B------:R-:W-:-:S04]  /*09a0*/  ISETP.NE.AND.EX P0, PT, R5, RZ, PT, P0 ;  /* 0x000000ff0500720c */ /* 0x000fc80003f05300 */
[----:B------:R-:W-:-:S09]  /*09b0*/  P2R R18, PR, RZ, 0x1 ;  /* 0x00000001ff127803 */ /* 0x000fd20000000000 */
.L_x_71:
[----:B------:R-:W-:Y:S05]  /*09c0*/  BSYNC.RECONVERGENT B6 ;  /* 0x0000000000067941 */ /* 0x000fea0003800200 */
.L_x_70:
[----:B------:R-:W-:Y:S02]  /*09d0*/  R2UR UR4, R24 ;  /* 0x00000000180472ca */ /* 0x000fe400000e0000 */
[----:B------:R-:W-:-:S13]  /*09e0*/  R2UR UR5, R25 ;  /* 0x00000000190572ca */ /* 0x000fda00000e0000 */
[----:B------:R-:W2:Y:S01]  /*09f0*/  LD.E.64 R22, desc[UR4][R22.64+0x410] ;  /* 0x0004100416167980 */ /* 0x000ea2000c101b00 */
[----:B------:R-:W-:Y:S01]  /*0a00*/  BSSY.RECONVERGENT B6, `(.L_x_72) ;  /* 0x000000c000067945 */ /* 0x000fe20003800200 */
[----:B------:R-:W-:Y:S02]  /*0a10*/  CS2R R4, SRZ ;  /* 0x0000000000047805 */ /* 0x000fe4000001ff00 */
[----:B--2---:R-:W-:-:S04]  /*0a20*/  ISETP.NE.U32.AND P0, PT, R22, RZ, PT ;  /* 0x000000ff1600720c */ /* 0x004fc80003f05070 */
[----:B------:R-:W-:-:S13]  /*0a30*/  ISETP.NE.AND.EX P0, PT, R23, RZ, PT, P0 ;  /* 0x000000ff1700720c */ /* 0x000fda0003f05300 */
[----:B------:R-:W-:Y:S05]  /*0a40*/  @!P0 BRA `(.L_x_73) ;  /* 0x00000000001c8947 */ /* 0x000fea0003800000 */
[----:B------:R-:W-:Y:S01]  /*0a50*/  IMAD.MOV.U32 R4, RZ, RZ, R22 ;  /* 0x000000ffff047224 */ /* 0x000fe200078e0016 */
[----:B------:R-:W-:Y:S01]  /*0a60*/  MOV R20, 0xac0 ;  /* 0x00000ac000147802 */ /* 0x000fe20000000f00 */
[----:B------:R-:W-:Y:S02]  /*0a70*/  IMAD.MOV.U32 R5, RZ, RZ, R23 ;  /* 0x000000ffff057224 */ /* 0x000fe400078e0017 */
[----:B------:R-:W-:Y:S02]  /*0a80*/  IMAD.MOV.U32 R6, RZ, RZ, R16 ;  /* 0x000000ffff067224 */ /* 0x000fe400078e0010 */
[----:B------:R-:W-:Y:S02]  /*0a90*/  IMAD.MOV.U32 R7, RZ, RZ, R2 ;  /* 0x000000ffff077224 */ /* 0x000fe400078e0002 */
[----:B------:R-:W-:-:S07]  /*0aa0*/  IMAD.MOV.U32 R21, RZ, RZ, 0x0 ;  /* 0x00000000ff157424 */ /* 0x000fce00078e00ff */
[----:B------:R-:W-:Y:S05]  /*0ab0*/  CALL.REL.NOINC `($_Z27correctness_check_kernel_v1P27vertex_dictionary_structuremmPmS1_S1_$_Z9find_edgeP10edge_blockmm) ;  /* 0xfffffff800c47944 */ /* 0x000fea0003c3ffff */
.L_x_73:
[----:B------:R-:W-:Y:S05]  /*0ac0*/  BSYNC.RECONVERGENT B6 ;  /* 0x0000000000067941 */ /* 0x000fea0003800200 */
.L_x_72:
[----:B------:R-:W2:Y:S01]  /*0ad0*/  LDL R20, [R1+0x14] ;  /* 0x0000140001147983 */ /* 0x000ea20000100800 */
[----:B------:R-:W-:Y:S01]  /*0ae0*/  ISETP.NE.AND P1, PT, R18, RZ, PT ;  /* 0x000000ff1200720c */ /* 0x000fe20003f25270 */
[----:B------:R0:W-:Y:S05]  /*0af0*/  BMOV.32 B6, R17 ;  /* 0x0000001106007356 */ /* 0x0001ea0000000000 */
[----:B------:R-:W2:Y:S01]  /*0b00*/  LDL R21, [R1+0x18] ;  /* 0x0000180001157983 */ /* 0x000ea20000100800 */
[----:B------:R-:W-:Y:S02]  /*0b10*/  ISETP.NE.AND P0, PT, R19, RZ, PT ;  /* 0x000000ff1300720c */ /* 0x000fe40003f05270 */
[----:B------:R-:W-:Y:S01]  /*0b20*/  SEL R4, R4, 0x1, !P1 ;  /* 0x0000000104047807 */ /* 0x000fe20004800000 */
[----:B------:R-:W2:Y:S01]  /*0b30*/  LDL R2, [R1] ;  /* 0x0000000001027983 */ /* 0x000ea20000100800 */
[----:B------:R-:W-:-:S02]  /*0b40*/  SEL R5, R5, RZ, !P1 ;  /* 0x000000ff05057207 */ /* 0x000fc40004800000 */
[----:B------:R-:W-:Y:S01]  /*0b50*/  SEL R4, R4, 0x1, !P0 ;  /* 0x0000000104047807 */ /* 0x000fe20004000000 */
[----:B------:R-:W2:Y:S01]  /*0b60*/  LDL R16, [R1+0x4] ;  /* 0x0000040001107983 */ /* 0x000ea20000100800 */
[----:B------:R-:W-:-:S03]  /*0b70*/  SEL R5, R5, RZ, !P0 ;  /* 0x000000ff05057207 */ /* 0x000fc60004000000 */
[----:B0-----:R-:W2:Y:S04]  /*0b80*/  LDL R17, [R1+0x8] ;  /* 0x0000080001117983 */ /* 0x001ea80000100800 */
[----:B------:R-:W2:Y:S04]  /*0b90*/  LDL R18, [R1+0xc] ;  /* 0x00000c0001127983 */ /* 0x000ea80000100800 */
[----:B------:R-:W2:Y:S04]  /*0ba0*/  LDL R19, [R1+0x10] ;  /* 0x0000100001137983 */ /* 0x000ea80000100800 */
[----:B------:R-:W2:Y:S04]  /*0bb0*/  LDL R22, [R1+0x1c] ;  /* 0x00001c0001167983 */ /* 0x000ea80000100800 */
[----:B------:R-:W2:Y:S04]  /*0bc0*/  LDL R23, [R1+0x20] ;  /* 0x0000200001177983 */ /* 0x000ea80000100800 */
[----:B------:R-:W2:Y:S04]  /*0bd0*/  LDL R24, [R1+0x24] ;  /* 0x0000240001187983 */ /* 0x000ea80000100800 */
[----:B------:R0:W2:Y:S02]  /*0be0*/  LDL R25, [R1+0x28] ;  /* 0x0000280001197983 */ /* 0x0000a40000100800 */
[----:B0-----:R-:W-:Y:S01]  /*0bf0*/  VIADD R1, R1, 0x30 ;  /* 0x0000003001017836 */ /* 0x001fe20000000000 */
[----:B--2---:R-:W-:Y:S06]  /*0c00*/  RET.REL.NODEC R20 `(_Z27correctness_check_kernel_v1P27vertex_dictionary_structuremmPmS1_S1_) ;  /* 0xfffffff014fc7950 */ /* 0x004fec0003c3ffff */
.L_x_74:
        /* <DEDUP_REMOVED lines=15> */
.L_x_311:


//--------------------- .text._Z24correctness_check_kernelP27vertex_dictionary_structuremmPmS1_S1_ --------------------------
	.section	.text._Z24correctness_check_kernelP27vertex_dictionary_structuremmPmS1_S1_,"ax",@progbits
	.align	128
        .global         _Z24correctness_check_kernelP27vertex_dictionary_structuremmPmS1_S1_
        .type           _Z24correctness_check_kernelP27vertex_dictionary_structuremmPmS1_S1_,@function
        .size           _Z24correctness_check_kernelP27vertex_dictionary_structuremmPmS1_S1_,(.L_x_322 - _Z24correctness_check_kernelP27vertex_dictionary_structuremmPmS1_S1_)
        .other          _Z24correctness_check_kernelP27vertex_dictionary_structuremmPmS1_S1_,@"STO_CUDA_ENTRY STV_DEFAULT"
_Z24correctness_check_kernelP27vertex_dictionary_structuremmPmS1_S1_:
.text._Z24correctness_check_kernelP27vertex_dictionary_structuremmPmS1_S1_:
[----:B------:R-:W-:Y:S01]  /*0000*/  LDC R1, c[0x0][0x37c] ;  /* 0x0000df00ff017b82 */ /* 0x000fe20000000800 */
[----:B------:R-:W0:Y:S07]  /*0010*/  S2R R3, SR_TID.X ;  /* 0x0000000000037919 */ /* 0x000e2e0000002100 */
[----:B------:R-:W0:Y:S01]  /*0020*/  S2UR UR4, SR_CTAID.X ;  /* 0x00000000000479c3 */ /* 0x000e220000002500 */
[----:B------:R-:W1:Y:S07]  /*0030*/  LDCU.64 UR6, c[0x0][0x388] ;  /* 0x00007100ff0677ac */ /* 0x000e6e0008000a00 */
[----:B------:R-:W0:Y:S02]  /*0040*/  LDC R0, c[0x0][0x360] ;  /* 0x0000d800ff007b82 */ /* 0x000e240000000800 */
[----:B0-----:R-:W-:-:S05]  /*0050*/  IMAD R0, R0, UR4, R3 ;  /* 0x0000000400007c24 */ /* 0x001fca000f8e0203 */
[----:B-1----:R-:W-:-:S04]  /*0060*/  ISETP.GE.U32.AND P0, PT, R0, UR6, PT ;  /* 0x0000000600007c0c */ /* 0x002fc8000bf06070 */
[----:B------:R-:W-:-:S13]  /*0070*/  ISETP.GE.U32.AND.EX P0, PT, RZ, UR7, PT, P0 ;  /* 0x00000007ff007c0c */ /* 0x000fda000bf06100 */
[----:B------:R-:W-:Y:S05]  /*0080*/  @P0 EXIT ;  /* 0x000000000000094d */ /* 0x000fea0003800000 */
[----:B------:R-:W0:Y:S01]  /*0090*/  LDCU.64 UR6, c[0x0][0x398] ;  /* 0x00007300ff0677ac */ /* 0x000e220008000a00 */
[----:B------:R-:W-:Y:S01]  /*00a0*/  IMAD.SHL.U32 R10, R0, 0x8, RZ ;  /* 0x00000008000a7824 */ /* 0x000fe200078e00ff */
[----:B------:R-:W-:Y:S01]  /*00b0*/  SHF.R.U32.HI R0, RZ, 0x1d, R0 ;  /* 0x0000001dff007819 */ /* 0x000fe20000011600 */
[----:B------:R-:W1:Y:S03]  /*00c0*/  LDCU.64 UR4, c[0x0][0x358] ;  /* 0x00006b00ff0477ac */ /* 0x000e660008000a00 */
[----:B0-----:R-:W-:-:S04]  /*00d0*/  IADD3 R2, P0, PT, R10, UR6, RZ ;  /* 0x000000060a027c10 */ /* 0x001fc8000ff1e0ff */
[----:B------:R-:W-:-:S05]  /*00e0*/  IADD3.X R3, PT, PT, R0, UR7, RZ, P0, !PT ;  /* 0x0000000700037c10 */ /* 0x000fca00087fe4ff */
[----:B-1----:R-:W2:Y:S04]  /*00f0*/  LDG.E.64 R12, desc[UR4][R2.64+0x8] ;  /* 0x00000804020c7981 */ /* 0x002ea8000c1e1b00 */
[----:B------:R-:W2:Y:S01]  /*0100*/  LDG.E.64 R4, desc[UR4][R2.64] ;  /* 0x0000000402047981 */ /* 0x000ea2000c1e1b00 */
[----:B------:R-:W-:Y:S01]  /*0110*/  BSSY.RECONVERGENT B0, `(.L_x_75) ;  /* 0x000004a000007945 */ /* 0x000fe20003800200 */
[----:B--2---:R-:W-:-:S04]  /*0120*/  ISETP.GE.U32.AND P0, PT, R4, R12, PT ;  /* 0x0000000c0400720c */ /* 0x004fc80003f06070 */
[----:B------:R-:W-:-:S13]  /*0130*/  ISETP.GE.U32.AND.EX P0, PT, R5, R13, PT, P0 ;  /* 0x0000000d0500720c */ /* 0x000fda0003f06100 */
[----:B------:R-:W-:Y:S05]  /*0140*/  @P0 BRA `(.L_x_76) ;  /* 0x0000000400180947 */ /* 0x000fea0003800000 */
        /* <DEDUP_REMOVED lines=8> */
.L_x_80:
[----:B-----5:R-:W-:Y:S01]  /*01d0*/  ISETP.NE.U32.AND P1, PT, R8, RZ, PT ;  /* 0x000000ff0800720c */ /* 0x020fe20003f25070 */
[----:B------:R-:W-:Y:S01]  /*01e0*/  BSSY.RELIABLE B1, `(.L_x_77) ;  /* 0x0000036000017945 */ /* 0x000fe20003800100 */
[----:B------:R-:W-:Y:S02]  /*01f0*/  PLOP3.LUT P0, PT, PT, PT, PT, 0x80, 0x8 ;  /* 0x000000000008781c */ /* 0x000fe40003f0f070 */
[----:B------:R-:W-:-:S13]  /*0200*/  ISETP.NE.AND.EX P1, PT, R9, RZ, PT, P1 ;  /* 0x000000ff0900720c */ /* 0x000fda0003f25310 */
[----:B------:R-:W-:Y:S05]  /*0210*/  @!P1 BRA `(.L_x_78) ;  /* 0x0000000000c89947 */ /* 0x000fea0003800000 */
[----:B------:R-:W2:Y:S02]  /*0220*/  LDG.E.64 R2, desc[UR4][R10.64] ;  /* 0x000000040a027981 */ /* 0x000ea4000c1e1b00 */
[----:B--2---:R-:W-:-:S04]  /*0230*/  ISETP.NE.U32.AND P1, PT, R2, RZ, PT ;  /* 0x000000ff0200720c */ /* 0x004fc80003f25070 */
[----:B------:R-:W-:-:S13]  /*0240*/  ISETP.NE.AND.EX P1, PT, R3, RZ, PT, P1 ;  /* 0x000000ff0300720c */ /* 0x000fda0003f25310 */
[----:B------:R-:W-:Y:S05]  /*0250*/  @!P1 BRA `(.L_x_78) ;  /* 0x0000000000b89947 */ /* 0x000fea0003800000 */
[----:B------:R-:W2:Y:S02]  /*0260*/  LDG.E.64 R6, desc[UR4][R8.64+0x8] ;  /* 0x0000080408067981 */ /* 0x000ea4000c1e1b00 */
[----:B--2---:R-:W-:-:S04]  /*0270*/  ISETP.NE.U32.AND P0, PT, R6, RZ, PT ;  /* 0x000000ff0600720c */ /* 0x004fc80003f05070 */
[----:B------:R-:W-:-:S13]  /*0280*/  ISETP.NE.AND.EX P0, PT, R7, RZ, PT, P0 ;  /* 0x000000ff0700720c */ /* 0x000fda0003f05300 */
[----:B------:R-:W-:Y:S05]  /*0290*/  @!P0 BREAK.RELIABLE B1 ;  /* 0x0000000000018942 */ /* 0x000fea0003800100 */
[----:B------:R-:W-:Y:S05]  /*02a0*/  @!P0 BRA `(.L_x_76) ;  /* 0x0000000000c08947 */ /* 0x000fea0003800000 */
[----:B------:R-:W0:Y:S01]  /*02b0*/  LDCU.64 UR6, c[0x0][0x3a0] ;  /* 0x00007400ff0677ac */ /* 0x000e220008000a00 */
[----:B------:R-:W2:Y:S01]  /*02c0*/  LDG.E.64 R4, desc[UR4][R8.64+0x20] ;  /* 0x0000200408047981 */ /* 0x000ea2000c1e1b00 */
[----:B0-----:R-:W-:-:S04]  /*02d0*/  LEA R2, P0, R17, UR6, 0x3 ;  /* 0x0000000611027c11 */ /* 0x001fc8000f8018ff */
[----:B------:R-:W-:-:S06]  /*02e0*/  LEA.HI.X R3, R17, UR7, R0, 0x3, P0 ;  /* 0x0000000711037c11 */ /* 0x000fcc00080f1c00 */
[----:B------:R-:W5:Y:S01]  /*02f0*/  LDG.E.64 R2, desc[UR4][R2.64] ;  /* 0x0000000402027981 */ /* 0x000f62000c1e1b00 */
[----:B------:R-:W-:Y:S02]  /*0300*/  IMAD.MOV.U32 R19, RZ, RZ, RZ ;  /* 0x000000ffff137224 */ /* 0x000fe400078e00ff */
[----:B------:R-:W-:Y:S02]  /*0310*/  IMAD.MOV.U32 R21, RZ, RZ, RZ ;  /* 0x000000ffff157224 */ /* 0x000fe400078e00ff */
[----:B------:R-:W-:Y:S02]  /*0320*/  IMAD.MOV.U32 R27, RZ, RZ, RZ ;  /* 0x000000ffff1b7224 */ /* 0x000fe400078e00ff */
[----:B------:R-:W-:Y:S02]  /*0330*/  IMAD.MOV.U32 R25, RZ, RZ, RZ ;  /* 0x000000ffff197224 */ /* 0x000fe400078e00ff */
[----:B------:R-:W-:Y:S02]  /*0340*/  IMAD.MOV.U32 R23, RZ, RZ, RZ ;  /* 0x000000ffff177224 */ /* 0x000fe400078e00ff */
[----:B------:R-:W-:-:S02]  /*0350*/  IMAD.MOV.U32 R16, RZ, RZ, RZ ;  /* 0x000000ffff107224 */ /* 0x000fc400078e00ff */
[----:B--2---:R-:W-:Y:S02]  /*0360*/  IMAD.MOV.U32 R18, RZ, RZ, R4 ;  /* 0x000000ffff127224 */ /* 0x004fe400078e0004 */
[----:B------:R-:W-:-:S07]  /*0370*/  IMAD.MOV.U32 R20, RZ, RZ, R5 ;  /* 0x000000ffff147224 */ /* 0x000fce00078e0005 */
.L_x_79:
[----:B------:R-:W-:-:S04]  /*0380*/  LEA R14, P0, R27, R18, 0x3 ;  /* 0x000000121b0e7211 */ /* 0x000fc800078018ff */
[----:B------:R-:W-:-:S06]  /*0390*/  LEA.HI.X R15, R27, R20, R25, 0x3, P0 ;  /* 0x000000141b0f7211 */ /* 0x000fcc00000f1c19 */
[----:B------:R-:W2:Y:S01]  /*03a0*/  LDG.E.64 R14, desc[UR4][R14.64] ;  /* 0x000000040e0e7981 */ /* 0x000ea2000c1e1b00 */
[----:B------:R-:W-:Y:S02]  /*03b0*/  PLOP3.LUT P0, PT, PT, PT, PT, 0x8, 0x80 ;  /* 0x000000000080781c */ /* 0x000fe40003f0e170 */
[----:B--2--5:R-:W-:-:S04]  /*03c0*/  ISETP.NE.U32.AND P1, PT, R14, R2, PT ;  /* 0x000000020e00720c */ /* 0x024fc80003f25070 */
[----:B------:R-:W-:-:S13]  /*03d0*/  ISETP.NE.AND.EX P1, PT, R15, R3, PT, P1 ;  /* 0x000000030f00720c */ /* 0x000fda0003f25310 */
[----:B------:R-:W-:Y:S05]  /*03e0*/  @!P1 BRA `(.L_x_78) ;  /* 0x0000000000549947 */ /* 0x000fea0003800000 */
[----:B------:R-:W-:Y:S02]  /*03f0*/  ISETP.GE.U32.AND P0, PT, R27, 0x7f, PT ;  /* 0x0000007f1b00780c */ /* 0x000fe40003f06070 */
[----:B------:R-:W-:Y:S02]  /*0400*/  IADD3 R19, P2, PT, R19, 0x1, RZ ;  /* 0x0000000113137810 */ /* 0x000fe40007f5e0ff */
[----:B------:R-:W-:Y:S02]  /*0410*/  ISETP.GE.U32.AND.EX P0, PT, R25, RZ, PT, P0 ;  /* 0x000000ff1900720c */ /* 0x000fe40003f06100 */
[----:B------:R-:W-:Y:S01]  /*0420*/  IADD3 R27, P3, PT, R27, 0x1, RZ ;  /* 0x000000011b1b7810 */ /* 0x000fe20007f7e0ff */
[----:B------:R-:W-:-:S04]  /*0430*/  IMAD.X R21, RZ, RZ, R21, P2 ;  /* 0x000000ffff157224 */ /* 0x000fc800010e0615 */
[----:B------:R-:W-:-:S06]  /*0440*/  IMAD.X R25, RZ, RZ, R25, P3 ;  /* 0x000000ffff197224 */ /* 0x000fcc00018e0619 */
[----:B------:R-:W-:-:S04]  /*0450*/  @P0 IMAD.WIDE.U32 R14, R23, 0x418, R4 ;  /* 0x00000418170e0825 */ /* 0x000fc800078e0004 */
[----:B------:R-:W-:Y:S01]  /*0460*/  @P0 IMAD R29, R16, 0x418, RZ ;  /* 0x00000418101d0824 */ /* 0x000fe200078e02ff */
[----:B------:R-:W-:Y:S01]  /*0470*/  @P0 IADD3 R18, P1, PT, R14, 0x418, RZ ;  /* 0x000004180e120810 */ /* 0x000fe20007f3e0ff */
[----:B------:R-:W-:Y:S01]  /*0480*/  @P0 IMAD.MOV.U32 R27, RZ, RZ, RZ ;  /* 0x000000ffff1b0224 */ /* 0x000fe200078e00ff */
[----:B------:R-:W-:Y:S01]  /*0490*/  @P0 IADD3 R14, P2, PT, R23, 0x1, RZ ;  /* 0x00000001170e0810 */ /* 0x000fe20007f5e0ff */
[----:B------:R-:W-:Y:S02]  /*04a0*/  @P0 IMAD.MOV.U32 R25, RZ, RZ, RZ ;  /* 0x000000ffff190224 */ /* 0x000fe400078e00ff */
[----:B------:R-:W-:Y:S01]  /*04b0*/  @P0 IMAD.X R20, R15, 0x1, R29, P1 ;  /* 0x000000010f140824 */ /* 0x000fe200008e061d */
[----:B------:R-:W-:Y:S01]  /*04c0*/  ISETP.GE.U32.AND P1, PT, R19, R6, PT ;  /* 0x000000061300720c */ /* 0x000fe20003f26070 */
[----:B------:R-:W-:Y:S02]  /*04d0*/  @P0 IMAD.X R15, RZ, RZ, R16, P2 ;  /* 0x000000ffff0f0224 */ /* 0x000fe400010e0610 */
[----:B------:R-:W-:Y:S01]  /*04e0*/  @P0 IMAD.MOV.U32 R23, RZ, RZ, R14 ;  /* 0x000000ffff170224 */ /* 0x000fe200078e000e */
[----:B------:R-:W-:Y:S01]  /*04f0*/  ISETP.GE.U32.AND.EX P1, PT, R21, R7, PT, P1 ;  /* 0x000000071500720c */ /* 0x000fe20003f26110 */
[----:B------:R-:W-:-:S12]  /*0500*/  @P0 IMAD.MOV.U32 R16, RZ, RZ, R15 ;  /* 0x000000ffff100224 */ /* 0x000fd800078e000f */
[----:B------:R-:W-:Y:S05]  /*0510*/  @P1 BREAK.RELIABLE B1 ;  /* 0x0000000000011942 */ /* 0x000fea0003800100 */
[----:B------:R-:W-:Y:S05]  /*0520*/  @!P1 BRA `(.L_x_79) ;  /* 0xfffffffc00949947 */ /* 0x000fea000383ffff */
[----:B------:R-:W-:Y:S05]  /*0530*/  BRA `(.L_x_76) ;  /* 0x00000000001c7947 */ /* 0x000fea0003800000 */
.L_x_78:
[----:B------:R-:W-:Y:S05]  /*0540*/  BSYNC.RELIABLE B1 ;  /* 0x0000000000017941 */ /* 0x000fea0003800100 */
.L_x_77:
[----:B------:R-:W-:-:S05]  /*0550*/  IADD3 R17, P1, PT, R17, 0x1, RZ ;  /* 0x0000000111117810 */ /* 0x000fca0007f3e0ff */
[----:B------:R-:W-:Y:S01]  /*0560*/  IMAD.X R0, RZ, RZ, R0, P1 ;  /* 0x000000ffff007224 */ /* 0x000fe200008e0600 */
[----:B------:R-:W-:-:S04]  /*0570*/  ISETP.GE.U32.AND P1, PT, R17, R12, PT ;  /* 0x0000000c1100720c */ /* 0x000fc80003f26070 */
[----:B------:R-:W-:-:S13]  /*0580*/  ISETP.GE.U32.AND.EX P1, PT, R0, R13, PT, P1 ;  /* 0x0000000d0000720c */ /* 0x000fda0003f26110 */
[----:B------:R-:W-:Y:S05]  /*0590*/  @!P1 BRA `(.L_x_80) ;  /* 0xfffffffc000c9947 */ /* 0x000fea000383ffff */
[----:B------:R-:W-:Y:S05]  /*05a0*/  @!P0 BRA `(.L_x_81) ;  /* 0x0000000000188947 */ /* 0x000fea0003800000 */
.L_x_76:
[----:B------:R-:W-:Y:S05]  /*05b0*/  BSYNC.RECONVERGENT B0 ;  /* 0x0000000000007941 */ /* 0x000fea0003800200 */
.L_x_75:
[----:B------:R-:W0:Y:S01]  /*05c0*/  LDC.64 R2, c[0x0][0x3a8] ;  /* 0x0000ea00ff027b82 */ /* 0x000e220000000a00 */
[----:B------:R-:W-:Y:S02]  /*05d0*/  IMAD.MOV.U32 R4, RZ, RZ, 0x1 ;  /* 0x00000001ff047424 */ /* 0x000fe400078e00ff */
[----:B------:R-:W-:-:S05]  /*05e0*/  IMAD.MOV.U32 R5, RZ, RZ, 0x0 ;  /* 0x00000000ff057424 */ /* 0x000fca00078e00ff */
[----:B0-----:R-:W-:Y:S01]  /*05f0*/  STG.E.64 desc[UR4][R2.64], R4 ;  /* 0x0000000402007986 */ /* 0x001fe2000c101b04 */
[----:B------:R-:W-:Y:S05]  /*0600*/  EXIT ;  /* 0x000000000000794d */ /* 0x000fea0003800000 */
.L_x_81:
[----:B------:R-:W0:Y:S02]  /*0610*/  LDC.64 R2, c[0x0][0x3a8] ;  /* 0x0000ea00ff027b82 */ /* 0x000e240000000a00 */
[----:B0-----:R-:W-:Y:S01]  /*0620*/  STG.E.64 desc[UR4][R2.64], RZ ;  /* 0x000000ff02007986 */ /* 0x001fe2000c101b04 */
[----:B------:R-:W-:Y:S05]  /*0630*/  EXIT ;  /* 0x000000000000794d */ /* 0x000fea0003800000 */
.L_x_82:
        /* <DEDUP_REMOVED lines=12> */
.L_x_322:


//--------------------- .text._Z21batched_delete_kernelP27vertex_dictionary_structuremmPmS1_ --------------------------
	.section	.text._Z21batched_delete_kernelP27vertex_dictionary_structuremmPmS1_,"ax",@progbits
	.align	128
        .global         _Z21batched_delete_kernelP27vertex_dictionary_structuremmPmS1_
        .type           _Z21batched_delete_kernelP27vertex_dictionary_structuremmPmS1_,@function
        .size           _Z21batched_delete_kernelP27vertex_dictionary_structuremmPmS1_,(.L_x_312 - _Z21batched_delete_kernelP27vertex_dictionary_structuremmPmS1_)
        .other          _Z21batched_delete_kernelP27vertex_dictionary_structuremmPmS1_,@"STO_CUDA_ENTRY STV_DEFAULT"
_Z21batched_delete_kernelP27vertex_dictionary_structuremmPmS1_:
.text._Z21batched_delete_kernelP27vertex_dictionary_structuremmPmS1_:
[----:B------:R-:W0:Y:S01]  /*0000*/  LDC R1, c[0x0][0x37c] ;  /* 0x0000df00ff017b82 */ /* 0x000e220000000800 */
[----:B------:R-:W1:Y:S07]  /*0010*/  S2R R3, SR_TID.X ;  /* 0x0000000000037919 */ /* 0x000e6e0000002100 */
[----:B------:R-:W1:Y:S01]  /*0020*/  S2UR UR4, SR_CTAID.X ;  /* 0x00000000000479c3 */ /* 0x000e620000002500 */
[----:B------:R-:W2:Y:S07]  /*0030*/  LDCU.64 UR6, c[0x0][0x388] ;  /* 0x00007100ff0677ac */ /* 0x000eae0008000a00 */
[----:B------:R-:W1:Y:S02]  /*0040*/  LDC R0, c[0x0][0x360] ;  /* 0x0000d800ff007b82 */ /* 0x000e640000000800 */
[----:B-1----:R-:W-:-:S05]  /*0050*/  IMAD R0, R0, UR4, R3 ;  /* 0x0000000400007c24 */ /* 0x002fca000f8e0203 */
[----:B--2---:R-:W-:-:S04]  /*0060*/  ISETP.GE.U32.AND P0, PT, R0, UR6, PT ;  /* 0x0000000600007c0c */ /* 0x004fc8000bf06070 */
[----:B------:R-:W-:-:S13]  /*0070*/  ISETP.GE.U32.AND.EX P0, PT, RZ, UR7, PT, P0 ;  /* 0x00000007ff007c0c */ /* 0x000fda000bf06100 */
[----:B0-----:R-:W-:Y:S05]  /*0080*/  @P0 EXIT ;  /* 0x000000000000094d */ /* 0x001fea0003800000 */
[----:B------:R-:W0:Y:S01]  /*0090*/  LDCU.64 UR6, c[0x0][0x380] ;  /* 0x00007000ff0677ac */ /* 0x000e220008000a00 */
[----:B------:R-:W-:Y:S01]  /*00a0*/  IMAD.SHL.U32 R2, R0, 0x8, RZ ;  /* 0x0000000800027824 */ /* 0x000fe200078e00ff */
[----:B------:R-:W-:Y:S01]  /*00b0*/  SHF.R.U32.HI R0, RZ, 0x1d, R0 ;  /* 0x0000001dff007819 */ /* 0x000fe20000011600 */
[----:B------:R-:W1:Y:S03]  /*00c0*/  LDCU.64 UR4, c[0x0][0x358] ;  /* 0x00006b00ff0477ac */ /* 0x000e660008000a00 */
[----:B0-----:R-:W-:-:S04]  /*00d0*/  IADD3 R12, P0, PT, R2, UR6, RZ ;  /* 0x00000006020c7c10 */ /* 0x001fc8000ff1e0ff */
[----:B------:R-:W-:Y:S01]  /*00e0*/  IADD3.X R3, PT, PT, R0, UR7, RZ, P0, !PT ;  /* 0x0000000700037c10 */ /* 0x000fe200087fe4ff */
[----:B------:R-:W0:Y:S01]  /*00f0*/  LDCU.64 UR6, c[0x0][0x398] ;  /* 0x00007300ff0677ac */ /* 0x000e220008000a00 */
[----:B------:R-:W-:-:S05]  /*0100*/  IADD3 R12, P0, PT, R12, 0x8000000, RZ ;  /* 0x080000000c0c7810 */ /* 0x000fca0007f1e0ff */
[----:B------:R-:W-:-:S05]  /*0110*/  IMAD.X R13, RZ, RZ, R3, P0 ;  /* 0x000000ffff0d7224 */ /* 0x000fca00000e0603 */
[----:B-1----:R-:W2:Y:S04]  /*0120*/  LDG.E.64 R4, desc[UR4][R12.64+0x1b3200] ;  /* 0x1b3200040c047981 */ /* 0x002ea8000c1e1b00 */
[----:B--2---:R-:W2:Y:S01]  /*0130*/  LD.E.64 R4, desc[UR4][R4.64+0x20] ;  /* 0x0000200404047980 */ /* 0x004ea2000c101b00 */
[----:B0-----:R-:W-:-:S04]  /*0140*/  IADD3 R2, P1, PT, R2, UR6, RZ ;  /* 0x0000000602027c10 */ /* 0x001fc8000ff3e0ff */
[----:B------:R-:W-:-:S05]  /*0150*/  IADD3.X R3, PT, PT, R0, UR7, RZ, P1, !PT ;  /* 0x0000000700037c10 */ /* 0x000fca0008ffe4ff */
[----:B------:R-:W3:Y:S04]  /*0160*/  LDG.E.64 R6, desc[UR4][R2.64] ;  /* 0x0000000402067981 */ /* 0x000ee8000c1e1b00 */
[----:B------:R-:W3:Y:S01]  /*0170*/  LDG.E.64 R8, desc[UR4][R2.64+0x8] ;  /* 0x0000080402087981 */ /* 0x000ee2000c1e1b00 */
[----:B--2---:R-:W-:-:S04]  /*0180*/  ISETP.NE.U32.AND P0, PT, R4, RZ, PT ;  /* 0x000000ff0400720c */ /* 0x004fc80003f05070 */
[----:B------:R-:W-:-:S13]  /*0190*/  ISETP.NE.AND.EX P0, PT, R5, RZ, PT, P0 ;  /* 0x000000ff0500720c */ /* 0x000fda0003f05300 */
[----:B------:R-:W2:Y:S01]  /*01a0*/  @P0 LD.E.64 R10, desc[UR4][R4.64+0x400] ;  /* 0x00040004040a0980 */ /* 0x000ea2000c101b00 */
[----:B------:R-:W-:Y:S02]  /*01b0*/  PLOP3.LUT P1, PT, PT, PT, PT, 0x8, 0x80 ;  /* 0x000000000080781c */ /* 0x000fe40003f2e170 */
[----:B---3--:R-:W-:Y:S02]  /*01c0*/  ISETP.GE.U32.AND P2, PT, R6, R8, PT ;  /* 0x000000080600720c */ /* 0x008fe40003f46070 */
[----:B--2---:R-:W-:-:S04]  /*01d0*/  @P0 ISETP.NE.U32.AND P3, PT, R10, RZ, PT ;  /* 0x000000ff0a00020c */ /* 0x004fc80003f65070 */
[----:B------:R-:W-:-:S04]  /*01e0*/  @P0 ISETP.NE.AND.EX P1, PT, R11, RZ, PT, P3 ;  /* 0x000000ff0b00020c */ /* 0x000fc80003f25330 */
[----:B------:R-:W-:-:S13]  /*01f0*/  ISETP.GE.U32.OR.EX P1, PT, R7, R9, !P1, P2 ;  /* 0x000000090700720c */ /* 0x000fda0004f26520 */
[----:B------:R-:W-:Y:S05]  /*0200*/  @P1 EXIT ;  /* 0x000000000000194d */ /* 0x000fea0003800000 */
[----:B------:R-:W-:Y:S01]  /*0210*/  MOV R20, 0x240 ;  /* 0x0000024000147802 */ /* 0x000fe20000000f00 */
[----:B------:R-:W-:-:S07]  /*0220*/  IMAD.MOV.U32 R21, RZ, RZ, 0x0 ;  /* 0x00000000ff157424 */ /* 0x000fce00078e00ff */
[----:B------:R-:W-:Y:S05]  /*0230*/  CALL.REL.NOINC `($_Z21batched_delete_kernelP27vertex_dictionary_structuremmPmS1_$_Z29inorderTraversal_batch_deleteP10edge_blockmmPm) ;  /* 0x0000000000047944 */ /* 0x000fea0003c00000 */
[----:B------:R-:W-:Y:S05]  /*0240*/  EXIT ;  /* 0x000000000000794d */ /* 0x000fea0003800000 */
        .type           $_Z21batched_delete_kernelP27vertex_dictionary_structuremmPmS1_$_Z29inorderTraversal_batch_deleteP10edge_blockmmPm,@function
        .size           $_Z21batched_delete_kernelP27vertex_dictionary_structuremmPmS1_$_Z29inorderTraversal_batch_deleteP10edge_blockmmPm,(.L_x_312 - $_Z21batched_delete_kernelP27vertex_dictionary_structuremmPmS1_$_Z29inorderTraversal_batch_deleteP10edge_blockmmPm)
$_Z21batched_delete_kernelP27vertex_dictionary_structuremmPmS1_$_Z29inorderTraversal_batch_deleteP10edge_blockmmPm:
[----:B------:R-:W-:-:S05]  /*0250*/  VIADD R1, R1, 0xffffffa8 ;  /* 0xffffffa801017836 */ /* 0x000fca0000000000 */
        /* <DEDUP_REMOVED lines=14> */
[----:B-1----:R-:W1:Y:S05]  /*0340*/  BMOV.32.CLEAR R25, B10 ;  /* 0x000000000a197355 */ /* 0x002e6a0000100000 */
[----:B------:R4:W-:Y:S01]  /*0350*/  STL [R1+0x1c], R22 ;  /* 0x00001c1601007387 */ /* 0x0009e20000100800 */
[----:B--2---:R-:W2:Y:S05]  /*0360*/  BMOV.32.CLEAR R24, B9 ;  /* 0x0000000009187355 */ /* 0x004eaa0000100000 */
[----:B------:R-:W-:Y:S01]  /*0370*/  STL [R1+0x18], R21 ;  /* 0x0000181501007387 */ /* 0x000fe20000100800 */
[----:B---3--:R-:W3:Y:S05]  /*0380*/  BMOV.32.CLEAR R23, B8 ;  /* 0x0000000008177355 */ /* 0x008eea0000100000 */
[----:B------:R-:W-:Y:S01]  /*0390*/  STL [R1+0x14], R20 ;  /* 0x0000141401007387 */ /* 0x000fe20000100800 */
[----:B----4-:R-:W4:Y:S05]  /*03a0*/  BMOV.32.CLEAR R22, B7 ;  /* 0x0000000007167355 */ /* 0x010f2a0000100000 */
[----:B------:R5:W-:Y:S01]  /*03b0*/  STL [R1+0x10], R19 ;  /* 0x0000101301007387 */ /* 0x000be20000100800 */
[----:B------:R-:W-:Y:S03]  /*03c0*/  BSSY.RECONVERGENT B11, `(.L_x_83) ;  /* 0x00001520000b7945 */ /* 0x000fe60003800200 */
[----:B------:R0:W-:Y:S04]  /*03d0*/  STL [R1+0xc], R18 ;  /* 0x00000c1201007387 */ /* 0x0001e80000100800 */
[----:B------:R1:W-:Y:S01]  /*03e0*/  STL [R1+0x8], R17 ;  /* 0x0000081101007387 */ /* 0x0003e20000100800 */
[----:B-----5:R-:W-:-:S03]  /*03f0*/  IMAD.MOV.U32 R19, RZ, RZ, R6 ;  /* 0x000000ffff137224 */ /* 0x020fc600078e0006 */
[----:B------:R5:W-:Y:S01]  /*0400*/  STL [R1+0x4], R16 ;  /* 0x0000041001007387 */ /* 0x000be20000100800 */
[----:B0-----:R-:W0:Y:S05]  /*0410*/  BMOV.32.CLEAR R18, B6 ;  /* 0x0000000006127355 */ /* 0x001e2a0000100000 */
[----:B------:R2:W-:Y:S01]  /*0420*/  STL [R1], R2 ;  /* 0x0000000201007387 */ /* 0x0005e20000100800 */
[----:B-1----:R-:W-:Y:S02]  /*0430*/  IMAD.MOV.U32 R17, RZ, RZ, R7 ;  /* 0x000000ffff117224 */ /* 0x002fe400078e0007 */
[----:B-----5:R-:W-:Y:S02]  /*0440*/  IMAD.MOV.U32 R16, RZ, RZ, R8 ;  /* 0x000000ffff107224 */ /* 0x020fe400078e0008 */
[----:B--2---:R-:W-:Y:S01]  /*0450*/  IMAD.MOV.U32 R2, RZ, RZ, R9 ;  /* 0x000000ffff027224 */ /* 0x004fe200078e0009 */
[----:B------:R-:W-:-:S04]  /*0460*/  ISETP.NE.U32.AND P0, PT, R4, RZ, PT ;  /* 0x000000ff0400720c */ /* 0x000fc80003f05070 */
[----:B------:R-:W-:-:S13]  /*0470*/  ISETP.NE.AND.EX P0, PT, R5, RZ, PT, P0 ;  /* 0x000000ff0500720c */ /* 0x000fda0003f05300 */
[----:B0--34-:R-:W-:Y:S05]  /*0480*/  @!P0 BRA `(.L_x_84) ;  /* 0x0000001400148947 */ /* 0x019fea0003800000 */
[----:B------:R-:W0:Y:S01]  /*0490*/  LDC.64 R30, c[0x0][0x358] ;  /* 0x0000d600ff1e7b82 */ /* 0x000e220000000a00 */
[----:B------:R-:W-:Y:S01]  /*04a0*/  BSSY.RECONVERGENT B10, `(.L_x_84) ;  /* 0x00001430000a7945 */ /* 0x000fe20003800200 */
[----:B------:R-:W-:Y:S02]  /*04b0*/  IMAD.MOV.U32 R28, RZ, RZ, R4 ;  /* 0x000000ffff1c7224 */ /* 0x000fe400078e0004 */
[----:B------:R-:W-:-:S07]  /*04c0*/  IMAD.MOV.U32 R29, RZ, RZ, R5 ;  /* 0x000000ffff1d7224 */ /* 0x000fce00078e0005 */
.L_x_124:
[----:B0-----:R-:W-:Y:S02]  /*04d0*/  R2UR UR4, R30 ;  /* 0x000000001e0472ca */ /* 0x001fe400000e0000 */
[----:B------:R-:W-:-:S13]  /*04e0*/  R2UR UR5, R31 ;  /* 0x000000001f0572ca */ /* 0x000fda00000e0000 */
[----:B------:R0:W5:Y:S01]  /*04f0*/  LD.E.64 R4, desc[UR4][R28.64+0x408] ;  /* 0x000408041c047980 */ /* 0x000162000c101b00 */
[----:B------:R-:W-:Y:S01]  /*0500*/  IMAD.MOV.U32 R6, RZ, RZ, R19 ;  /* 0x000000ffff067224 */ /* 0x000fe200078e0013 */
[----:B------:R-:W-:Y:S01]  /*0510*/  MOV R20, 0x570 ;  /* 0x0000057000147802 */ /* 0x000fe20000000f00 */
[----:B------:R-:W-:Y:S02]  /*0520*/  IMAD.MOV.U32 R7, RZ, RZ, R17 ;  /* 0x000000ffff077224 */ /* 0x000fe400078e0011 */
[----:B------:R-:W-:Y:S02]  /*0530*/  IMAD.MOV.U32 R8, RZ, RZ, R16 ;  /* 0x000000ffff087224 */ /* 0x000fe400078e0010 */
[----:B------:R-:W-:Y:S02]  /*0540*/  IMAD.MOV.U32 R9, RZ, RZ, R2 ;  /* 0x000000ffff097224 */ /* 0x000fe400078e0002 */
[----:B-1234-:R-:W-:-:S07]  /*0550*/  IMAD.MOV.U32 R21, RZ, RZ, 0x0 ;  /* 0x00000000ff157424 */ /* 0x01efce00078e00ff */
[----:B0----5:R-:W-:Y:S05]  /*0560*/  CALL.REL.NOINC `($_Z21batched_delete_kernelP27vertex_dictionary_structuremmPmS1_$_Z29inorderTraversal_batch_deleteP10edge_blockmmPm) ;  /* 0xfffffffc00387944 */ /* 0x021fea0003c3ffff */
[----:B------:R-:W-:Y:S01]  /*0570*/  BSSY.RECONVERGENT B9, `(.L_x_85) ;  /* 0x000012f000097945 */ /* 0x000fe20003800200 */
[----:B------:R-:W-:Y:S02]  /*0580*/  IMAD.MOV.U32 R35, RZ, RZ, RZ ;  /* 0x000000ffff237224 */ /* 0x000fe400078e00ff */
[----:B------:R-:W-:-:S07]  /*0590*/  IMAD.MOV.U32 R27, RZ, RZ, RZ ;  /* 0x000000ffff1b7224 */ /* 0x000fce00078e00ff */
.L_x_123:
[----:B------:R-:W-:Y:S01]  /*05a0*/  ISETP.GE.U32.AND P0, PT, R19, R16, PT ;  /* 0x000000101300720c */ /* 0x000fe20003f06070 */
[----:B------:R-:W-:Y:S03]  /*05b0*/  BSSY.RECONVERGENT B8, `(.L_x_86) ;  /* 0x0000125000087945 */ /* 0x000fe60003800200 */
[----:B------:R-:W-:-:S13]  /*05c0*/  ISETP.GE.U32.AND.EX P0, PT, R17, R2, PT, P0 ;  /* 0x000000021100720c */ /* 0x000fda0003f06100 */
[----:B01234-:R-:W-:Y:S05]  /*05d0*/  @P0 BRA `(.L_x_87) ;  /* 0x0000001000880947 */ /* 0x01ffea0003800000 */
[----:B------:R-:W-:Y:S01]  /*05e0*/  IADD3 R0, P1, PT, R19, -R16, RZ ;  /* 0x8000001013007210 */ /* 0x000fe20007f3e0ff */
[----:B------:R-:W-:Y:S01]  /*05f0*/  BSSY.RECONVERGENT B7, `(.L_x_88) ;  /* 0x0000097000077945 */ /* 0x000fe20003800200 */
[----:B------:R-:W-:Y:S02]  /*0600*/  IMAD.MOV.U32 R37, RZ, RZ, R19 ;  /* 0x000000ffff257224 */ /* 0x000fe400078e0013 */
[----:B------:R-:W-:Y:S01]  /*0610*/  ISETP.GT.U32.AND P0, PT, R0, -0x8, PT ;  /* 0xfffffff80000780c */ /* 0x000fe20003f04070 */
[----:B------:R-:W-:Y:S01]  /*0620*/  IMAD.X R0, R17, 0x1, ~R2, P1 ;  /* 0x0000000111007824 */ /* 0x000fe200008e0e02 */
[----:B------:R-:W-:Y:S01]  /*0630*/  LEA R32, P1, R35, R28, 0x3 ;  /* 0x0000001c23207211 */ /* 0x000fe200078218ff */
[----:B------:R-:W-:-:S03]  /*0640*/  IMAD.MOV.U32 R38, RZ, RZ, R17 ;  /* 0x000000ffff267224 */ /* 0x000fc600078e0011 */
[----:B------:R-:W-:Y:S02]  /*0650*/  ISETP.GT.U32.AND.EX P0, PT, R0, -0x1, PT, P0 ;  /* 0xffffffff0000780c */ /* 0x000fe40003f04100 */
[----:B------:R-:W-:-:S11]  /*0660*/  LEA.HI.X R33, R35, R29, R27, 0x3, P1 ;  /* 0x0000001d23217211 */ /* 0x000fd600008f1c1b */
[----:B------:R-:W-:Y:S05]  /*0670*/  @P0 BRA `(.L_x_89) ;  /* 0x0000000800380947 */ /* 0x000fea0003800000 */
[----:B------:R-:W-:Y:S01]  /*0680*/  IADD3 R34, P0, PT, -R19, R16, RZ ;  /* 0x0000001013227210 */ /* 0x000fe20007f1e1ff */
[----:B------:R-:W-:Y:S02]  /*0690*/  IMAD.MOV.U32 R37, RZ, RZ, R19 ;  /* 0x000000ffff257224 */ /* 0x000fe400078e0013 */
[--C-:B------:R-:W-:Y:S01]  /*06a0*/  IMAD.MOV.U32 R38, RZ, RZ, R17.reuse ;  /* 0x000000ffff267224 */ /* 0x100fe200078e0011 */
[----:B------:R-:W-:Y:S01]  /*06b0*/  LOP3.LUT R34, R34, 0xfffffff8, RZ, 0xc0, !PT ;  /* 0xfffffff822227812 */ /* 0x000fe200078ec0ff */
[----:B------:R-:W-:-:S08]  /*06c0*/  IMAD.X R36, R2, 0x1, ~R17, P0 ;  /* 0x0000000102247824 */ /* 0x000fd000000e0e11 */
.L_x_106:
[----:B------:R-:W-:Y:S01]  /*06d0*/  ISETP.NE.U32.AND P0, PT, R37, 0x186a0, PT ;  /* 0x000186a02500780c */ /* 0x000fe20003f05070 */
[----:B------:R-:W-:Y:S01]  /*06e0*/  BSSY.RECONVERGENT B6, `(.L_x_90) ;  /* 0x0000013000067945 */ /* 0x000fe20003800200 */
[----:B------:R-:W-:Y:S02]  /*06f0*/  R2UR UR4, R30 ;  /* 0x000000001e0472ca */ /* 0x000fe400000e0000 */
[----:B------:R-:W-:Y:S02]  /*0700*/  R2UR UR5, R31 ;  /* 0x000000001f0572ca */ /* 0x000fe400000e0000 */
[----:B------:R-:W-:Y:S02]  /*0710*/  ISETP.NE.AND.EX P0, PT, R38, RZ, PT, P0 ;  /* 0x000000ff2600720c */ /* 0x000fe40003f05300 */
[----:B------:R-:W-:-:S04]  /*0720*/  IADD3 R34, P1, PT, R34, -0x8, RZ ;  /* 0xfffffff822227810 */ /* 0x000fc80007f3e0ff */
[----:B------:R-:W-:Y:S02]  /*0730*/  IADD3.X R36, PT, PT, R36, -0x1, RZ, P1, !PT ;  /* 0xffffffff24247810 */ /* 0x000fe40000ffe4ff */
[----:B------:R-:W-:-:S03]  /*0740*/  ISETP.NE.U32.AND P1, PT, R34, RZ, PT ;  /* 0x000000ff2200720c */ /* 0x000fc60003f25070 */
[----:B0-----:R0:W-:Y:S01]  /*0750*/  ST.E.64 desc[UR4][R32.64], RZ ;  /* 0x000000ff20007985 */ /* 0x0011e2000c101b04 */
[----:B------:R-:W-:-:S04]  /*0760*/  ISETP.NE.AND.EX P1, PT, R36, RZ, PT, P1 ;  /* 0x000000ff2400720c */ /* 0x000fc80003f25310 */
[----:B------:R-:W-:Y:S01]  /*0770*/  P2R R39, PR, RZ, 0x2 ;  /* 0x00000002ff277803 */ /* 0x000fe20000000000 */
[----:B-1234-:R-:W-:Y:S08]  /*0780*/  @P0 BRA `(.L_x_91) ;  /* 0x0000000000200947 */ /* 0x01eff00003800000 */
[----:B------:R-:W-:Y:S01]  /*0790*/  MOV R0, 0x240 ;  /* 0x0000024000007802 */ /* 0x000fe20000000f00 */
[----:B------:R-:W1:Y:S01]  /*07a0*/  LDCU.64 UR4, c[0x4][0x1e0] ;  /* 0x01003c00ff0477ac */ /* 0x000e620008000a00 */
[----:B------:R-:W-:Y:S02]  /*07b0*/  CS2R R6, SRZ ;  /* 0x0000000000067805 */ /* 0x000fe4000001ff00 */
[----:B------:R2:W3:Y:S01]  /*07c0*/  LDC.64 R8, c[0x4][R0] ;  /* 0x0100000000087b82 */ /* 0x0004e20000000a00 */
[----:B-1----:R-:W-:Y:S02]  /*07d0*/  IMAD.U32 R4, RZ, RZ, UR4 ;  /* 0x00000004ff047e24 */ /* 0x002fe4000f8e00ff */
[----:B--2---:R-:W-:-:S07]  /*07e0*/  IMAD.U32 R5, RZ, RZ, UR5 ;  /* 0x00000005ff057e24 */ /* 0x004fce000f8e00ff */
[----:B------:R-:W-:-:S07]  /*07f0*/  LEPC R20, `(.L_x_91) ;  /* 0x000000001014794e */ /* 0x000fce0000000000 */
[----:B0--3--:R-:W-:Y:S05]  /*0800*/  CALL.ABS.NOINC R8 ;  /* 0x0000000008007343 */ /* 0x009fea0003c00000 */
.L_x_91:
[----:B------:R-:W-:Y:S05]  /*0810*/  BSYNC.RECONVERGENT B6 ;  /* 0x0000000000067941 */ /* 0x000fea0003800200 */
.L_x_90:
[----:B------:R-:W-:Y:S01]  /*0820*/  ISETP.NE.U32.AND P0, PT, R37, 0x1869f, PT ;  /* 0x0001869f2500780c */ /* 0x000fe20003f05070 */
[----:B------:R-:W-:Y:S01]  /*0830*/  BSSY.RECONVERGENT B6, `(.L_x_92) ;  /* 0x000000e000067945 */ /* 0x000fe20003800200 */
[----:B------:R-:W-:Y:S02]  /*0840*/  R2UR UR4, R30 ;  /* 0x000000001e0472ca */ /* 0x000fe400000e0000 */
[----:B------:R-:W-:Y:S02]  /*0850*/  R2UR UR5, R31 ;  /* 0x000000001f0572ca */ /* 0x000fe400000e0000 */
[----:B------:R-:W-:-:S11]  /*0860*/  ISETP.NE.AND.EX P0, PT, R38, RZ, PT, P0 ;  /* 0x000000ff2600720c */ /* 0x000fd60003f05300 */
[----:B------:R1:W-:Y:S02]  /*0870*/  ST.E.64 desc[UR4][R32.64], RZ ;  /* 0x000000ff20007985 */ /* 0x0003e4000c101b04 */
[----:B------:R-:W-:Y:S05]  /*0880*/  @P0 BRA `(.L_x_93) ;  /* 0x0000000000200947 */ /* 0x000fea0003800000 */
[----:B------:R-:W-:Y:S01]  /*0890*/  MOV R0, 0x240 ;  /* 0x0000024000007802 */ /* 0x000fe20000000f00 */
[----:B------:R-:W2:Y:S01]  /*08a0*/  LDCU.64 UR4, c[0x4][0x1e0] ;  /* 0x01003c00ff0477ac */ /* 0x000ea20008000a00 */
[----:B------:R-:W-:Y:S02]  /*08b0*/  CS2R R6, SRZ ;  /* 0x0000000000067805 */ /* 0x000fe4000001ff00 */
[----:B------:R3:W4:Y:S01]  /*08c0*/  LDC.64 R8, c[0x4][R0] ;  /* 0x0100000000087b82 */ /* 0x0007220000000a00 */
[----:B--2---:R-:W-:Y:S02]  /*08d0*/  IMAD.U32 R4, RZ, RZ, UR4 ;  /* 0x00000004ff047e24 */ /* 0x004fe4000f8e00ff */
[----:B---3--:R-:W-:-:S07]  /*08e0*/  IMAD.U32 R5, RZ, RZ, UR5 ;  /* 0x00000005ff057e24 */ /* 0x008fce000f8e00ff */
[----:B------:R-:W-:-:S07]  /*08f0*/  LEPC R20, `(.L_x_93) ;  /* 0x000000001014794e */ /* 0x000fce0000000000 */
[----:B01--4-:R-:W-:Y:S05]  /*0900*/  CALL.ABS.NOINC R8 ;  /* 0x0000000008007343 */ /* 0x013fea0003c00000 */
.L_x_93:
[----:B------:R-:W-:Y:S05]  /*0910*/  BSYNC.RECONVERGENT B6 ;  /* 0x0000000000067941 */ /* 0x000fea0003800200 */
.L_x_92:
        /* <DEDUP_REMOVED lines=8> */
[----:B------:R-:W3:Y:S01]  /*09a0*/  LDCU.64 UR4, c[0x4][0x1e0] ;  /* 0x01003c00ff0477ac */ /* 0x000ee20008000a00 */
[----:B------:R-:W-:Y:S02]  /*09b0*/  CS2R R6, SRZ ;  /* 0x0000000000067805 */ /* 0x000fe4000001ff00 */
[----:B------:R4:W0:Y:S01]  /*09c0*/  LDC.64 R8, c[0x4][R0] ;  /* 0x0100000000087b82 */ /* 0x0008220000000a00 */
[----:B---3--:R-:W-:Y:S02]  /*09d0*/  IMAD.U32 R4, RZ, RZ, UR4 ;  /* 0x00000004ff047e24 */ /* 0x008fe4000f8e00ff */
[----:B----4-:R-:W-:-:S07]  /*09e0*/  IMAD.U32 R5, RZ, RZ, UR5 ;  /* 0x00000005ff057e24 */ /* 0x010fce000f8e00ff */
[----:B------:R-:W-:-:S07]  /*09f0*/  LEPC R20, `(.L_x_95) ;  /* 0x000000001014794e */ /* 0x000fce0000000000 */
[----:B012---:R-:W-:Y:S05]  /*0a00*/  CALL.ABS.NOINC R8 ;  /* 0x0000000008007343 */ /* 0x007fea0003c00000 */
.L_x_95:
[----:B------:R-:W-:Y:S05]  /*0a10*/  BSYNC.RECONVERGENT B6 ;  /* 0x0000000000067941 */ /* 0x000fea0003800200 */
.L_x_94:
        /* <DEDUP_REMOVED lines=8> */
[----:B------:R-:W4:Y:S01]  /*0aa0*/  LDCU.64 UR4, c[0x4][0x1e0] ;  /* 0x01003c00ff0477ac */ /* 0x000f220008000a00 */
[----:B------:R-:W-:Y:S02]  /*0ab0*/  CS2R R6, SRZ ;  /* 0x0000000000067805 */ /* 0x000fe4000001ff00 */
[----:B------:R0:W0:Y:S01]  /*0ac0*/  LDC.64 R8, c[0x4][R0] ;  /* 0x0100000000087b82 */ /* 0x0000220000000a00 */
[----:B----4-:R-:W-:Y:S02]  /*0ad0*/  IMAD.U32 R4, RZ, RZ, UR4 ;  /* 0x00000004ff047e24 */ /* 0x010fe4000f8e00ff */
[----:B------:R-:W-:-:S07]  /*0ae0*/  IMAD.U32 R5, RZ, RZ, UR5 ;  /* 0x00000005ff057e24 */ /* 0x000fce000f8e00ff */
[----:B------:R-:W-:-:S07]  /*0af0*/  LEPC R20, `(.L_x_97) ;  /* 0x000000001014794e */ /* 0x000fce0000000000 */
[----:B0123--:R-:W-:Y:S05]  /*0b00*/  CALL.ABS.NOINC R8 ;  /* 0x0000000008007343 */ /* 0x00ffea0003c00000 */
.L_x_97:
[----:B------:R-:W-:Y:S05]  /*0b10*/  BSYNC.RECONVERGENT B6 ;  /* 0x0000000000067941 */ /* 0x000fea0003800200 */
.L_x_96:
        /* <DEDUP_REMOVED lines=8> */
[----:B------:R-:W5:Y:S01]  /*0ba0*/  LDCU.64 UR4, c[0x4][0x1e0] ;  /* 0x01003c00ff0477ac */ /* 0x000f620008000a00 */
[----:B------:R-:W-:Y:S02]  /*0bb0*/  CS2R R6, SRZ ;  /* 0x0000000000067805 */ /* 0x000fe4000001ff00 */
[----:B------:R0:W0:Y:S01]  /*0bc0*/  LDC.64 R8, c[0x4][R0] ;  /* 0x0100000000087b82 */ /* 0x0000220000000a00 */
[----:B-----5:R-:W-:Y:S02]  /*0bd0*/  IMAD.U32 R4, RZ, RZ, UR4 ;  /* 0x00000004ff047e24 */ /* 0x020fe4000f8e00ff */
[----:B------:R-:W-:-:S07]  /*0be0*/  IMAD.U32 R5, RZ, RZ, UR5 ;  /* 0x00000005ff057e24 */ /* 0x000fce000f8e00ff */
[----:B------:R-:W-:-:S07]  /*0bf0*/  LEPC R20, `(.L_x_99) ;  /* 0x000000001014794e */ /* 0x000fce0000000000 */
[----:B01234-:R-:W-:Y:S05]  /*0c00*/  CALL.ABS.NOINC R8 ;  /* 0x0000000008007343 */ /* 0x01ffea0003c00000 */
.L_x_99:
[----:B------:R-:W-:Y:S05]  /*0c10*/  BSYNC.RECONVERGENT B6 ;  /* 0x0000000000067941 */ /* 0x000fea0003800200 */
.L_x_98:
        /* <DEDUP_REMOVED lines=15> */
.L_x_101:
[----:B------:R-:W-:Y:S05]  /*0d10*/  BSYNC.RECONVERGENT B6 ;  /* 0x0000000000067941 */ /* 0x000fea0003800200 */
.L_x_100:
        /* <DEDUP_REMOVED lines=15> */
.L_x_103:
[----:B------:R-:W-:Y:S05]  /*0e10*/  BSYNC.RECONVERGENT B6 ;  /* 0x0000000000067941 */ /* 0x000fea0003800200 */
.L_x_102:
        /* <DEDUP_REMOVED lines=15> */
.L_x_105:
[----:B------:R-:W-:Y:S05]  /*0f10*/  BSYNC.RECONVERGENT B6 ;  /* 0x0000000000067941 */ /* 0x000fea0003800200 */
.L_x_104:
[----:B------:R-:W-:Y:S02]  /*0f20*/  ISETP.NE.AND P6, PT, R39, RZ, PT ;  /* 0x000000ff2700720c */ /* 0x000fe40003fc5270 */
[----:B------:R-:W-:-:S05]  /*0f30*/  IADD3 R37, P0, PT, R37, 0x8, RZ ;  /* 0x0000000825257810 */ /* 0x000fca0007f1e0ff */
[----:B------:R-:W-:-:S06]  /*0f40*/  IMAD.X R38, RZ, RZ, R38, P0 ;  /* 0x000000ffff267224 */ /* 0x000fcc00000e0626 */
[----:B------:R-:W-:Y:S05]  /*0f50*/  @P6 BRA `(.L_x_106) ;  /* 0xfffffff400dc6947 */ /* 0x000fea000383ffff */
.L_x_89:
[----:B------:R-:W-:Y:S05]  /*0f60*/  BSYNC.RECONVERGENT B7 ;  /* 0x0000000000077941 */ /* 0x000fea0003800200 */
.L_x_88:
[----:B------:R-:W-:-:S05]  /*0f70*/  IMAD.IADD R34, R16, 0x1, -R19 ;  /* 0x0000000110227824 */ /* 0x000fca00078e0a13 */
[----:B------:R-:W-:-:S04]  /*0f80*/  LOP3.LUT R0, R34, 0x7, RZ, 0xc0, !PT ;  /* 0x0000000722007812 */ /* 0x000fc800078ec0ff */
[----:B------:R-:W-:-:S04]  /*0f90*/  ISETP.NE.U32.AND P0, PT, R0, RZ, PT ;  /* 0x000000ff0000720c */ /* 0x000fc80003f05070 */
[----:B------:R-:W-:-:S13]  /*0fa0*/  ISETP.NE.AND.EX P0, PT, RZ, RZ, PT, P0 ;  /* 0x000000ffff00720c */ /* 0x000fda0003f05300 */
[----:B------:R-:W-:Y:S05]  /*0fb0*/  @!P0 BRA `(.L_x_87) ;  /* 0x0000000800108947 */ /* 0x000fea0003800000 */
[----:B------:R-:W-:Y:S01]  /*0fc0*/  IADD3 R0, P1, PT, R0, -0x1, RZ ;  /* 0xffffffff00007810 */ /* 0x000fe20007f3e0ff */
[----:B------:R-:W-:Y:S03]  /*0fd0*/  BSSY.RECONVERGENT B7, `(.L_x_107) ;  /* 0x0000047000077945 */ /* 0x000fe60003800200 */
[----:B------:R-:W-:Y:S01]  /*0fe0*/  ISETP.GE.U32.AND P0, PT, R0, 0x3, PT ;  /* 0x000000030000780c */ /* 0x000fe20003f06070 */
[----:B------:R-:W-:-:S05]  /*0ff0*/  IMAD.X R0, RZ, RZ, -0x1, P1 ;  /* 0xffffffffff007424 */ /* 0x000fca00008e06ff */
[----:B------:R-:W-:-:S13]  /*1000*/  ISETP.GE.U32.AND.EX P0, PT, R0, RZ, PT, P0 ;  /* 0x000000ff0000720c */ /* 0x000fda0003f06100 */
[----:B------:R-:W-:Y:S05]  /*1010*/  @!P0 BRA `(.L_x_108) ;  /* 0x0000000400088947 */ /* 0x000fea0003800000 */
        /* <DEDUP_REMOVED lines=15> */
.L_x_110:
[----:B------:R-:W-:Y:S05]  /*1110*/  BSYNC.RECONVERGENT B6 ;  /* 0x0000000000067941 */ /* 0x000fea0003800200 */
.L_x_109:
        /* <DEDUP_REMOVED lines=15> */
.L_x_112:
[----:B------:R-:W-:Y:S05]  /*1210*/  BSYNC.RECONVERGENT B6 ;  /* 0x0000000000067941 */ /* 0x000fea0003800200 */
.L_x_111:
        /* <DEDUP_REMOVED lines=15> */
.L_x_114:
[----:B------:R-:W-:Y:S05]  /*1310*/  BSYNC.RECONVERGENT B6 ;  /* 0x0000000000067941 */ /* 0x000fea0003800200 */
.L_x_113:
        /* <DEDUP_REMOVED lines=15> */
.L_x_116:
[----:B------:R-:W-:Y:S05]  /*1410*/  BSYNC.RECONVERGENT B6 ;  /* 0x0000000000067941 */ /* 0x000fea0003800200 */
.L_x_115:
[----:B------:R-:W-:-:S05]  /*1420*/  IADD3 R37, P0, PT, R37, 0x4, RZ ;  /* 0x0000000425257810 */ /* 0x000fca0007f1e0ff */
[----:B------:R-:W-:-:S08]  /*1430*/  IMAD.X R38, RZ, RZ, R38, P0 ;  /* 0x000000ffff267224 */ /* 0x000fd000000e0626 */
.L_x_108:
[----:B------:R-:W-:Y:S05]  /*1440*/  BSYNC.RECONVERGENT B7 ;  /* 0x0000000000077941 */ /* 0x000fea0003800200 */
.L_x_107:
[----:B------:R-:W-:-:S04]  /*1450*/  LOP3.LUT R0, R34, 0x3, RZ, 0xc0, !PT ;  /* 0x0000000322007812 */ /* 0x000fc800078ec0ff */
[----:B------:R-:W-:-:S04]  /*1460*/  ISETP.NE.U32.AND P0, PT, R0, RZ, PT ;  /* 0x000000ff0000720c */ /* 0x000fc80003f05070 */
[----:B------:R-:W-:-:S13]  /*1470*/  ISETP.NE.AND.EX P0, PT, RZ, RZ, PT, P0 ;  /* 0x000000ffff00720c */ /* 0x000fda0003f05300 */
[----:B------:R-:W-:Y:S05]  /*1480*/  @!P0 BRA `(.L_x_87) ;  /* 0x0000000000dc8947 */ /* 0x000fea0003800000 */
[----:B------:R-:W-:Y:S01]  /*1490*/  ISETP.NE.U32.AND P0, PT, R0, 0x1, PT ;  /* 0x000000010000780c */ /* 0x000fe20003f05070 */
[----:B------:R-:W-:Y:S03]  /*14a0*/  BSSY.RECONVERGENT B7, `(.L_x_117) ;  /* 0x0000025000077945 */ /* 0x000fe60003800200 */
[----:B------:R-:W-:-:S13]  /*14b0*/  ISETP.NE.AND.EX P0, PT, RZ, RZ, PT, P0 ;  /* 0x000000ffff00720c */ /* 0x000fda0003f05300 */
        /* <DEDUP_REMOVED lines=16> */
.L_x_120:
[----:B------:R-:W-:Y:S05]  /*15c0*/  BSYNC.RECONVERGENT B6 ;  /* 0x0000000000067941 */ /* 0x000fea0003800200 */
.L_x_119:
        /* <DEDUP_REMOVED lines=15> */
.L_x_122:
[----:B------:R-:W-:Y:S05]  /*16c0*/  BSYNC.RECONVERGENT B6 ;  /* 0x0000000000067941 */ /* 0x000fea0003800200 */
.L_x_121:
[----:B------:R-:W-:-:S05]  /*16d0*/  IADD3 R37, P0, PT, R37, 0x2, RZ ;  /* 0x0000000225257810 */ /* 0x000fca0007f1e0ff */
[----:B------:R-:W-:-:S08]  /*16e0*/  IMAD.X R38, RZ, RZ, R38, P0 ;  /* 0x000000ffff267224 */ /* 0x000fd000000e0626 */
.L_x_118:
[----:B------:R-:W-:Y:S05]  /*16f0*/  BSYNC.RECONVERGENT B7 ;  /* 0x0000000000077941 */ /* 0x000fea0003800200 */
.L_x_117:
[----:B------:R-:W-:-:S13]  /*1700*/  LOP3.LUT P0, RZ, R34, 0x1, RZ, 0xc0, !PT ;  /* 0x0000000122ff7812 */ /* 0x000fda000780c0ff */
[----:B------:R-:W-:Y:S05]  /*1710*/  @!P0 BRA `(.L_x_87) ;  /* 0x0000000000388947 */ /* 0x000fea0003800000 */
[----:B------:R-:W-:Y:S02]  /*1720*/  ISETP.NE.U32.AND P0, PT, R37, 0x186a0, PT ;  /* 0x000186a02500780c */ /* 0x000fe40003f05070 */
        /* <DEDUP_REMOVED lines=13> */
.L_x_87:
[----:B------:R-:W-:Y:S05]  /*1800*/  BSYNC.RECONVERGENT B8 ;  /* 0x0000000000087941 */ /* 0x000fea0003800200 */
.L_x_86:
[----:B------:R-:W-:-:S05]  /*1810*/  IADD3 R35, P0, PT, R35, 0x1, RZ ;  /* 0x0000000123237810 */ /* 0x000fca0007f1e0ff */
[----:B------:R-:W-:Y:S01]  /*1820*/  IMAD.X R27, RZ, RZ, R27, P0 ;  /* 0x000000ffff1b7224 */ /* 0x000fe200000e061b */
[----:B------:R-:W-:-:S04]  /*1830*/  ISETP.NE.U32.AND P0, PT, R35, 0x80, PT ;  /* 0x000000802300780c */ /* 0x000fc80003f05070 */
[----:B------:R-:W-:-:S13]  /*1840*/  ISETP.NE.AND.EX P0, PT, R27, RZ, PT, P0 ;  /* 0x000000ff1b00720c */ /* 0x000fda0003f05300 */
[----:B------:R-:W-:Y:S05]  /*1850*/  @P0 BRA `(.L_x_123) ;  /* 0xffffffec00500947 */ /* 0x000fea000383ffff */
[----:B------:R-:W-:Y:S05]  /*1860*/  BSYNC.RECONVERGENT B9 ;  /* 0x0000000000097941 */ /* 0x000fea0003800200 */
.L_x_85:
[----:B------:R-:W-:Y:S02]  /*1870*/  R2UR UR4, R30 ;  /* 0x000000001e0472ca */ /* 0x000fe400000e0000 */
[----:B------:R-:W-:-:S13]  /*1880*/  R2UR UR5, R31 ;  /* 0x000000001f0572ca */ /* 0x000fda00000e0000 */
[----:B------:R-:W5:Y:S02]  /*1890*/  LD.E.64 R28, desc[UR4][R28.64+0x410] ;  /* 0x000410041c1c7980 */ /* 0x000f64000c101b00 */
[----:B-----5:R-:W-:-:S04]  /*18a0*/  ISETP.NE.U32.AND P0, PT, R28, RZ, PT ;  /* 0x000000ff1c00720c */ /* 0x020fc80003f05070 */
[----:B------:R-:W-:-:S13]  /*18b0*/  ISETP.NE.AND.EX P0, PT, R29, RZ, PT, P0 ;  /* 0x000000ff1d00720c */ /* 0x000fda0003f05300 */
[----:B------:R-:W-:Y:S05]  /*18c0*/  @P0 BRA `(.L_x_124) ;  /* 0xffffffec00000947 */ /* 0x000fea000383ffff */
[----:B------:R-:W-:Y:S05]  /*18d0*/  BSYNC.RECONVERGENT B10 ;  /* 0x00000000000a7941 */ /* 0x000fea0003800200 */
.L_x_84:
[----:B------:R-:W-:Y:S05]  /*18e0*/  BSYNC.RECONVERGENT B11 ;  /* 0x00000000000b7941 */ /* 0x000fea0003800200 */
.L_x_83:
[----:B------:R-:W0:Y:S01]  /*18f0*/  LDL R20, [R1+0x14] ;  /* 0x0000140001147983 */ /* 0x000e220000100800 */
[----:B------:R5:W-:Y:S05]  /*1900*/  BMOV.32 B6, R18 ;  /* 0x0000001206007356 */ /* 0x000bea0000000000 */
[----:B------:R-:W0:Y:S01]  /*1910*/  LDL R21, [R1+0x18] ;  /* 0x0000180001157983 */ /* 0x000e220000100800 */
[----:B------:R1:W-:Y:S05]  /*1920*/  BMOV.32 B7, R22 ;  /* 0x0000001607007356 */ /* 0x0003ea0000000000 */
[----:B------:R2:W-:Y:S05]  /*1930*/  BMOV.32 B8, R23 ;  /* 0x0000001708007356 */ /* 0x0005ea0000000000 */
[----:B------:R3:W-:Y:S05]  /*1940*/  BMOV.32 B9, R24 ;  /* 0x0000001809007356 */ /* 0x0007ea0000000000 */
[----:B------:R4:W-:Y:S05]  /*1950*/  BMOV.32 B10, R25 ;  /* 0x000000190a007356 */ /* 0x0009ea0000000000 */
[----:B------:R4:W-:Y:S05]  /*1960*/  BMOV.32 B11, R26 ;  /* 0x0000001a0b007356 */ /* 0x0009ea0000000000 */
[----:B------:R-:W0:Y:S04]  /*1970*/  LDL R2, [R1] ;  /* 0x0000000001027983 */ /* 0x000e280000100800 */
[----:B------:R-:W0:Y:S04]  /*1980*/  LDL R16, [R1+0x4] ;  /* 0x0000040001107983 */ /* 0x000e280000100800 */
[----:B------:R-:W0:Y:S04]  /*1990*/  LDL R17, [R1+0x8] ;  /* 0x0000080001117983 */ /* 0x000e280000100800 */
[----:B-----5:R-:W0:Y:S04]  /*19a0*/  LDL R18, [R1+0xc] ;  /* 0x00000c0001127983 */ /* 0x020e280000100800 */
[----:B------:R-:W0:Y:S04]  /*19b0*/  LDL R19, [R1+0x10] ;  /* 0x0000100001137983 */ /* 0x000e280000100800 */
[----:B-1----:R-:W0:Y:S04]  /*19c0*/  LDL R22, [R1+0x1c] ;  /* 0x00001c0001167983 */ /* 0x002e280000100800 */
[----:B--2---:R-:W0:Y:S04]  /*19d0*/  LDL R23, [R1+0x20] ;  /* 0x0000200001177983 */ /* 0x004e280000100800 */
[----:B---3--:R-:W0:Y:S04]  /*19e0*/  LDL R24, [R1+0x24] ;  /* 0x0000240001187983 */ /* 0x008e280000100800 */
[----:B----4-:R-:W0:Y:S04]  /*19f0*/  LDL R25, [R1+0x28] ;  /* 0x0000280001197983 */ /* 0x010e280000100800 */
[----:B------:R-:W0:Y:S04]  /*1a00*/  LDL R26, [R1+0x2c] ;  /* 0x00002c00011a7983 */ /* 0x000e280000100800 */
        /* <DEDUP_REMOVED lines=8> */
[----:B------:R1:W0:Y:S02]  /*1a90*/  LDL R39, [R1+0x50] ;  /* 0x0000500001277983 */ /* 0x0002240000100800 */
[----:B-1----:R-:W-:Y:S01]  /*1aa0*/  VIADD R1, R1, 0x58 ;  /* 0x0000005801017836 */ /* 0x002fe20000000000 */
[----:B0-----:R-:W-:Y:S06]  /*1ab0*/  RET.REL.NODEC R20 `(_Z21batched_delete_kernelP27vertex_dictionary_structuremmPmS1_) ;  /* 0xffffffe414507950 */ /* 0x001fec0003c3ffff */
.L_x_125:
        /* <DEDUP_REMOVED lines=12> */
.L_x_312:


//--------------------- .text._Z47batched_delete_kernel_edge_centric_parallelizedP27vertex_dictionary_structuremmmPmS1_S1_S1_S1_ --------------------------
	.section	.text._Z47batched_delete_kernel_edge_centric_parallelizedP27vertex_dictionary_structuremmmPmS1_S1_S1_S1_,"ax",@progbits
	.align	128
        .global         _Z47batched_delete_kernel_edge_centric_parallelizedP27vertex_dictionary_structuremmmPmS1_S1_S1_S1_
        .type           _Z47batched_delete_kernel_edge_centric_parallelizedP27vertex_dictionary_structuremmmPmS1_S1_S1_S1_,@function
        .size           _Z47batched_delete_kernel_edge_centric_parallelizedP27vertex_dictionary_structuremmmPmS1_S1_S1_S1_,(.L_x_324 - _Z47batched_delete_kernel_edge_centric_parallelizedP27vertex_dictionary_structuremmmPmS1_S1_S1_S1_)
        .other          _Z47batched_delete_kernel_edge_centric_parallelizedP27vertex_dictionary_structuremmmPmS1_S1_S1_S1_,@"STO_CUDA_ENTRY STV_DEFAULT"
_Z47batched_delete_kernel_edge_centric_parallelizedP27vertex_dictionary_structuremmmPmS1_S1_S1_S1_:
.text._Z47batched_delete_kernel_edge_centric_parallelizedP27vertex_dictionary_structuremmmPmS1_S1_S1_S1_:
        /* <DEDUP_REMOVED lines=10> */
[----:B------:R-:W-:Y:S01]  /*00a0*/  SHF.R.U64 R12, R0, 0x7, RZ ;  /* 0x00000007000c7819 */ /* 0x000fe200000012ff */
[----:B------:R-:W1:Y:S04]  /*00b0*/  LDCU.64 UR4, c[0x0][0x358] ;  /* 0x00006b00ff0477ac */ /* 0x000e680008000a00 */
[C---:B------:R-:W-:Y:S01]  /*00c0*/  IMAD.SHL.U32 R11, R12.reuse, 0x8, RZ ;  /* 0x000000080c0b7824 */ /* 0x040fe200078e00ff */
[----:B------:R-:W-:-:S04]  /*00d0*/  SHF.L.U64.HI R12, R12, 0x3, RZ ;  /* 0x000000030c0c7819 */ /* 0x000fc800000102ff */
[----:B0-----:R-:W-:-:S04]  /*00e0*/  IADD3 R2, P0, PT, R11, UR6, RZ ;  /* 0x000000060b027c10 */ /* 0x001fc8000ff1e0ff */
[----:B------:R-:W-:Y:S01]  /*00f0*/  IADD3.X R3, PT, PT, R12, UR7, RZ, P0, !PT ;  /* 0x000000070c037c10 */ /* 0x000fe200087fe4ff */
[----:B------:R-:W0:Y:S05]  /*0100*/  LDCU.64 UR6, c[0x0][0x380] ;  /* 0x00007000ff0677ac */ /* 0x000e2a0008000a00 */
[----:B-1----:R-:W2:Y:S02]  /*0110*/  LDG.E.64 R2, desc[UR4][R2.64] ;  /* 0x0000000402027981 */ /* 0x002ea4000c1e1b00 */
[C---:B--2---:R-:W-:Y:S01]  /*0120*/  IMAD.SHL.U32 R5, R2.reuse, 0x8, RZ ;  /* 0x0000000802057824 */ /* 0x044fe200078e00ff */
[----:B------:R-:W-:-:S04]  /*0130*/  SHF.L.U64.HI R10, R2, 0x3, R3 ;  /* 0x00000003020a7819 */ /* 0x000fc80000010203 */
[----:B0-----:R-:W-:-:S04]  /*0140*/  IADD3 R8, P0, PT, R5, UR6, RZ ;  /* 0x0000000605087c10 */ /* 0x001fc8000ff1e0ff */
[----:B------:R-:W-:Y:S02]  /*0150*/  IADD3.X R4, PT, PT, R10, UR7, RZ, P0, !PT ;  /* 0x000000070a047c10 */ /* 0x000fe400087fe4ff */
[----:B------:R-:W-:-:S05]  /*0160*/  IADD3 R8, P0, PT, R8, 0x8000000, RZ ;  /* 0x0800000008087810 */ /* 0x000fca0007f1e0ff */
[----:B------:R-:W-:-:S05]  /*0170*/  IMAD.X R9, RZ, RZ, R4, P0 ;  /* 0x000000ffff097224 */ /* 0x000fca00000e0604 */
[----:B------:R-:W2:Y:S01]  /*0180*/  LDG.E.64 R6, desc[UR4][R8.64+0x1b31f8] ;  /* 0x1b31f80408067981 */ /* 0x000ea2000c1e1b00 */
[----:B------:R-:W-:-:S04]  /*0190*/  ISETP.NE.U32.AND P0, PT, R2, 0x1, PT ;  /* 0x000000010200780c */ /* 0x000fc80003f05070 */
[----:B------:R-:W-:-:S13]  /*01a0*/  ISETP.NE.AND.EX P0, PT, R3, RZ, PT, P0 ;  /* 0x000000ff0300720c */ /* 0x000fda0003f05300 */
[----:B------:R-:W0:Y:S01]  /*01b0*/  @P0 LDC.64 R2, c[0x0][0x3b0] ;  /* 0x0000ec00ff020b82 */ /* 0x000e220000000a00 */
[----:B--2---:R-:W2:Y:S01]  /*01c0*/  LDG.E.64 R6, desc[UR4][R6.64] ;  /* 0x0000000406067981 */ /* 0x004ea2000c1e1b00 */
[----:B0-----:R-:W-:-:S05]  /*01d0*/  @P0 IADD3 R4, P1, PT, R5, R2, RZ ;  /* 0x0000000205040210 */ /* 0x001fca0007f3e0ff */
[----:B------:R-:W-:Y:S01]  /*01e0*/  @P0 IMAD.X R5, R10, 0x1, R3, P1 ;  /* 0x000000010a050824 */ /* 0x000fe200008e0603 */
[----:B------:R-:W-:-:S06]  /*01f0*/  CS2R R2, SRZ ;  /* 0x0000000000027805 */ /* 0x000fcc000001ff00 */
[----:B------:R0:W5:Y:S01]  /*0200*/  @P0 LDG.E.64 R2, desc[UR4][R4.64+-0x10] ;  /* 0xfffff00404020981 */ /* 0x000162000c1e1b00 */
[----:B--2---:R-:W-:-:S04]  /*0210*/  ISETP.NE.U32.AND P0, PT, R6, RZ, PT ;  /* 0x000000ff0600720c */ /* 0x004fc80003f05070 */
[----:B------:R-:W-:-:S13]  /*0220*/  ISETP.NE.AND.EX P0, PT, R7, RZ, PT, P0 ;  /* 0x000000ff0700720c */ /* 0x000fda0003f05300 */
[----:B0-----:R-:W-:Y:S05]  /*0230*/  @!P0 EXIT ;  /* 0x000000000000894d */ /* 0x001fea0003800000 */
[----:B------:R-:W0:Y:S01]  /*0240*/  LDCU.64 UR6, c[0x0][0x3c0] ;  /* 0x00007800ff0677ac */ /* 0x000e220008000a00 */
[----:B------:R-:W-:Y:S01]  /*0250*/  ISETP.GE.U32.AND P0, PT, R6, 0x4, PT ;  /* 0x000000040600780c */ /* 0x000fe20003f06070 */
[----:B------:R-:W-:Y:S01]  /*0260*/  BSSY.RECONVERGENT B0, `(.L_x_126) ;  /* 0x0000057000007945 */ /* 0x000fe20003800200 */
[----:B------:R-:W-:Y:S01]  /*0270*/  LOP3.LUT R0, R0, 0x7f, RZ, 0xc0, !PT ;  /* 0x0000007f00007812 */ /* 0x000fe200078ec0ff */
[----:B------:R-:W-:Y:S01]  /*0280*/  IMAD.MOV.U32 R9, RZ, RZ, RZ ;  /* 0x000000ffff097224 */ /* 0x000fe200078e00ff */
[----:B------:R-:W-:Y:S01]  /*0290*/  ISETP.GE.U32.AND.EX P0, PT, R7, RZ, PT, P0 ;  /* 0x000000ff0700720c */ /* 0x000fe20003f06100 */
[----:B------:R-:W-:Y:S01]  /*02a0*/  IMAD.MOV.U32 R13, RZ, RZ, RZ ;  /* 0x000000ffff0d7224 */ /* 0x000fe200078e00ff */
[----:B------:R-:W-:Y:S02]  /*02b0*/  LOP3.LUT R8, R6, 0x3, RZ, 0xc0, !PT ;  /* 0x0000000306087812 */ /* 0x000fe400078ec0ff */
[----:B0-----:R-:W-:Y:S01]  /*02c0*/  IADD3 R4, P1, PT, R11, UR6, RZ ;  /* 0x000000060b047c10 */ /* 0x001fe2000ff3e0ff */
[----:B------:R-:W-:-:S03]  /*02d0*/  IMAD.MOV.U32 R11, RZ, RZ, RZ ;  /* 0x000000ffff0b7224 */ /* 0x000fc600078e00ff */
[----:B------:R-:W-:-:S05]  /*02e0*/  IADD3.X R5, PT, PT, R12, UR7, RZ, P1, !PT ;  /* 0x000000070c057c10 */ /* 0x000fca0008ffe4ff */
[----:B------:R-:W-:Y:S05]  /*02f0*/  @!P0 BRA `(.L_x_127) ;  /* 0x0000000400348947 */ /* 0x000fea0003800000 */
[----:B------:R-:W0:Y:S01]  /*0300*/  LDCU.64 UR6, c[0x4][0x58] ;  /* 0x01000b00ff0677ac */ /* 0x000e220008000a00 */
[----:B------:R-:W-:Y:S01]  /*0310*/  LOP3.LUT R11, R6, 0xfffffffc, RZ, 0xc0, !PT ;  /* 0xfffffffc060b7812 */ /* 0x000fe200078ec0ff */
[--C-:B------:R-:W-:Y:S02]  /*0320*/  IMAD.MOV.U32 R13, RZ, RZ, R7.reuse ;  /* 0x000000ffff0d7224 */ /* 0x100fe400078e0007 */
[----:B------:R-:W-:Y:S02]  /*0330*/  IMAD.MOV.U32 R10, RZ, RZ, R7 ;  /* 0x000000ffff0a7224 */ /* 0x000fe400078e0007 */
[----:B------:R-:W-:Y:S01]  /*0340*/  IMAD.MOV.U32 R12, RZ, RZ, R11 ;  /* 0x000000ffff0c7224 */ /* 0x000fe200078e000b */
[----:B0----5:R-:W-:-:S04]  /*0350*/  LEA R14, P0, R2, UR6, 0x3 ;  /* 0x00000006020e7c11 */ /* 0x021fc8000f8018ff */
[----:B------:R-:W-:Y:S02]  /*0360*/  IADD3 R14, P1, PT, R14, 0x10, RZ ;  /* 0x000000100e0e7810 */ /* 0x000fe40007f3e0ff */
[----:B------:R-:W-:-:S05]  /*0370*/  LEA.HI.X R6, R2, UR7, R3, 0x3, P0 ;  /* 0x0000000702067c11 */ /* 0x000fca00080f1c03 */
[----:B------:R-:W-:-:S07]  /*0380*/  IMAD.X R7, RZ, RZ, R6, P1 ;  /* 0x000000ffff077224 */ /* 0x000fce00008e0606 */
.L_x_136:
[----:B------:R-:W-:-:S05]  /*0390*/  IMAD.MOV.U32 R6, RZ, RZ, R14 ;  /* 0x000000ffff067224 */ /* 0x000fca00078e000e */
[----:B------:R-:W2:Y:S01]  /*03a0*/  LDG.E.64 R14, desc[UR4][R6.64+-0x10] ;  /* 0xfffff004060e7981 */ /* 0x000ea2000c1e1b00 */
[----:B------:R-:W-:Y:S01]  /*03b0*/  BSSY.RECONVERGENT B1, `(.L_x_128) ;  /* 0x000000d000017945 */ /* 0x000fe20003800200 */
[----:B--2---:R-:W-:-:S04]  /*03c0*/  ISETP.NE.U32.AND P0, PT, R14, RZ, PT ;  /* 0x000000ff0e00720c */ /* 0x004fc80003f05070 */
[----:B------:R-:W-:-:S13]  /*03d0*/  ISETP.NE.AND.EX P0, PT, R15, RZ, PT, P0 ;  /* 0x000000ff0f00720c */ /* 0x000fda0003f05300 */
[----:B------:R-:W-:Y:S05]  /*03e0*/  @!P0 BRA `(.L_x_129) ;  /* 0x0000000000248947 */ /* 0x000fea0003800000 */
[C---:B------:R-:W-:Y:S01]  /*03f0*/  LEA R18, P0, R0.reuse, R14, 0x3 ;  /* 0x0000000e00127211 */ /* 0x040fe200078018ff */
[----:B------:R-:W2:Y:S03]  /*0400*/  LDG.E.64 R16, desc[UR4][R4.64] ;  /* 0x0000000404107981 */ /* 0x000ea6000c1e1b00 */
[----:B------:R-:W-:-:S05]  /*0410*/  LEA.HI.X R19, R0, R15, RZ, 0x3, P0 ;  /* 0x0000000f00137211 */ /* 0x000fca00000f1cff */
[----:B------:R-:W2:Y:S02]  /*0420*/  LDG.E.64 R14, desc[UR4][R18.64] ;  /* 0x00000004120e7981 */ /* 0x000ea4000c1e1b00 */
[----:B--2---:R-:W-:-:S04]  /*0430*/  ISETP.NE.U32.AND P0, PT, R14, R16, PT ;  /* 0x000000100e00720c */ /* 0x004fc80003f05070 */
[----:B------:R-:W-:-:S13]  /*0440*/  ISETP.NE.AND.EX P0, PT, R15, R17, PT, P0 ;  /* 0x000000110f00720c */ /* 0x000fda0003f05300 */
[----:B------:R-:W-:Y:S02]  /*0450*/  @!P0 IMAD.MOV.U32 R14, RZ, RZ, 0x3b9aca00 ;  /* 0x3b9aca00ff0e8424 */ /* 0x000fe400078e00ff */
[----:B------:R-:W-:-:S05]  /*0460*/  @!P0 IMAD.MOV.U32 R15, RZ, RZ, 0x0 ;  /* 0x00000000ff0f8424 */ /* 0x000fca00078e00ff */
[----:B------:R0:W-:Y:S02]  /*0470*/  @!P0 STG.E.64 desc[UR4][R18.64], R14 ;  /* 0x0000000e12008986 */ /* 0x0001e4000c101b04 */
.L_x_129:
[----:B------:R-:W-:Y:S05]  /*0480*/  BSYNC.RECONVERGENT B1 ;  /* 0x0000000000017941 */ /* 0x000fea0003800200 */
.L_x_128:
[----:B0-----:R-:W2:Y:S01]  /*0490*/  LDG.E.64 R14, desc[UR4][R6.64+-0x8] ;  /* 0xfffff804060e7981 */ /* 0x001ea2000c1e1b00 */
        /* <DEDUP_REMOVED lines=13> */
.L_x_131:
[----:B------:R-:W-:Y:S05]  /*0570*/  BSYNC.RECONVERGENT B1 ;  /* 0x0000000000017941 */ /* 0x000fea0003800200 */
.L_x_130:
        /* <DEDUP_REMOVED lines=14> */
.L_x_133:
[----:B------:R-:W-:Y:S05]  /*0660*/  BSYNC.RECONVERGENT B1 ;  /* 0x0000000000017941 */ /* 0x000fea0003800200 */
.L_x_132:
[----:B0-----:R-:W2:Y:S01]  /*0670*/  LDG.E.64 R14, desc[UR4][R6.64+0x8] ;  /* 0x00000804060e7981 */ /* 0x001ea2000c1e1b00 */
[----:B------:R-:W-:Y:S01]  /*0680*/  IADD3 R12, P0, PT, R12, -0x4, RZ ;  /* 0xfffffffc0c0c7810 */ /* 0x000fe20007f1e0ff */
[----:B------:R-:W-:Y:S03]  /*0690*/  BSSY.RECONVERGENT B1, `(.L_x_134) ;  /* 0x0000010000017945 */ /* 0x000fe60003800200 */
[----:B------:R-:W-:Y:S02]  /*06a0*/  IADD3.X R10, PT, PT, R10, -0x1, RZ, P0, !PT ;  /* 0xffffffff0a0a7810 */ /* 0x000fe400007fe4ff */
[----:B------:R-:W-:-:S04]  /*06b0*/  ISETP.NE.U32.AND P0, PT, R12, RZ, PT ;  /* 0x000000ff0c00720c */ /* 0x000fc80003f05070 */
[----:B------:R-:W-:Y:S02]  /*06c0*/  ISETP.NE.AND.EX P0, PT, R10, RZ, PT, P0 ;  /* 0x000000ff0a00720c */ /* 0x000fe40003f05300 */
        /* <DEDUP_REMOVED lines=12> */
.L_x_135:
[----:B------:R-:W-:Y:S05]  /*0790*/  BSYNC.RECONVERGENT B1 ;  /* 0x0000000000017941 */ /* 0x000fea0003800200 */
.L_x_134:
[----:B0-----:R-:W-:-:S05]  /*07a0*/  IADD3 R14, P1, PT, R6, 0x20, RZ ;  /* 0x00000020060e7810 */ /* 0x001fca0007f3e0ff */
[----:B------:R-:W-:Y:S01]  /*07b0*/  IMAD.X R7, RZ, RZ, R7, P1 ;  /* 0x000000ffff077224 */ /* 0x000fe200008e0607 */
[----:B------:R-:W-:Y:S07]  /*07c0*/  @P0 BRA `(.L_x_136) ;  /* 0xfffffff800f00947 */ /* 0x000fee000383ffff */
.L_x_127:
[----:B------:R-:W-:Y:S05]  /*07d0*/  BSYNC.RECONVERGENT B0 ;  /* 0x0000000000007941 */ /* 0x000fea0003800200 */
.L_x_126:
[----:B------:R-:W-:-:S04]  /*07e0*/  ISETP.NE.U32.AND P0, PT, R8, RZ, PT ;  /* 0x000000ff0800720c */ /* 0x000fc80003f05070 */
[----:B------:R-:W-:-:S13]  /*07f0*/  ISETP.NE.AND.EX P0, PT, R9, RZ, PT, P0 ;  /* 0x000000ff0900720c */ /* 0x000fda0003f05300 */
[----:B------:R-:W-:Y:S05]  /*0800*/  @!P0 EXIT ;  /* 0x000000000000894d */ /* 0x000fea0003800000 */
[----:B------:R-:W0:Y:S01]  /*0810*/  LDCU.64 UR6, c[0x4][0x58] ;  /* 0x01000b00ff0677ac */ /* 0x000e220008000a00 */
[----:B-----5:R-:W-:-:S05]  /*0820*/  IADD3 R11, P0, PT, R2, R11, RZ ;  /* 0x0000000b020b7210 */ /* 0x020fca0007f1e0ff */
[----:B------:R-:W-:Y:S01]  /*0830*/  IMAD.X R2, R3, 0x1, R13, P0 ;  /* 0x0000000103027824 */ /* 0x000fe200000e060d */
[----:B0-----:R-:W-:-:S04]  /*0840*/  LEA R12, P1, R11, UR6, 0x3 ;  /* 0x000000060b0c7c11 */ /* 0x001fc8000f8218ff */
[----:B------:R-:W-:-:S09]  /*0850*/  LEA.HI.X R13, R11, UR7, R2, 0x3, P1 ;  /* 0x000000070b0d7c11 */ /* 0x000fd200088f1c02 */
.L_x_139:
[----:B0-----:R-:W-:Y:S02]  /*0860*/  IMAD.MOV.U32 R2, RZ, RZ, R12 ;  /* 0x000000ffff027224 */ /* 0x001fe400078e000c */
[----:B------:R-:W-:-:S06]  /*0870*/  IMAD.MOV.U32 R3, RZ, RZ, R13 ;  /* 0x000000ffff037224 */ /* 0x000fcc00078e000d */
[----:B------:R-:W2:Y:S01]  /*0880*/  LDG.E.64 R2, desc[UR4][R2.64] ;  /* 0x0000000402027981 */ /* 0x000ea2000c1e1b00 */
[----:B------:R-:W-:Y:S01]  /*0890*/  IADD3 R8, P0, PT, R8, -0x1, RZ ;  /* 0xffffffff08087810 */ /* 0x000fe20007f1e0ff */
[----:B------:R-:W-:Y:S01]  /*08a0*/  BSSY.RECONVERGENT B0, `(.L_x_137) ;  /* 0x0000011000007945 */ /* 0x000fe20003800200 */
[----:B------:R-:W-:Y:S02]  /*08b0*/  IADD3 R12, P2, PT, R12, 0x8, RZ ;  /* 0x000000080c0c7810 */ /* 0x000fe40007f5e0ff */
        /* <DEDUP_REMOVED lines=15> */
.L_x_138:
[----:B------:R-:W-:Y:S05]  /*09b0*/  BSYNC.RECONVERGENT B0 ;  /* 0x0000000000007941 */ /* 0x000fea0003800200 */
.L_x_137:
[----:B------:R-:W-:Y:S01]  /*09c0*/  IMAD.X R13, RZ, RZ, R13, P2 ;  /* 0x000000ffff0d7224 */ /* 0x000fe200010e060d */
[----:B------:R-:W-:Y:S06]  /*09d0*/  @P1 BRA `(.L_x_139) ;  /* 0xfffffffc00a01947 */ /* 0x000fec000383ffff */
[----:B------:R-:W-:Y:S05]  /*09e0*/  EXIT ;  /* 0x000000000000794d */ /* 0x000fea0003800000 */
.L_x_140:
        /* <DEDUP_REMOVED lines=9> */
.L_x_324:


//--------------------- .text._Z34batched_delete_kernel_edge_centricP27vertex_dictionary_structuremmPmS1_S1_S1_S1_ --------------------------
	.section	.text._Z34batched_delete_kernel_edge_centricP27vertex_dictionary_structuremmPmS1_S1_S1_S1_,"ax",@progbits
	.align	128
        .global         _Z34batched_delete_kernel_edge_centricP27vertex_dictionary_structuremmPmS1_S1_S1_S1_
        .type           _Z34batched_delete_kernel_edge_centricP27vertex_dictionary_structuremmPmS1_S1_S1_S1_,@function
        .size           _Z34batched_delete_kernel_edge_centricP27vertex_dictionary_structuremmPmS1_S1_S1_S1_,(.L_x_325 - _Z34batched_delete_kernel_edge_centricP27vertex_dictionary_structuremmPmS1_S1_S1_S1_)
        .other          _Z34batched_delete_kernel_edge_centricP27vertex_dictionary_structuremmPmS1_S1_S1_S1_,@"STO_CUDA_ENTRY STV_DEFAULT"
_Z34batched_delete_kernel_edge_centricP27vertex_dictionary_structuremmPmS1_S1_S1_S1_:
.text._Z34batched_delete_kernel_edge_centricP27vertex_dictionary_structuremmPmS1_S1_S1_S1_:
        /* <DEDUP_REMOVED lines=28> */
[----:B0-----:R-:W-:Y:S02]  /*01c0*/  @P0 IADD3 R2, P1, PT, R7, R2, RZ ;  /* 0x0000000207020210 */ /* 0x001fe40007f3e0ff */
[----:B------:R-:W-:-:S03]  /*01d0*/  CS2R R10, SRZ ;  /* 0x00000000000a7805 */ /* 0x000fc6000001ff00 */
[----:B------:R-:W-:-:S05]  /*01e0*/  @P0 IMAD.X R3, R6, 0x1, R3, P1 ;  /* 0x0000000106030824 */ /* 0x000fca00008e0603 */
[----:B------:R0:W5:Y:S01]  /*01f0*/  @P0 LDG.E.64 R10, desc[UR4][R2.64+-0x10] ;  /* 0xfffff004020a0981 */ /* 0x000162000c1e1b00 */
[----:B--2---:R-:W-:-:S04]  /*0200*/  ISETP.NE.U32.AND P0, PT, R12, RZ, PT ;  /* 0x000000ff0c00720c */ /* 0x004fc80003f05070 */
[----:B------:R-:W-:-:S13]  /*0210*/  ISETP.NE.AND.EX P0, PT, R13, RZ, PT, P0 ;  /* 0x000000ff0d00720c */ /* 0x000fda0003f05300 */
[----:B0-----:R-:W-:Y:S05]  /*0220*/  @!P0 EXIT ;  /* 0x000000000000894d */ /* 0x001fea0003800000 */
[----:B------:R-:W0:Y:S01]  /*0230*/  LDCU.64 UR6, c[0x0][0x3b8] ;  /* 0x00007700ff0677ac */ /* 0x000e220008000a00 */
[----:B------:R-:W-:Y:S02]  /*0240*/  IMAD.MOV.U32 R23, RZ, RZ, RZ ;  /* 0x000000ffff177224 */ /* 0x000fe400078e00ff */
[----:B------:R-:W-:Y:S01]  /*0250*/  IMAD.MOV.U32 R21, RZ, RZ, RZ ;  /* 0x000000ffff157224 */ /* 0x000fe200078e00ff */
[----:B0-----:R-:W-:-:S04]  /*0260*/  IADD3 R8, P0, PT, R8, UR6, RZ ;  /* 0x0000000608087c10 */ /* 0x001fc8000ff1e0ff */
[----:B------:R-:W-:-:S09]  /*0270*/  IADD3.X R9, PT, PT, R0, UR7, RZ, P0, !PT ;  /* 0x0000000700097c10 */ /* 0x000fd200087fe4ff */
.L_x_168:
[----:B0-----:R-:W0:Y:S01]  /*0280*/  LDCU.64 UR6, c[0x4][0x58] ;  /* 0x01000b00ff0677ac */ /* 0x001e220008000a00 */
[----:B-----5:R-:W-:-:S05]  /*0290*/  IADD3 R0, P0, PT, R10, R23, RZ ;  /* 0x000000170a007210 */ /* 0x020fca0007f1e0ff */
[----:B-1----:R-:W-:Y:S01]  /*02a0*/  IMAD.X R3, R11, 0x1, R21, P0 ;  /* 0x000000010b037824 */ /* 0x002fe200000e0615 */
[----:B0-----:R-:W-:-:S04]  /*02b0*/  LEA R6, P0, R0, UR6, 0x3 ;  /* 0x0000000600067c11 */ /* 0x001fc8000f8018ff */
[----:B------:R-:W-:-:S05]  /*02c0*/  LEA.HI.X R7, R0, UR7, R3, 0x3, P0 ;  /* 0x0000000700077c11 */ /* 0x000fca00080f1c03 */
[----:B------:R-:W2:Y:S01]  /*02d0*/  LDG.E.64 R2, desc[UR4][R6.64] ;  /* 0x0000000406027981 */ /* 0x000ea2000c1e1b00 */
[----:B------:R-:W-:Y:S01]  /*02e0*/  IADD3 R23, P1, PT, R23, 0x1, RZ ;  /* 0x0000000117177810 */ /* 0x000fe20007f3e0ff */
[----:B------:R-:W-:Y:S03]  /*02f0*/  BSSY.RECONVERGENT B0, `(.L_x_141) ;  /* 0x0000098000007945 */ /* 0x000fe60003800200 */
[----:B------:R-:W-:Y:S01]  /*0300*/  ISETP.NE.U32.AND P0, PT, R23, R12, PT ;  /* 0x0000000c1700720c */ /* 0x000fe20003f05070 */
[----:B------:R-:W-:-:S05]  /*0310*/  IMAD.X R21, RZ, RZ, R21, P1 ;  /* 0x000000ffff157224 */ /* 0x000fca00008e0615 */
[----:B------:R-:W-:Y:S02]  /*0320*/  ISETP.NE.AND.EX P0, PT, R21, R13, PT, P0 ;  /* 0x0000000d1500720c */ /* 0x000fe40003f05300 */
[----:B--2---:R-:W-:-:S04]  /*0330*/  ISETP.NE.U32.AND P1, PT, R2, RZ, PT ;  /* 0x000000ff0200720c */ /* 0x004fc80003f25070 */
[----:B------:R-:W-:-:S13]  /*0340*/  ISETP.NE.AND.EX P1, PT, R3, RZ, PT, P1 ;  /* 0x000000ff0300720c */ /* 0x000fda0003f25310 */
[----:B------:R-:W-:Y:S05]  /*0350*/  @!P1 BRA `(.L_x_142) ;  /* 0x0000000800449947 */ /* 0x000fea0003800000 */
[----:B------:R-:W-:Y:S02]  /*0360*/  IMAD.MOV.U32 R19, RZ, RZ, RZ ;  /* 0x000000ffff137224 */ /* 0x000fe400078e00ff */
[----:B------:R-:W-:-:S07]  /*0370*/  IMAD.MOV.U32 R0, RZ, RZ, RZ ;  /* 0x000000ffff007224 */ /* 0x000fce00078e00ff */
.L_x_167:
[----:B-1----:R-:W2:Y:S01]  /*0380*/  LDG.E.64 R4, desc[UR4][R6.64] ;  /* 0x0000000406047981 */ /* 0x002ea2000c1e1b00 */
[C---:B------:R-:W-:Y:S01]  /*0390*/  IMAD.SHL.U32 R17, R19.reuse, 0x8, RZ ;  /* 0x0000000813117824 */ /* 0x040fe200078e00ff */
[----:B------:R-:W-:Y:S02]  /*03a0*/  SHF.L.U64.HI R15, R19, 0x3, R0 ;  /* 0x00000003130f7819 */ /* 0x000fe40000010200 */
[----:B------:R-:W3:Y:S02]  /*03b0*/  LDG.E.64 R2, desc[UR4][R8.64] ;  /* 0x0000000408027981 */ /* 0x000ee4000c1e1b00 */
[----:B0-2---:R-:W-:-:S05]  /*03c0*/  IADD3 R24, P1, PT, R4, R17, RZ ;  /* 0x0000001104187210 */ /* 0x005fca0007f3e0ff */
[----:B------:R-:W-:-:S05]  /*03d0*/  IMAD.X R25, R5, 0x1, R15, P1 ;  /* 0x0000000105197824 */ /* 0x000fca00008e060f */
[----:B------:R-:W3:Y:S01]  /*03e0*/  LDG.E.64 R26, desc[UR4][R24.64] ;  /* 0x00000004181a7981 */ /* 0x000ee2000c1e1b00 */
[----:B------:R-:W-:Y:S01]  /*03f0*/  IADD3 R19, P1, PT, R19, 0x8, RZ ;  /* 0x0000000813137810 */ /* 0x000fe20007f3e0ff */
[----:B------:R-:W-:Y:S04]  /*0400*/  BSSY.RECONVERGENT B1, `(.L_x_143) ;  /* 0x0000010000017945 */ /* 0x000fe80003800200 */
[----:B------:R-:W-:Y:S01]  /*0410*/  IMAD.X R0, RZ, RZ, R0, P1 ;  /* 0x000000ffff007224 */ /* 0x000fe200008e0600 */
[----:B------:R-:W-:-:S04]  /*0420*/  ISETP.NE.U32.AND P1, PT, R19, 0x80, PT ;  /* 0x000000801300780c */ /* 0x000fc80003f25070 */
[----:B------:R-:W-:Y:S02]  /*0430*/  ISETP.NE.AND.EX P1, PT, R0, RZ, PT, P1 ;  /* 0x000000ff0000720c */ /* 0x000fe40003f25310 */
[----:B---3--:R-:W-:-:S04]  /*0440*/  ISETP.NE.U32.AND P2, PT, R26, R2, PT ;  /* 0x000000021a00720c */ /* 0x008fc80003f45070 */
[----:B------:R-:W-:-:S13]  /*0450*/  ISETP.NE.AND.EX P2, PT, R27, R3, PT, P2 ;  /* 0x000000031b00720c */ /* 0x000fda0003f45320 */
[----:B------:R-:W-:Y:S05]  /*0460*/  @P2 BRA `(.L_x_144) ;  /* 0x0000000000182947 */ /* 0x000fea0003800000 */
[----:B------:R-:W-:Y:S02]  /*0470*/  IMAD.MOV.U32 R26, RZ, RZ, 0x3b9aca00 ;  /* 0x3b9aca00ff1a7424 */ /* 0x000fe400078e00ff */
[----:B------:R-:W-:-:S05]  /*0480*/  IMAD.MOV.U32 R27, RZ, RZ, 0x0 ;  /* 0x00000000ff1b7424 */ /* 0x000fca00078e00ff */
[----:B------:R0:W-:Y:S04]  /*0490*/  STG.E.64 desc[UR4][R24.64], R26 ;  /* 0x0000001a18007986 */ /* 0x0001e8000c101b04 */
[----:B------:R0:W5:Y:S04]  /*04a0*/  LDG.E.64 R4, desc[UR4][R6.64] ;  /* 0x0000000406047981 */ /* 0x000168000c1e1b00 */
[----:B------:R0:W5:Y:S01]  /*04b0*/  LDG.E.64 R2, desc[UR4][R8.64] ;  /* 0x0000000408027981 */ /* 0x000162000c1e1b00 */
[----:B------:R-:W-:Y:S05]  /*04c0*/  BRA `(.L_x_145) ;  /* 0x00000000000c7947 */ /* 0x000fea0003800000 */
.L_x_144:
[----:B------:R-:W-:-:S04]  /*04d0*/  ISETP.NE.U32.AND P2, PT, R26, RZ, PT ;  /* 0x000000ff1a00720c */ /* 0x000fc80003f45070 */
[----:B------:R-:W-:-:S13]  /*04e0*/  ISETP.NE.AND.EX P2, PT, R27, RZ, PT, P2 ;  /* 0x000000ff1b00720c */ /* 0x000fda0003f45320 */
[----:B------:R-:W-:Y:S05]  /*04f0*/  @!P2 EXIT ;  /* 0x000000000000a94d */ /* 0x000fea0003800000 */
.L_x_145:
[----:B------:R-:W-:Y:S05]  /*0500*/  BSYNC.RECONVERGENT B1 ;  /* 0x0000000000017941 */ /* 0x000fea0003800200 */
.L_x_143:
[----:B0----5:R-:W-:-:S05]  /*0510*/  IADD3 R24, P2, PT, R4, R17, RZ ;  /* 0x0000001104187210 */ /* 0x021fca0007f5e0ff */
[----:B------:R-:W-:-:S05]  /*0520*/  IMAD.X R25, R5, 0x1, R15, P2 ;  /* 0x0000000105197824 */ /* 0x000fca00010e060f */
[----:B------:R-:W2:Y:S01]  /*0530*/  LDG.E.64 R26, desc[UR4][R24.64+0x8] ;  /* 0x00000804181a7981 */ /* 0x000ea2000c1e1b00 */
[----:B------:R-:W-:Y:S01]  /*0540*/  BSSY.RECONVERGENT B1, `(.L_x_146) ;  /* 0x000000d000017945 */ /* 0x000fe20003800200 */
[----:B--2---:R-:W-:-:S04]  /*0550*/  ISETP.NE.U32.AND P2, PT, R26, R2, PT ;  /* 0x000000021a00720c */ /* 0x004fc80003f45070 */
[----:B------:R-:W-:-:S13]  /*0560*/  ISETP.NE.AND.EX P2, PT, R27, R3, PT, P2 ;  /* 0x000000031b00720c */ /* 0x000fda0003f45320 */
[----:B------:R-:W-:Y:S05]  /*0570*/  @!P2 BRA `(.L_x_147) ;  /* 0x000000000010a947 */ /* 0x000fea0003800000 */
[----:B------:R-:W-:-:S04]  /*0580*/  ISETP.NE.U32.AND P2, PT, R26, RZ, PT ;  /* 0x000000ff1a00720c */ /* 0x000fc80003f45070 */
[----:B------:R-:W-:-:S13]  /*0590*/  ISETP.NE.AND.EX P2, PT, R27, RZ, PT, P2 ;  /* 0x000000ff1b00720c */ /* 0x000fda0003f45320 */
[----:B------:R-:W-:Y:S05]  /*05a0*/  @!P2 EXIT ;  /* 0x000000000000a94d */ /* 0x000fea0003800000 */
[----:B------:R-:W-:Y:S05]  /*05b0*/  BRA `(.L_x_148) ;  /* 0x0000000000147947 */ /* 0x000fea0003800000 */
.L_x_147:
[----:B------:R-:W-:Y:S02]  /*05c0*/  IMAD.MOV.U32 R26, RZ, RZ, 0x3b9aca00 ;  /* 0x3b9aca00ff1a7424 */ /* 0x000fe400078e00ff */
[----:B------:R-:W-:-:S05]  /*05d0*/  IMAD.MOV.U32 R27, RZ, RZ, 0x0 ;  /* 0x00000000ff1b7424 */ /* 0x000fca00078e00ff */
[----:B------:R0:W-:Y:S04]  /*05e0*/  STG.E.64 desc[UR4][R24.64+0x8], R26 ;  /* 0x0000081a18007986 */ /* 0x0001e8000c101b04 */
[----:B------:R0:W5:Y:S04]  /*05f0*/  LDG.E.64 R4, desc[UR4][R6.64] ;  /* 0x0000000406047981 */ /* 0x000168000c1e1b00 */
[----:B------:R0:W5:Y:S02]  /*0600*/  LDG.E.64 R2, desc[UR4][R8.64] ;  /* 0x0000000408027981 */ /* 0x000164000c1e1b00 */
.L_x_148:
[----:B------:R-:W-:Y:S05]  /*0610*/  BSYNC.RECONVERGENT B1 ;  /* 0x0000000000017941 */ /* 0x000fea0003800200 */
.L_x_146:
        /* <DEDUP_REMOVED lines=11> */
.L_x_150:
[----:B------:R-:W-:Y:S02]  /*06d0*/  IMAD.MOV.U32 R26, RZ, RZ, 0x3b9aca00 ;  /* 0x3b9aca00ff1a7424 */ /* 0x000fe400078e00ff */
[----:B------:R-:W-:-:S05]  /*06e0*/  IMAD.MOV.U32 R27, RZ, RZ, 0x0 ;  /* 0x00000000ff1b7424 */ /* 0x000fca00078e00ff */
[----:B------:R0:W-:Y:S04]  /*06f0*/  STG.E.64 desc[UR4][R24.64+0x10], R26 ;  /* 0x0000101a18007986 */ /* 0x0001e8000c101b04 */
[----:B------:R0:W5:Y:S04]  /*0700*/  LDG.E.64 R4, desc[UR4][R6.64] ;  /* 0x0000000406047981 */ /* 0x000168000c1e1b00 */
[----:B------:R0:W5:Y:S02]  /*0710*/  LDG.E.64 R2, desc[UR4][R8.64] ;  /* 0x0000000408027981 */ /* 0x000164000c1e1b00 */
.L_x_151:
[----:B------:R-:W-:Y:S05]  /*0720*/  BSYNC.RECONVERGENT B1 ;  /* 0x0000000000017941 */ /* 0x000fea0003800200 */
.L_x_149:
        /* <DEDUP_REMOVED lines=11> */
.L_x_153:
[----:B------:R-:W-:Y:S02]  /*07e0*/  IMAD.MOV.U32 R26, RZ, RZ, 0x3b9aca00 ;  /* 0x3b9aca00ff1a7424 */ /* 0x000fe400078e00ff */
[----:B------:R-:W-:-:S05]  /*07f0*/  IMAD.MOV.U32 R27, RZ, RZ, 0x0 ;  /* 0x00000000ff1b7424 */ /* 0x000fca00078e00ff */
[----:B------:R0:W-:Y:S04]  /*0800*/  STG.E.64 desc[UR4][R24.64+0x18], R26 ;  /* 0x0000181a18007986 */ /* 0x0001e8000c101b04 */
[----:B------:R0:W5:Y:S04]  /*0810*/  LDG.E.64 R4, desc[UR4][R6.64] ;  /* 0x0000000406047981 */ /* 0x000168000c1e1b00 */
[----:B------:R0:W5:Y:S02]  /*0820*/  LDG.E.64 R2, desc[UR4][R8.64] ;  /* 0x0000000408027981 */ /* 0x000164000c1e1b00 */
.L_x_154:
[----:B------:R-:W-:Y:S05]  /*0830*/  BSYNC.RECONVERGENT B1 ;  /* 0x0000000000017941 */ /* 0x000fea0003800200 */
.L_x_152:
        /* <DEDUP_REMOVED lines=11> */
.L_x_156:
[----:B------:R-:W-:Y:S02]  /*08f0*/  IMAD.MOV.U32 R26, RZ, RZ, 0x3b9aca00 ;  /* 0x3b9aca00ff1a7424 */ /* 0x000fe400078e00ff */
[----:B------:R-:W-:-:S05]  /*0900*/  IMAD.MOV.U32 R27, RZ, RZ, 0x0 ;  /* 0x00000000ff1b7424 */ /* 0x000fca00078e00ff */
[----:B------:R0:W-:Y:S04]  /*0910*/  STG.E.64 desc[UR4][R24.64+0x20], R26 ;  /* 0x0000201a18007986 */ /* 0x0001e8000c101b04 */
[----:B------:R0:W5:Y:S04]  /*0920*/  LDG.E.64 R4, desc[UR4][R6.64] ;  /* 0x0000000406047981 */ /* 0x000168000c1e1b00 */
[----:B------:R0:W5:Y:S02]  /*0930*/  LDG.E.64 R2, desc[UR4][R8.64] ;  /* 0x0000000408027981 */ /* 0x000164000c1e1b00 */
.L_x_157:
[----:B------:R-:W-:Y:S05]  /*0940*/  BSYNC.RECONVERGENT B1 ;  /* 0x0000000000017941 */ /* 0x000fea0003800200 */
.L_x_155:
        /* <DEDUP_REMOVED lines=11> */
.L_x_159:
[----:B------:R-:W-:Y:S02]  /*0a00*/  IMAD.MOV.U32 R26, RZ, RZ, 0x3b9aca00 ;  /* 0x3b9aca00ff1a7424 */ /* 0x000fe400078e00ff */
[----:B------:R-:W-:-:S05]  /*0a10*/  IMAD.MOV.U32 R27, RZ, RZ, 0x0 ;  /* 0x00000000ff1b7424 */ /* 0x000fca00078e00ff */
[----:B------:R0:W-:Y:S04]  /*0a20*/  STG.E.64 desc[UR4][R24.64+0x28], R26 ;  /* 0x0000281a18007986 */ /* 0x0001e8000c101b04 */
[----:B------:R0:W5:Y:S04]  /*0a30*/  LDG.E.64 R4, desc[UR4][R6.64] ;  /* 0x0000000406047981 */ /* 0x000168000c1e1b00 */
[----:B------:R0:W5:Y:S02]  /*0a40*/  LDG.E.64 R2, desc[UR4][R8.64] ;  /* 0x0000000408027981 */ /* 0x000164000c1e1b00 */
.L_x_160:
[----:B------:R-:W-:Y:S05]  /*0a50*/  BSYNC.RECONVERGENT B1 ;  /* 0x0000000000017941 */ /* 0x000fea0003800200 */
.L_x_158:
        /* <DEDUP_REMOVED lines=11> */
.L_x_162:
[----:B------:R-:W-:Y:S02]  /*0b10*/  IMAD.MOV.U32 R26, RZ, RZ, 0x3b9aca00 ;  /* 0x3b9aca00ff1a7424 */ /* 0x000fe400078e00ff */
[----:B------:R-:W-:-:S05]  /*0b20*/  IMAD.MOV.U32 R27, RZ, RZ, 0x0 ;  /* 0x00000000ff1b7424 */ /* 0x000fca00078e00ff */
[----:B------:R0:W-:Y:S04]  /*0b30*/  STG.E.64 desc[UR4][R24.64+0x30], R26 ;  /* 0x0000301a18007986 */ /* 0x0001e8000c101b04 */
[----:B------:R0:W5:Y:S04]  /*0b40*/  LDG.E.64 R4, desc[UR4][R6.64] ;  /* 0x0000000406047981 */ /* 0x000168000c1e1b00 */
[----:B------:R0:W5:Y:S02]  /*0b50*/  LDG.E.64 R2, desc[UR4][R8.64] ;  /* 0x0000000408027981 */ /* 0x000164000c1e1b00 */
.L_x_163:
[----:B------:R-:W-:Y:S05]  /*0b60*/  BSYNC.RECONVERGENT B1 ;  /* 0x0000000000017941 */ /* 0x000fea0003800200 */
.L_x_161:
[----:B-----5:R-:W-:-:S05]  /*0b70*/  IADD3 R4, P2, PT, R4, R17, RZ ;  /* 0x0000001104047210 */ /* 0x020fca0007f5e0ff */
        /* <DEDUP_REMOVED lines=10> */
.L_x_165:
[----:B------:R-:W-:Y:S02]  /*0c20*/  IMAD.MOV.U32 R2, RZ, RZ, 0x3b9aca00 ;  /* 0x3b9aca00ff027424 */ /* 0x000fe400078e00ff */
[----:B------:R-:W-:-:S05]  /*0c30*/  IMAD.MOV.U32 R3, RZ, RZ, 0x0 ;  /* 0x00000000ff037424 */ /* 0x000fca00078e00ff */
[----:B------:R1:W-:Y:S02]  /*0c40*/  STG.E.64 desc[UR4][R4.64+0x38], R2 ;  /* 0x0000380204007986 */ /* 0x0003e4000c101b04 */
.L_x_166:
[----:B------:R-:W-:Y:S05]  /*0c50*/  BSYNC.RECONVERGENT B1 ;  /* 0x0000000000017941 */ /* 0x000fea0003800200 */
.L_x_164:
[----:B------:R-:W-:Y:S05]  /*0c60*/  @P1 BRA `(.L_x_167) ;  /* 0xfffffff400c41947 */ /* 0x000fea000383ffff */
.L_x_142:
[----:B------:R-:W-:Y:S05]  /*0c70*/  BSYNC.RECONVERGENT B0 ;  /* 0x0000000000007941 */ /* 0x000fea0003800200 */
.L_x_141:
[----:B------:R-:W-:Y:S05]  /*0c80*/  @P0 BRA `(.L_x_168) ;  /* 0xfffffff4007c0947 */ /* 0x000fea000383ffff */
[----:B------:R-:W-:Y:S05]  /*0c90*/  EXIT ;  /* 0x000000000000794d */ /* 0x000fea0003800000 */
.L_x_169:
        /* <DEDUP_REMOVED lines=14> */
.L_x_325:


//--------------------- .text._Z41batched_delete_preprocessing_edge_centricP27vertex_dictionary_structuremPmS1_S1_ --------------------------
	.section	.text._Z41batched_delete_preprocessing_edge_centricP27vertex_dictionary_structuremPmS1_S1_,"ax",@progbits
	.align	128
        .global         _Z41batched_delete_preprocessing_edge_centricP27vertex_dictionary_structuremPmS1_S1_
        .type           _Z41batched_delete_preprocessing_edge_centricP27vertex_dictionary_structuremPmS1_S1_,@function
        .size           _Z41batched_delete_preprocessing_edge_centricP27vertex_dictionary_structuremPmS1_S1_,(.L_x_313 - _Z41batched_delete_preprocessing_edge_centricP27vertex_dictionary_structuremPmS1_S1_)
        .other          _Z41batched_delete_preprocessing_edge_centricP27vertex_dictionary_structuremPmS1_S1_,@"STO_CUDA_ENTRY STV_DEFAULT"
_Z41batched_delete_preprocessing_edge_centricP27vertex_dictionary_structuremPmS1_S1_:
.text._Z41batched_delete_preprocessing_edge_centricP27vertex_dictionary_structuremPmS1_S1_:
        /* <DEDUP_REMOVED lines=14> */
[----:B------:R-:W-:Y:S02]  /*00e0*/  IADD3.X R3, PT, PT, R0, UR7, RZ, P0, !PT ;  /* 0x0000000700037c10 */ /* 0x000fe400087fe4ff */
[----:B------:R-:W-:-:S05]  /*00f0*/  IADD3 R2, P0, PT, R2, 0x8000000, RZ ;  /* 0x0800000002027810 */ /* 0x000fca0007f1e0ff */
[----:B------:R-:W-:-:S05]  /*0100*/  IMAD.X R3, RZ, RZ, R3, P0 ;  /* 0x000000ffff037224 */ /* 0x000fca00000e0603 */
[----:B-1----:R-:W2:Y:S04]  /*0110*/  LDG.E.64 R4, desc[UR4][R2.64+0x1b3200] ;  /* 0x1b32000402047981 */ /* 0x002ea8000c1e1b00 */
[----:B--2---:R-:W2:Y:S02]  /*0120*/  LD.E.64 R4, desc[UR4][R4.64+0x20] ;  /* 0x0000200404047980 */ /* 0x004ea4000c101b00 */
[----:B--2---:R-:W-:-:S04]  /*0130*/  ISETP.NE.U32.AND P0, PT, R4, RZ, PT ;  /* 0x000000ff0400720c */ /* 0x004fc80003f05070 */
[----:B------:R-:W-:-:S13]  /*0140*/  ISETP.NE.AND.EX P0, PT, R5, RZ, PT, P0 ;  /* 0x000000ff0500720c */ /* 0x000fda0003f05300 */
[----:B------:R-:W-:Y:S05]  /*0150*/  @!P0 EXIT ;  /* 0x000000000000894d */ /* 0x000fea0003800000 */
[----:B------:R-:W-:Y:S01]  /*0160*/  ISETP.NE.AND P0, PT, R6, RZ, PT ;  /* 0x000000ff0600720c */ /* 0x000fe20003f05270 */
[----:B------:R-:W0:-:S12]  /*0170*/  LDCU.64 UR6, c[0x4][0x60] ;  /* 0x01000c00ff0677ac */ /* 0x000e180008000a00 */
[----:B------:R-:W1:Y:S01]  /*0180*/  @P0 LDC.64 R8, c[0x0][0x398] ;  /* 0x0000e600ff080b82 */ /* 0x000e620000000a00 */
[----:B0-----:R-:W-:-:S04]  /*0190*/  IADD3 R2, P1, PT, R11, UR6, RZ ;  /* 0x000000060b027c10 */ /* 0x001fc8000ff3e0ff */
[----:B------:R-:W-:-:S05]  /*01a0*/  IADD3.X R3, PT, PT, R0, UR7, RZ, P1, !PT ;  /* 0x0000000700037c10 */ /* 0x000fca0008ffe4ff */
[----:B------:R0:W-:Y:S01]  /*01b0*/  STG.E.64 desc[UR4][R2.64], RZ ;  /* 0x000000ff02007986 */ /* 0x0001e2000c101b04 */
[----:B-1----:R-:W-:-:S05]  /*01c0*/  @P0 IADD3 R10, P2, PT, R11, R8, RZ ;  /* 0x000000080b0a0210 */ /* 0x002fca0007f5e0ff */
[----:B------:R-:W-:Y:S01]  /*01d0*/  @P0 IMAD.X R11, R0, 0x1, R9, P2 ;  /* 0x00000001000b0824 */ /* 0x000fe200010e0609 */
[----:B------:R-:W-:-:S06]  /*01e0*/  CS2R R8, SRZ ;  /* 0x0000000000087805 */ /* 0x000fcc000001ff00 */
[----:B------:R0:W5:Y:S01]  /*01f0*/  @P0 LDG.E.64 R8, desc[UR4][R10.64+-0x8] ;  /* 0xfffff8040a080981 */ /* 0x000162000c1e1b00 */
[----:B------:R-:W-:Y:S01]  /*0200*/  IMAD.MOV.U32 R7, RZ, RZ, RZ ;  /* 0x000000ffff077224 */ /* 0x000fe200078e00ff */
[----:B------:R-:W-:Y:S01]  /*0210*/  MOV R20, 0x240 ;  /* 0x0000024000147802 */ /* 0x000fe20000000f00 */
[----:B------:R-:W-:-:S07]  /*0220*/  IMAD.MOV.U32 R21, RZ, RZ, 0x0 ;  /* 0x00000000ff157424 */ /* 0x000fce00078e00ff */
[----:B0----5:R-:W-:Y:S05]  /*0230*/  CALL.REL.NOINC `($_Z41batched_delete_preprocessing_edge_centricP27vertex_dictionary_structuremPmS1_S1_$_Z43preorderTraversal_batch_delete_edge_centricP10edge_blockmmPm) ;  /* 0x0000000000047944 */ /* 0x021fea0003c00000 */
[----:B------:R-:W-:Y:S05]  /*0240*/  EXIT ;  /* 0x000000000000794d */ /* 0x000fea0003800000 */
        .type           $_Z41batched_delete_preprocessing_edge_centricP27vertex_dictionary_structuremPmS1_S1_$_Z43preorderTraversal_batch_delete_edge_centricP10edge_blockmmPm,@function
        .size           $_Z41batched_delete_preprocessing_edge_centricP27vertex_dictionary_structuremPmS1_S1_$_Z43preorderTraversal_batch_delete_edge_centricP10edge_blockmmPm,(.L_x_313 - $_Z41batched_delete_preprocessing_edge_centricP27vertex_dictionary_structuremPmS1_S1_$_Z43preorderTraversal_batch_delete_edge_centricP10edge_blockmmPm)
$_Z41batched_delete_preprocessing_edge_centricP27vertex_dictionary_structuremPmS1_S1_$_Z43preorderTraversal_batch_delete_edge_centricP10edge_blockmmPm:
        /* <DEDUP_REMOVED lines=8> */
[----:B------:R-:W-:Y:S04]  /*02d0*/  STL [R1+0x18], R21 ;  /* 0x0000181501007387 */ /* 0x000fe80000100800 */
[----:B------:R-:W-:Y:S01]  /*02e0*/  STL [R1+0x14], R20 ;  /* 0x0000141401007387 */ /* 0x000fe20000100800 */
[----:B0-----:R-:W0:Y:S05]  /*02f0*/  BMOV.32.CLEAR R22, B7 ;  /* 0x0000000007167355 */ /* 0x001e2a0000100000 */
[----:B------:R1:W-:Y:S01]  /*0300*/  STL [R1+0x10], R19 ;  /* 0x0000101301007387 */ /* 0x0003e20000100800 */
[----:B------:R-:W-:Y:S03]  /*0310*/  BSSY.RECONVERGENT B7, `(.L_x_170) ;  /* 0x0000035000077945 */ /* 0x000fe60003800200 */
[----:B------:R2:W-:Y:S04]  /*0320*/  STL [R1+0xc], R18 ;  /* 0x00000c1201007387 */ /* 0x0005e80000100800 */
[----:B------:R3:W-:Y:S01]  /*0330*/  STL [R1+0x8], R17 ;  /* 0x0000081101007387 */ /* 0x0007e20000100800 */
[----:B-1----:R-:W1:Y:S05]  /*0340*/  BMOV.32.CLEAR R19, B6 ;  /* 0x0000000006137355 */ /* 0x002e6a0000100000 */
[----:B------:R4:W-:Y:S01]  /*0350*/  STL [R1+0x4], R16 ;  /* 0x0000041001007387 */ /* 0x0009e20000100800 */
[----:B--2---:R-:W-:-:S02]  /*0360*/  IMAD.MOV.U32 R18, RZ, RZ, R6 ;  /* 0x000000ffff127224 */ /* 0x004fc400078e0006 */
[----:B---3--:R-:W-:Y:S01]  /*0370*/  IMAD.MOV.U32 R17, RZ, RZ, R7 ;  /* 0x000000ffff117224 */ /* 0x008fe200078e0007 */
[----:B------:R2:W-:Y:S01]  /*0380*/  STL [R1], R2 ;  /* 0x0000000201007387 */ /* 0x0005e20000100800 */
[----:B----4-:R-:W-:Y:S02]  /*0390*/  IMAD.MOV.U32 R16, RZ, RZ, R8 ;  /* 0x000000ffff107224 */ /* 0x010fe400078e0008 */
[----:B--2---:R-:W-:Y:S01]  /*03a0*/  IMAD.MOV.U32 R2, RZ, RZ, R9 ;  /* 0x000000ffff027224 */ /* 0x004fe200078e0009 */
[----:B------:R-:W-:-:S04]  /*03b0*/  ISETP.NE.U32.AND P0, PT, R4, RZ, PT ;  /* 0x000000ff0400720c */ /* 0x000fc80003f05070 */
[----:B------:R-:W-:-:S13]  /*03c0*/  ISETP.NE.AND.EX P0, PT, R5, RZ, PT, P0 ;  /* 0x000000ff0500720c */ /* 0x000fda0003f05300 */
[----:B01----:R-:W-:Y:S05]  /*03d0*/  @!P0 BRA `(.L_x_171) ;  /* 0x0000000000a08947 */ /* 0x003fea0003800000 */
[----:B------:R-:W0:Y:S01]  /*03e0*/  LDCU.64 UR4, c[0x4][0x60] ;  /* 0x01000c00ff0477ac */ /* 0x000e220008000a00 */
[----:B------:R-:W1:Y:S01]  /*03f0*/  LDC.64 R28, c[0x0][0x358] ;  /* 0x0000d600ff1c7b82 */ /* 0x000e620000000a00 */
[----:B------:R-:W-:Y:S01]  /*0400*/  BSSY.RECONVERGENT B6, `(.L_x_171) ;  /* 0x0000025000067945 */ /* 0x000fe20003800200 */
[----:B------:R-:W-:Y:S02]  /*0410*/  IMAD.MOV.U32 R26, RZ, RZ, R4 ;  /* 0x000000ffff1a7224 */ /* 0x000fe400078e0004 */
[----:B------:R-:W-:Y:S01]  /*0420*/  IMAD.MOV.U32 R27, RZ, RZ, R5 ;  /* 0x000000ffff1b7224 */ /* 0x000fe200078e0005 */
[----:B0-----:R-:W-:-:S04]  /*0430*/  LEA R24, P0, R18, UR4, 0x3 ;  /* 0x0000000412187c11 */ /* 0x001fc8000f8018ff */
[----:B------:R-:W-:-:S09]  /*0440*/  LEA.HI.X R25, R18, UR5, R17, 0x3, P0 ;  /* 0x0000000512197c11 */ /* 0x000fd200080f1c11 */
.L_x_172:
[----:B-1----:R-:W-:Y:S02]  /*0450*/  R2UR UR4, R28 ;  /* 0x000000001c0472ca */ /* 0x002fe400000e0000 */
[----:B------:R-:W-:-:S13]  /*0460*/  R2UR UR5, R29 ;  /* 0x000000001d0572ca */ /* 0x000fda00000e0000 */
[----:B------:R-:W2:Y:S01]  /*0470*/  LDG.E.64 R4, desc[UR4][R24.64] ;  /* 0x0000000418047981 */ /* 0x000ea2000c1e1b00 */
[----:B------:R-:W0:Y:S01]  /*0480*/  LDCU.64 UR4, c[0x4][0x58] ;  /* 0x01000b00ff0477ac */ /* 0x000e220008000a00 */
[C---:B------:R-:W-:Y:S02]  /*0490*/  R2UR UR6, R28.reuse ;  /* 0x000000001c0672ca */ /* 0x040fe400000e0000 */
[C---:B------:R-:W-:Y:S02]  /*04a0*/  R2UR UR7, R29.reuse ;  /* 0x000000001d0772ca */ /* 0x040fe400000e0000 */
[C---:B------:R-:W-:Y:S02]  /*04b0*/  R2UR UR8, R28.reuse ;  /* 0x000000001c0872ca */ /* 0x040fe400000e0000 */
[----:B------:R-:W-:Y:S02]  /*04c0*/  R2UR UR9, R29 ;  /* 0x000000001d0972ca */ /* 0x000fe400000e0000 */
[----:B------:R-:W-:-:S02]  /*04d0*/  R2UR UR10, R28 ;  /* 0x000000001c0a72ca */ /* 0x000fc400000e0000 */
[----:B------:R-:W-:Y:S02]  /*04e0*/  R2UR UR11, R29 ;  /* 0x000000001d0b72ca */ /* 0x000fe400000e0000 */
[C---:B--2---:R-:W-:Y:S02]  /*04f0*/  IADD3 R0, P1, PT, R4.reuse, R16, RZ ;  /* 0x0000001004007210 */ /* 0x044fe40007f3e0ff */
[----:B------:R-:W-:-:S03]  /*0500*/  IADD3 R12, P0, PT, R4, 0x1, RZ ;  /* 0x00000001040c7810 */ /* 0x000fc60007f1e0ff */
[----:B------:R-:W-:Y:S01]  /*0510*/  IMAD.X R3, R5, 0x1, R2, P1 ;  /* 0x0000000105037824 */ /* 0x000fe200008e0602 */
[----:B0-----:R-:W-:Y:S01]  /*0520*/  LEA R10, P1, R0, UR4, 0x3 ;  /* 0x00000004000a7c11 */ /* 0x001fe2000f8218ff */
[----:B------:R-:W-:-:S03]  /*0530*/  IMAD.X R13, RZ, RZ, R5, P0 ;  /* 0x000000ffff0d7224 */ /* 0x000fc600000e0605 */
[----:B------:R-:W-:Y:S02]  /*0540*/  LEA.HI.X R11, R0, UR5, R3, 0x3, P1 ;  /* 0x00000005000b7c11 */ /* 0x000fe400088f1c03 */
[----:B------:R0:W-:Y:S04]  /*0550*/  STG.E.64 desc[UR6][R24.64], R12 ;  /* 0x0000000c18007986 */ /* 0x0001e8000c101b06 */
[----:B------:R0:W-:Y:S04]  /*0560*/  STG.E.64 desc[UR8][R10.64], R26 ;  /* 0x0000001a0a007986 */ /* 0x0001e8000c101b08 */
[----:B------:R0:W5:Y:S01]  /*0570*/  LD.E.64 R4, desc[UR10][R26.64+0x408] ;  /* 0x0004080a1a047980 */ /* 0x000162000c101b00 */
[----:B------:R-:W-:Y:S01]  /*0580*/  IMAD.MOV.U32 R6, RZ, RZ, R18 ;  /* 0x000000ffff067224 */ /* 0x000fe200078e0012 */
[----:B------:R-:W-:Y:S01]  /*0590*/  MOV R20, 0x5f0 ;  /* 0x000005f000147802 */ /* 0x000fe20000000f00 */
[----:B------:R-:W-:-:S02]  /*05a0*/  IMAD.MOV.U32 R7, RZ, RZ, R17 ;  /* 0x000000ffff077224 */ /* 0x000fc400078e0011 */
[----:B------:R-:W-:Y:S02]  /*05b0*/  IMAD.MOV.U32 R8, RZ, RZ, R16 ;  /* 0x000000ffff087224 */ /* 0x000fe400078e0010 */
[----:B------:R-:W-:Y:S02]  /*05c0*/  IMAD.MOV.U32 R9, RZ, RZ, R2 ;  /* 0x000000ffff097224 */ /* 0x000fe400078e0002 */
[----:B------:R-:W-:-:S07]  /*05d0*/  IMAD.MOV.U32 R21, RZ, RZ, 0x0 ;  /* 0x00000000ff157424 */ /* 0x000fce00078e00ff */
[----:B0----5:R-:W-:Y:S05]  /*05e0*/  CALL.REL.NOINC `($_Z41batched_delete_preprocessing_edge_centricP27vertex_dictionary_structuremPmS1_S1_$_Z43preorderTraversal_batch_delete_edge_centricP10edge_blockmmPm) ;  /* 0xfffffffc00187944 */ /* 0x021fea0003c3ffff */
[----:B------:R-:W-:Y:S02]  /*05f0*/  R2UR UR4, R28 ;  /* 0x000000001c0472ca */ /* 0x000fe400000e0000 */
[----:B------:R-:W-:-:S13]  /*0600*/  R2UR UR5, R29 ;  /* 0x000000001d0572ca */ /* 0x000fda00000e0000 */
[----:B------:R-:W2:Y:S02]  /*0610*/  LD.E.64 R26, desc[UR4][R26.64+0x410] ;  /* 0x000410041a1a7980 */ /* 0x000ea4000c101b00 */
[----:B--2---:R-:W-:-:S04]  /*0620*/  ISETP.NE.U32.AND P0, PT, R26, RZ, PT ;  /* 0x000000ff1a00720c */ /* 0x004fc80003f05070 */
[----:B------:R-:W-:-:S13]  /*0630*/  ISETP.NE.AND.EX P0, PT, R27, RZ, PT, P0 ;  /* 0x000000ff1b00720c */ /* 0x000fda0003f05300 */
[----:B------:R-:W-:Y:S05]  /*0640*/  @P0 BRA `(.L_x_172) ;  /* 0xfffffffc00800947 */ /* 0x000fea000383ffff */
[----:B------:R-:W-:Y:S05]  /*0650*/  BSYNC.RECONVERGENT B6 ;  /* 0x0000000000067941 */ /* 0x000fea0003800200 */
.L_x_171:
[----:B------:R-:W-:Y:S05]  /*0660*/  BSYNC.RECONVERGENT B7 ;  /* 0x0000000000077941 */ /* 0x000fea0003800200 */
.L_x_170:
[----:B------:R-:W2:Y:S01]  /*0670*/  LDL R20, [R1+0x14] ;  /* 0x0000140001147983 */ /* 0x000ea20000100800 */
[----:B------:R0:W-:Y:S05]  /*0680*/  BMOV.32 B6, R19 ;  /* 0x0000001306007356 */ /* 0x0001ea0000000000 */
[----:B------:R-:W2:Y:S01]  /*0690*/  LDL R21, [R1+0x18] ;  /* 0x0000180001157983 */ /* 0x000ea20000100800 */
[----:B------:R1:W-:Y:S05]  /*06a0*/  BMOV.32 B7, R22 ;  /* 0x0000001607007356 */ /* 0x0003ea0000000000 */
[----:B------:R-:W2:Y:S04]  /*06b0*/  LDL R2, [R1] ;  /* 0x0000000001027983 */ /* 0x000ea80000100800 */
        /* <DEDUP_REMOVED lines=8> */
[----:B------:R-:W2:Y:S04]  /*0740*/  LDL R27, [R1+0x2c] ;  /* 0x00002c00011b7983 */ /* 0x000ea80000100800 */
[----:B------:R-:W2:Y:S04]  /*0750*/  LDL R28, [R1+0x30] ;  /* 0x00003000011c7983 */ /* 0x000ea80000100800 */
[----:B------:R0:W2:Y:S02]  /*0760*/  LDL R29, [R1+0x34] ;  /* 0x00003400011d7983 */ /* 0x0000a40000100800 */
[----:B0-----:R-:W-:Y:S01]  /*0770*/  VIADD R1, R1, 0x38 ;  /* 0x0000003801017836 */ /* 0x001fe20000000000 */
[----:B--2---:R-:W-:Y:S06]  /*0780*/  RET.REL.NODEC R20 `(_Z41batched_delete_preprocessing_edge_centricP27vertex_dictionary_structuremPmS1_S1_) ;  /* 0xfffffff8141c7950 */ /* 0x004fec0003c3ffff */
.L_x_173:
        /* <DEDUP_REMOVED lines=15> */
.L_x_313:


//--------------------- .text._Z24batched_delete_kernel_v1P27vertex_dictionary_structuremmPmS1_S1_ --------------------------
	.section	.text._Z24batched_delete_kernel_v1P27vertex_dictionary_structuremmPmS1_S1_,"ax",@progbits
	.align	128
        .global         _Z24batched_delete_kernel_v1P27vertex_dictionary_structuremmPmS1_S1_
        .type           _Z24batched_delete_kernel_v1P27vertex_dictionary_structuremmPmS1_S1_,@function
        .size           _Z24batched_delete_kernel_v1P27vertex_dictionary_structuremmPmS1_S1_,(.L_x_327 - _Z24batched_delete_kernel_v1P27vertex_dictionary_structuremmPmS1_S1_)
        .other          _Z24batched_delete_kernel_v1P27vertex_dictionary_structuremmPmS1_S1_,@"STO_CUDA_ENTRY STV_DEFAULT"
_Z24batched_delete_kernel_v1P27vertex_dictionary_structuremmPmS1_S1_:
.text._Z24batched_delete_kernel_v1P27vertex_dictionary_structuremmPmS1_S1_:
        /* <DEDUP_REMOVED lines=15> */
[----:B------:R-:W-:Y:S01]  /*00f0*/  IADD3.X R3, PT, PT, R0, UR7, RZ, P0, !PT ;  /* 0x0000000700037c10 */ /* 0x000fe200087fe4ff */
[----:B------:R-:W0:Y:S05]  /*0100*/  LDCU.64 UR6, c[0x0][0x398] ;  /* 0x00007300ff0677ac */ /* 0x000e2a0008000a00 */
[----:B-1----:R-:W0:Y:S02]  /*0110*/  LDG.E.64 R2, desc[UR4][R2.64] ;  /* 0x0000000402027981 */ /* 0x002e24000c1e1b00 */
[----:B0-----:R-:W-:-:S04]  /*0120*/  LEA R4, P0, R2, UR6, 0x3 ;  /* 0x0000000602047c11 */ /* 0x001fc8000f8018ff */
[----:B------:R-:W-:Y:S01]  /*0130*/  LEA.HI.X R5, R2, UR7, R3, 0x3, P0 ;  /* 0x0000000702057c11 */ /* 0x000fe200080f1c03 */
[----:B------:R-:W0:Y:S04]  /*0140*/  LDCU.64 UR6, c[0x4][0x58] ;  /* 0x01000b00ff0677ac */ /* 0x000e280008000a00 */
[----:B------:R-:W3:Y:S04]  /*0150*/  LDG.E.64 R14, desc[UR4][R4.64] ;  /* 0x00000004040e7981 */ /* 0x000ee8000c1e1b00 */
[----:B------:R1:W4:Y:S01]  /*0160*/  LDG.E.64 R12, desc[UR4][R4.64+0x8] ;  /* 0x00000804040c7981 */ /* 0x000322000c1e1b00 */
[----:B------:R-:W-:Y:S01]  /*0170*/  IMAD.MOV.U32 R3, RZ, RZ, RZ ;  /* 0x000000ffff037224 */ /* 0x000fe200078e00ff */
[----:B0-----:R-:W-:Y:S01]  /*0180*/  IADD3 R10, P0, PT, R10, UR6, RZ ;  /* 0x000000060a0a7c10 */ /* 0x001fe2000ff1e0ff */
[----:B--2---:R-:W-:Y:S01]  /*0190*/  UIADD3 UR6, UP0, UPT, UR8, 0x10, URZ ;  /* 0x0000001008067890 */ /* 0x004fe2000ff1e0ff */
[----:B-1----:R-:W-:-:S02]  /*01a0*/  IMAD.MOV.U32 R4, RZ, RZ, RZ ;  /* 0x000000ffff047224 */ /* 0x002fc400078e00ff */
[----:B------:R-:W-:Y:S01]  /*01b0*/  IADD3.X R11, PT, PT, R0, UR7, RZ, P0, !PT ;  /* 0x00000007000b7c10 */ /* 0x000fe200087fe4ff */
[----:B------:R-:W-:Y:S01]  /*01c0*/  UIADD3.X UR7, UPT, UPT, URZ, UR9, URZ, UP0, !UPT ;  /* 0x00000009ff077290 */ /* 0x000fe200087fe4ff */
[C---:B---3--:R-:W-:Y:S02]  /*01d0*/  LEA R8, P1, R14.reuse, UR8, 0x3 ;  /* 0x000000080e087c11 */ /* 0x048fe4000f8218ff */
[C---:B------:R-:W-:Y:S02]  /*01e0*/  IADD3 R0, P0, PT, R14.reuse, 0x2, RZ ;  /* 0x000000020e007810 */ /* 0x040fe40007f1e0ff */
[--C-:B------:R-:W-:Y:S01]  /*01f0*/  LEA.HI.X R9, R14, UR9, R15.reuse, 0x3, P1 ;  /* 0x000000090e097c11 */ /* 0x100fe200088f1c0f */
[----:B----4-:R-:W-:Y:S01]  /*0200*/  IMAD.IADD R7, R12, 0x1, -R14 ;  /* 0x000000010c077824 */ /* 0x010fe200078e0a0e */
[----:B------:R-:W-:Y:S01]  /*0210*/  IADD3 R2, P1, PT, R14, 0x3, RZ ;  /* 0x000000030e027810 */ /* 0x000fe20007f3e0ff */
[----:B------:R-:W-:-:S03]  /*0220*/  IMAD.X R5, RZ, RZ, R15, P0 ;  /* 0x000000ffff057224 */ /* 0x000fc600000e060f */
[----:B------:R-:W-:Y:S01]  /*0230*/  LOP3.LUT R7, R7, 0x3, RZ, 0xc0, !PT ;  /* 0x0000000307077812 */ /* 0x000fe200078ec0ff */
[----:B------:R-:W-:-:S08]  /*0240*/  IMAD.X R6, RZ, RZ, R15, P1 ;  /* 0x000000ffff067224 */ /* 0x000fd000008e060f */
.L_x_191:
[----:B------:R-:W-:Y:S01]  /*0250*/  ISETP.GE.U32.AND P0, PT, R14, R12, PT ;  /* 0x0000000c0e00720c */ /* 0x000fe20003f06070 */
[----:B------:R-:W-:Y:S03]  /*0260*/  BSSY.RECONVERGENT B1, `(.L_x_174) ;  /* 0x000008d000017945 */ /* 0x000fe60003800200 */
[----:B------:R-:W-:-:S13]  /*0270*/  ISETP.GE.U32.AND.EX P0, PT, R15, R13, PT, P0 ;  /* 0x0000000d0f00720c */ /* 0x000fda0003f06100 */
[----:B0123--:R-:W-:Y:S05]  /*0280*/  @P0 BRA `(.L_x_175) ;  /* 0x0000000800280947 */ /* 0x00ffea0003800000 */
[----:B------:R-:W-:Y:S01]  /*0290*/  ISETP.NE.U32.AND P0, PT, R7, RZ, PT ;  /* 0x000000ff0700720c */ /* 0x000fe20003f05070 */
[----:B------:R-:W-:Y:S01]  /*02a0*/  BSSY.RECONVERGENT B0, `(.L_x_176) ;  /* 0x000003a000007945 */ /* 0x000fe20003800200 */
[----:B------:R-:W-:Y:S02]  /*02b0*/  IMAD.MOV.U32 R25, RZ, RZ, R14 ;  /* 0x000000ffff197224 */ /* 0x000fe400078e000e */
[----:B------:R-:W-:Y:S01]  /*02c0*/  ISETP.NE.AND.EX P0, PT, RZ, RZ, PT, P0 ;  /* 0x000000ffff00720c */ /* 0x000fe20003f05300 */
[----:B------:R-:W-:-:S12]  /*02d0*/  IMAD.MOV.U32 R24, RZ, RZ, R15 ;  /* 0x000000ffff187224 */ /* 0x000fd800078e000f */
[----:B------:R-:W-:Y:S05]  /*02e0*/  @!P0 BRA `(.L_x_177) ;  /* 0x0000000000d48947 */ /* 0x000fea0003800000 */
[----:B------:R-:W2:Y:S01]  /*02f0*/  LDG.E.64 R16, desc[UR4][R10.64] ;  /* 0x000000040a107981 */ /* 0x000ea2000c1e1b00 */
[----:B------:R-:W-:Y:S01]  /*0300*/  ISETP.NE.U32.AND P1, PT, R7, 0x1, PT ;  /* 0x000000010700780c */ /* 0x000fe20003f25070 */
[----:B------:R-:W-:Y:S01]  /*0310*/  BSSY.RECONVERGENT B2, `(.L_x_178) ;  /* 0x000000d000027945 */ /* 0x000fe20003800200 */
[----:B------:R-:W-:Y:S02]  /*0320*/  IADD3 R25, P2, PT, R14, 0x1, RZ ;  /* 0x000000010e197810 */ /* 0x000fe40007f5e0ff */
[----:B------:R-:W-:Y:S02]  /*0330*/  ISETP.NE.AND.EX P1, PT, RZ, RZ, PT, P1 ;  /* 0x000000ffff00720c */ /* 0x000fe40003f25310 */
[----:B--2---:R-:W-:-:S04]  /*0340*/  ISETP.NE.U32.AND P0, PT, R16, RZ, PT ;  /* 0x000000ff1000720c */ /* 0x004fc80003f05070 */
[----:B------:R-:W-:-:S13]  /*0350*/  ISETP.NE.AND.EX P0, PT, R17, RZ, PT, P0 ;  /* 0x000000ff1100720c */ /* 0x000fda0003f05300 */
[----:B------:R-:W-:Y:S05]  /*0360*/  @!P0 BRA `(.L_x_179) ;  /* 0x00000000001c8947 */ /* 0x000fea0003800000 */
[----:B------:R-:W-:-:S04]  /*0370*/  LEA R18, P0, R3, R16, 0x3 ;  /* 0x0000001003127211 */ /* 0x000fc800078018ff */
[----:B------:R-:W-:Y:S02]  /*0380*/  LEA.HI.X R19, R3, R17, R4, 0x3, P0 ;  /* 0x0000001103137211 */ /* 0x000fe400000f1c04 */
[----:B------:R-:W2:Y:S04]  /*0390*/  LDG.E.64 R16, desc[UR4][R8.64] ;  /* 0x0000000408107981 */ /* 0x000ea8000c1e1b00 */
[----:B------:R-:W2:Y:S02]  /*03a0*/  LDG.E.64 R20, desc[UR4][R18.64] ;  /* 0x0000000412147981 */ /* 0x000ea4000c1e1b00 */
[----:B--2---:R-:W-:-:S04]  /*03b0*/  ISETP.NE.U32.AND P0, PT, R20, R16, PT ;  /* 0x000000101400720c */ /* 0x004fc80003f05070 */
[----:B------:R-:W-:-:S13]  /*03c0*/  ISETP.NE.AND.EX P0, PT, R21, R17, PT, P0 ;  /* 0x000000111500720c */ /* 0x000fda0003f05300 */
[----:B------:R0:W-:Y:S02]  /*03d0*/  @!P0 STG.E.64 desc[UR4][R18.64], RZ ;  /* 0x000000ff12008986 */ /* 0x0001e4000c101b04 */
.L_x_179:
[----:B------:R-:W-:Y:S05]  /*03e0*/  BSYNC.RECONVERGENT B2 ;  /* 0x0000000000027941 */ /* 0x000fea0003800200 */
.L_x_178:
[----:B------:R-:W-:Y:S01]  /*03f0*/  IMAD.X R24, RZ, RZ, R15, P2 ;  /* 0x000000ffff187224 */ /* 0x000fe200010e060f */
[----:B------:R-:W-:Y:S06]  /*0400*/  @!P1 BRA `(.L_x_177) ;  /* 0x00000000008c9947 */ /* 0x000fec0003800000 */
[----:B------:R-:W2:Y:S01]  /*0410*/  LDG.E.64 R16, desc[UR4][R10.64] ;  /* 0x000000040a107981 */ /* 0x000ea2000c1e1b00 */
[----:B------:R-:W-:Y:S01]  /*0420*/  ISETP.NE.U32.AND P0, PT, R7, 0x2, PT ;  /* 0x000000020700780c */ /* 0x000fe20003f05070 */
[----:B------:R-:W-:Y:S03]  /*0430*/  BSSY.RECONVERGENT B2, `(.L_x_180) ;  /* 0x000000c000027945 */ /* 0x000fe60003800200 */
[----:B------:R-:W-:Y:S02]  /*0440*/  ISETP.NE.AND.EX P0, PT, RZ, RZ, PT, P0 ;  /* 0x000000ffff00720c */ /* 0x000fe40003f05300 */
[----:B--2---:R-:W-:-:S04]  /*0450*/  ISETP.NE.U32.AND P1, PT, R16, RZ, PT ;  /* 0x000000ff1000720c */ /* 0x004fc80003f25070 */
[----:B------:R-:W-:-:S13]  /*0460*/  ISETP.NE.AND.EX P1, PT, R17, RZ, PT, P1 ;  /* 0x000000ff1100720c */ /* 0x000fda0003f25310 */
[----:B------:R-:W-:Y:S05]  /*0470*/  @!P1 BRA `(.L_x_181) ;  /* 0x00000000001c9947 */ /* 0x000fea0003800000 */
[C---:B------:R-:W-:Y:S01]  /*0480*/  LEA R20, P1, R3.reuse, R16, 0x3 ;  /* 0x0000001003147211 */ /* 0x040fe200078218ff */
[----:B0-----:R-:W2:Y:S03]  /*0490*/  LDG.E.64 R18, desc[UR4][R8.64+0x8] ;  /* 0x0000080408127981 */ /* 0x001ea6000c1e1b00 */
[----:B------:R-:W-:-:S05]  /*04a0*/  LEA.HI.X R21, R3, R17, R4, 0x3, P1 ;  /* 0x0000001103157211 */ /* 0x000fca00008f1c04 */
[----:B------:R-:W2:Y:S02]  /*04b0*/  LDG.E.64 R16, desc[UR4][R20.64] ;  /* 0x0000000414107981 */ /* 0x000ea4000c1e1b00 */
[----:B--2---:R-:W-:-:S04]  /*04c0*/  ISETP.NE.U32.AND P1, PT, R16, R18, PT ;  /* 0x000000121000720c */ /* 0x004fc80003f25070 */
[----:B------:R-:W-:-:S13]  /*04d0*/  ISETP.NE.AND.EX P1, PT, R17, R19, PT, P1 ;  /* 0x000000131100720c */ /* 0x000fda0003f25310 */
[----:B------:R1:W-:Y:S02]  /*04e0*/  @!P1 STG.E.64 desc[UR4][R20.64], RZ ;  /* 0x000000ff14009986 */ /* 0x0003e4000c101b04 */
.L_x_181:
[----:B------:R-:W-:Y:S05]  /*04f0*/  BSYNC.RECONVERGENT B2 ;  /* 0x0000000000027941 */ /* 0x000fea0003800200 */
.L_x_180:
[----:B------:R-:W-:Y:S02]  /*0500*/  IMAD.MOV.U32 R25, RZ, RZ, R0 ;  /* 0x000000ffff197224 */ /* 0x000fe400078e0000 */
[----:B------:R-:W-:Y:S01]  /*0510*/  IMAD.MOV.U32 R24, RZ, RZ, R5 ;  /* 0x000000ffff187224 */ /* 0x000fe200078e0005 */
[----:B------:R-:W-:Y:S06]  /*0520*/  @!P0 BRA `(.L_x_177) ;  /* 0x0000000000448947 */ /* 0x000fec0003800000 */
[----:B------:R-:W2:Y:S01]  /*0530*/  LDG.E.64 R16, desc[UR4][R10.64] ;  /* 0x000000040a107981 */ /* 0x000ea2000c1e1b00 */
[----:B------:R-:W-:Y:S02]  /*0540*/  IMAD.MOV.U32 R25, RZ, RZ, R2 ;  /* 0x000000ffff197224 */ /* 0x000fe400078e0002 */
[----:B------:R-:W-:Y:S01]  /*0550*/  IMAD.MOV.U32 R24, RZ, RZ, R6 ;  /* 0x000000ffff187224 */ /* 0x000fe200078e0006 */
[----:B--2---:R-:W-:-:S04]  /*0560*/  ISETP.NE.U32.AND P0, PT, R16, RZ, PT ;  /* 0x000000ff1000720c */ /* 0x004fc80003f05070 */
[----:B------:R-:W-:-:S13]  /*0570*/  ISETP.NE.AND.EX P0, PT, R17, RZ, PT, P0 ;  /* 0x000000ff1100720c */ /* 0x000fda0003f05300 */
[----:B------:R-:W-:Y:S05]  /*0580*/  @!P0 BRA `(.L_x_177) ;  /* 0x00000000002c8947 */ /* 0x000fea0003800000 */
[C---:B-1----:R-:W-:Y:S01]  /*0590*/  LEA R20, P0, R3.reuse, R16, 0x3 ;  /* 0x0000001003147211 */ /* 0x042fe200078018ff */
[----:B0-----:R-:W2:Y:S03]  /*05a0*/  LDG.E.64 R18, desc[UR4][R8.64+0x10] ;  /* 0x0000100408127981 */ /* 0x001ea6000c1e1b00 */
[----:B------:R-:W-:-:S05]  /*05b0*/  LEA.HI.X R21, R3, R17, R4, 0x3, P0 ;  /* 0x0000001103157211 */ /* 0x000fca00000f1c04 */
[----:B------:R-:W2:Y:S01]  /*05c0*/  LDG.E.64 R16, desc[UR4][R20.64] ;  /* 0x0000000414107981 */ /* 0x000ea2000c1e1b00 */
[----:B------:R-:W-:Y:S02]  /*05d0*/  IMAD.MOV.U32 R25, RZ, RZ, R2 ;  /* 0x000000ffff197224 */ /* 0x000fe400078e0002 */
[----:B------:R-:W-:Y:S01]  /*05e0*/  IMAD.MOV.U32 R24, RZ, RZ, R6 ;  /* 0x000000ffff187224 */ /* 0x000fe200078e0006 */
[----:B--2---:R-:W-:-:S04]  /*05f0*/  ISETP.NE.U32.AND P0, PT, R16, R18, PT ;  /* 0x000000121000720c */ /* 0x004fc80003f05070 */
[----:B------:R-:W-:-:S13]  /*0600*/  ISETP.NE.AND.EX P0, PT, R17, R19, PT, P0 ;  /* 0x000000131100720c */ /* 0x000fda0003f05300 */
[----:B------:R2:W-:Y:S01]  /*0610*/  @!P0 STG.E.64 desc[UR4][R20.64], RZ ;  /* 0x000000ff14008986 */ /* 0x0005e2000c101b04 */
[----:B------:R-:W-:Y:S02]  /*0620*/  @!P0 IMAD.MOV.U32 R25, RZ, RZ, R2 ;  /* 0x000000ffff198224 */ /* 0x000fe400078e0002 */
[----:B------:R-:W-:-:S07]  /*0630*/  @!P0 IMAD.MOV.U32 R24, RZ, RZ, R6 ;  /* 0x000000ffff188224 */ /* 0x000fce00078e0006 */
.L_x_177:
[----:B------:R-:W-:Y:S05]  /*0640*/  BSYNC.RECONVERGENT B0 ;  /* 0x0000000000007941 */ /* 0x000fea0003800200 */
.L_x_176:
[----:B------:R-:W-:-:S04]  /*0650*/  IADD3 R16, P1, PT, R14, -R12, RZ ;  /* 0x8000000c0e107210 */ /* 0x000fc80007f3e0ff */
[----:B------:R-:W-:Y:S01]  /*0660*/  ISETP.GT.U32.AND P0, PT, R16, -0x4, PT ;  /* 0xfffffffc1000780c */ /* 0x000fe20003f04070 */
[----:B------:R-:W-:-:S05]  /*0670*/  IMAD.X R16, R15, 0x1, ~R13, P1 ;  /* 0x000000010f107824 */ /* 0x000fca00008e0e0d */
[----:B------:R-:W-:-:S13]  /*0680*/  ISETP.GT.U32.AND.EX P0, PT, R16, -0x1, PT, P0 ;  /* 0xffffffff1000780c */ /* 0x000fda0003f04100 */
[----:B------:R-:W-:Y:S05]  /*0690*/  @P0 BRA `(.L_x_175) ;  /* 0x0000000400240947 */ /* 0x000fea0003800000 */
[----:B------:R-:W-:-:S04]  /*06a0*/  LEA R16, P0, R25, UR6, 0x3 ;  /* 0x0000000619107c11 */ /* 0x000fc8000f8018ff */
[----:B------:R-:W-:-:S09]  /*06b0*/  LEA.HI.X R17, R25, UR7, R24, 0x3, P0 ;  /* 0x0000000719117c11 */ /* 0x000fd200080f1c18 */
.L_x_190:
[----:B0--3--:R-:W3:Y:S01]  /*06c0*/  LDG.E.64 R18, desc[UR4][R10.64] ;  /* 0x000000040a127981 */ /* 0x009ee2000c1e1b00 */
[----:B------:R-:W-:Y:S01]  /*06d0*/  BSSY.RECONVERGENT B0, `(.L_x_182) ;  /* 0x0000010000007945 */ /* 0x000fe20003800200 */
[----:B-12---:R-:W-:Y:S02]  /*06e0*/  CS2R R20, SRZ ;  /* 0x0000000000147805 */ /* 0x006fe4000001ff00 */
[----:B---3--:R-:W-:-:S04]  /*06f0*/  ISETP.NE.U32.AND P0, PT, R18, RZ, PT ;  /* 0x000000ff1200720c */ /* 0x008fc80003f05070 */
[----:B------:R-:W-:-:S13]  /*0700*/  ISETP.NE.AND.EX P0, PT, R19, RZ, PT, P0 ;  /* 0x000000ff1300720c */ /* 0x000fda0003f05300 */
[----:B------:R-:W-:Y:S05]  /*0710*/  @!P0 BRA `(.L_x_183) ;  /* 0x00000000002c8947 */ /* 0x000fea0003800000 */
[C---:B------:R-:W-:Y:S01]  /*0720*/  LEA R22, P0, R3.reuse, R18, 0x3 ;  /* 0x0000001203167211 */ /* 0x040fe200078018ff */
[----:B------:R-:W2:Y:S03]  /*0730*/  LDG.E.64 R20, desc[UR4][R16.64+-0x10] ;  /* 0xfffff00410147981 */ /* 0x000ea6000c1e1b00 */
[----:B------:R-:W-:-:S05]  /*0740*/  LEA.HI.X R23, R3, R19, R4, 0x3, P0 ;  /* 0x0000001303177211 */ /* 0x000fca00000f1c04 */
[----:B------:R-:W2:Y:S02]  /*0750*/  LDG.E.64 R26, desc[UR4][R22.64] ;  /* 0x00000004161a7981 */ /* 0x000ea4000c1e1b00 */
[----:B--2---:R-:W-:-:S04]  /*0760*/  ISETP.NE.U32.AND P0, PT, R26, R20, PT ;  /* 0x000000141a00720c */ /* 0x004fc80003f05070 */
[----:B------:R-:W-:Y:S01]  /*0770*/  ISETP.NE.AND.EX P0, PT, R27, R21, PT, P0 ;  /* 0x000000151b00720c */ /* 0x000fe20003f05300 */
[----:B------:R-:W-:Y:S02]  /*0780*/  IMAD.MOV.U32 R20, RZ, RZ, R18 ;  /* 0x000000ffff147224 */ /* 0x000fe400078e0012 */
[----:B------:R-:W-:-:S10]  /*0790*/  IMAD.MOV.U32 R21, RZ, RZ, R19 ;  /* 0x000000ffff157224 */ /* 0x000fd400078e0013 */
[----:B------:R-:W-:Y:S05]  /*07a0*/  @P0 BRA `(.L_x_183) ;  /* 0x0000000000080947 */ /* 0x000fea0003800000 */
[----:B------:R0:W-:Y:S04]  /*07b0*/  STG.E.64 desc[UR4][R22.64], RZ ;  /* 0x000000ff16007986 */ /* 0x0001e8000c101b04 */
[----:B------:R0:W5:Y:S02]  /*07c0*/  LDG.E.64 R20, desc[UR4][R10.64] ;  /* 0x000000040a147981 */ /* 0x000164000c1e1b00 */
.L_x_183:
[----:B------:R-:W-:Y:S05]  /*07d0*/  BSYNC.RECONVERGENT B0 ;  /* 0x0000000000007941 */ /* 0x000fea0003800200 */
.L_x_182:
[----:B-----5:R-:W-:Y:S01]  /*07e0*/  ISETP.NE.U32.AND P0, PT, R20, RZ, PT ;  /* 0x000000ff1400720c */ /* 0x020fe20003f05070 */
[----:B------:R-:W-:Y:S01]  /*07f0*/  BSSY.RECONVERGENT B0, `(.L_x_184) ;  /* 0x000000f000007945 */ /* 0x000fe20003800200 */
[----:B------:R-:W-:Y:S02]  /*0800*/  CS2R R18, SRZ ;  /* 0x0000000000127805 */ /* 0x000fe4000001ff00 */
[----:B------:R-:W-:-:S13]  /*0810*/  ISETP.NE.AND.EX P0, PT, R21, RZ, PT, P0 ;  /* 0x000000ff1500720c */ /* 0x000fda0003f05300 */
[----:B------:R-:W-:Y:S05]  /*0820*/  @!P0 BRA `(.L_x_185) ;  /* 0x00000000002c8947 */ /* 0x000fea0003800000 */
[C---:B0-----:R-:W-:Y:S01]  /*0830*/  LEA R22, P0, R3.reuse, R20, 0x3 ;  /* 0x0000001403167211 */ /* 0x041fe200078018ff */
        /* <DEDUP_REMOVED lines=10> */
.L_x_185:
[----:B------:R-:W-:Y:S05]  /*08e0*/  BSYNC.RECONVERGENT B0 ;  /* 0x0000000000007941 */ /* 0x000fea0003800200 */
.L_x_184:
[----:B-----5:R-:W-:Y:S01]  /*08f0*/  ISETP.NE.U32.AND P1, PT, R18, RZ, PT ;  /* 0x000000ff1200720c */ /* 0x020fe20003f25070 */
[----:B------:R-:W-:Y:S01]  /*0900*/  BSSY.RECONVERGENT B0, `(.L_x_186) ;  /* 0x0000012000007945 */ /* 0x000fe20003800200 */
[----:B------:R-:W-:Y:S02]  /*0910*/  IADD3 R25, P2, PT, R25, 0x4, RZ ;  /* 0x0000000419197810 */ /* 0x000fe40007f5e0ff */
[----:B------:R-:W-:Y:S02]  /*0920*/  CS2R R20, SRZ ;  /* 0x0000000000147805 */ /* 0x000fe4000001ff00 */
[----:B------:R-:W-:Y:S02]  /*0930*/  ISETP.NE.AND.EX P1, PT, R19, RZ, PT, P1 ;  /* 0x000000ff1300720c */ /* 0x000fe40003f25310 */
[----:B------:R-:W-:Y:S01]  /*0940*/  ISETP.GE.U32.AND P0, PT, R25, R12, PT ;  /* 0x0000000c1900720c */ /* 0x000fe20003f06070 */
[----:B------:R-:W-:-:S10]  /*0950*/  IMAD.X R24, RZ, RZ, R24, P2 ;  /* 0x000000ffff187224 */ /* 0x000fd400010e0618 */
[----:B------:R-:W-:Y:S05]  /*0960*/  @!P1 BRA `(.L_x_187) ;  /* 0x00000000002c9947 */ /* 0x000fea0003800000 */
[C---:B01----:R-:W-:Y:S01]  /*0970*/  LEA R22, P1, R3.reuse, R18, 0x3 ;  /* 0x0000001203167211 */ /* 0x043fe200078218ff */
        /* <DEDUP_REMOVED lines=10> */
.L_x_187:
[----:B------:R-:W-:Y:S05]  /*0a20*/  BSYNC.RECONVERGENT B0 ;  /* 0x0000000000007941 */ /* 0x000fea0003800200 */
.L_x_186:
[----:B-----5:R-:W-:Y:S01]  /*0a30*/  ISETP.NE.U32.AND P1, PT, R20, RZ, PT ;  /* 0x000000ff1400720c */ /* 0x020fe20003f25070 */
[----:B------:R-:W-:Y:S01]  /*0a40*/  BSSY.RECONVERGENT B0, `(.L_x_188) ;  /* 0x000000b000007945 */ /* 0x000fe20003800200 */
[----:B------:R-:W-:Y:S02]  /*0a50*/  ISETP.GE.U32.AND.EX P0, PT, R24, R13, PT, P0 ;  /* 0x0000000d1800720c */ /* 0x000fe40003f06100 */
[----:B------:R-:W-:-:S13]  /*0a60*/  ISETP.NE.AND.EX P1, PT, R21, RZ, PT, P1 ;  /* 0x000000ff1500720c */ /* 0x000fda0003f25310 */
[----:B------:R-:W-:Y:S05]  /*0a70*/  @!P1 BRA `(.L_x_189) ;  /* 0x00000000001c9947 */ /* 0x000fea0003800000 */
[C---:B------:R-:W-:Y:S01]  /*0a80*/  LEA R20, P1, R3.reuse, R20, 0x3 ;  /* 0x0000001403147211 */ /* 0x040fe200078218ff */
[----:B------:R-:W3:Y:S03]  /*0a90*/  LDG.E.64 R18, desc[UR4][R16.64+0x8] ;  /* 0x0000080410127981 */ /* 0x000ee6000c1e1b00 */
[----:B------:R-:W-:-:S05]  /*0aa0*/  LEA.HI.X R21, R3, R21, R4, 0x3, P1 ;  /* 0x0000001503157211 */ /* 0x000fca00008f1c04 */
[----:B012---:R-:W3:Y:S02]  /*0ab0*/  LDG.E.64 R22, desc[UR4][R20.64] ;  /* 0x0000000414167981 */ /* 0x007ee4000c1e1b00 */
[----:B---3--:R-:W-:-:S04]  /*0ac0*/  ISETP.NE.U32.AND P1, PT, R22, R18, PT ;  /* 0x000000121600720c */ /* 0x008fc80003f25070 */
[----:B------:R-:W-:-:S13]  /*0ad0*/  ISETP.NE.AND.EX P1, PT, R23, R19, PT, P1 ;  /* 0x000000131700720c */ /* 0x000fda0003f25310 */
[----:B------:R3:W-:Y:S02]  /*0ae0*/  @!P1 STG.E.64 desc[UR4][R20.64], RZ ;  /* 0x000000ff14009986 */ /* 0x0007e4000c101b04 */
.L_x_189:
[----:B------:R-:W-:Y:S05]  /*0af0*/  BSYNC.RECONVERGENT B0 ;  /* 0x0000000000007941 */ /* 0x000fea0003800200 */
.L_x_188:
[----:B------:R-:W-:-:S05]  /*0b00*/  IADD3 R16, P1, PT, R16, 0x20, RZ ;  /* 0x0000002010107810 */ /* 0x000fca0007f3e0ff */
[----:B------:R-:W-:Y:S01]  /*0b10*/  IMAD.X R17, RZ, RZ, R17, P1 ;  /* 0x000000ffff117224 */ /* 0x000fe200008e0611 */
[----:B------:R-:W-:Y:S07]  /*0b20*/  @!P0 BRA `(.L_x_190) ;  /* 0xfffffff800e48947 */ /* 0x000fee000383ffff */
.L_x_175:
[----:B------:R-:W-:Y:S05]  /*0b30*/  BSYNC.RECONVERGENT B1 ;  /* 0x0000000000017941 */ /* 0x000fea0003800200 */
.L_x_174:
[----:B------:R-:W-:-:S05]  /*0b40*/  IADD3 R3, P0, PT, R3, 0x1, RZ ;  /* 0x0000000103037810 */ /* 0x000fca0007f1e0ff */
[----:B------:R-:W-:Y:S01]  /*0b50*/  IMAD.X R4, RZ, RZ, R4, P0 ;  /* 0x000000ffff047224 */ /* 0x000fe200000e0604 */
[----:B------:R-:W-:-:S04]  /*0b60*/  ISETP.NE.U32.AND P0, PT, R3, 0x80, PT ;  /* 0x000000800300780c */ /* 0x000fc80003f05070 */
[----:B------:R-:W-:-:S13]  /*0b70*/  ISETP.NE.AND.EX P0, PT, R4, RZ, PT, P0 ;  /* 0x000000ff0400720c */ /* 0x000fda0003f05300 */
[----:B------:R-:W-:Y:S05]  /*0b80*/  @P0 BRA `(.L_x_191) ;  /* 0xfffffff400b00947 */ /* 0x000fea000383ffff */
[----:B------:R-:W-:Y:S05]  /*0b90*/  EXIT ;  /* 0x000000000000794d */ /* 0x000fea0003800000 */
.L_x_192:
        /* <DEDUP_REMOVED lines=14> */
.L_x_327:


//--------------------- .text._Z28batched_delete_preprocessingP27vertex_dictionary_structuremPmS1_S1_ --------------------------
	.section	.text._Z28batched_delete_preprocessingP27vertex_dictionary_structuremPmS1_S1_,"ax",@progbits
	.align	128
        .global         _Z28batched_delete_preprocessingP27vertex_dictionary_structuremPmS1_S1_
        .type           _Z28batched_delete_preprocessingP27vertex_dictionary_structuremPmS1_S1_,@function
        .size           _Z28batched_delete_preprocessingP27vertex_dictionary_structuremPmS1_S1_,(.L_x_314 - _Z28batched_delete_preprocessingP27vertex_dictionary_structuremPmS1_S1_)
        .other          _Z28batched_delete_preprocessingP27vertex_dictionary_structuremPmS1_S1_,@"STO_CUDA_ENTRY STV_DEFAULT"
_Z28batched_delete_preprocessingP27vertex_dictionary_structuremPmS1_S1_:
.text._Z28batched_delete_preprocessingP27vertex_dictionary_structuremPmS1_S1_:
        /* <DEDUP_REMOVED lines=35> */
[----:B0----5:R-:W-:Y:S05]  /*0230*/  CALL.REL.NOINC `($_Z28batched_delete_preprocessingP27vertex_dictionary_structuremPmS1_S1_$_Z32inorderTraversal_batch_delete_v1P10edge_blockmmPm) ;  /* 0x0000000000047944 */ /* 0x021fea0003c00000 */
[----:B------:R-:W-:Y:S05]  /*0240*/  EXIT ;  /* 0x000000000000794d */ /* 0x000fea0003800000 */
        .type           $_Z28batched_delete_preprocessingP27vertex_dictionary_structuremPmS1_S1_$_Z32inorderTraversal_batch_delete_v1P10edge_blockmmPm,@function
        .size           $_Z28batched_delete_preprocessingP27vertex_dictionary_structuremPmS1_S1_$_Z32inorderTraversal_batch_delete_v1P10edge_blockmmPm,(.L_x_314 - $_Z28batched_delete_preprocessingP27vertex_dictionary_structuremPmS1_S1_$_Z32inorderTraversal_batch_delete_v1P10edge_blockmmPm)
$_Z28batched_delete_preprocessingP27vertex_dictionary_structuremPmS1_S1_$_Z32inorderTraversal_batch_delete_v1P10edge_blockmmPm:
[----:B------:R-:W-:-:S05]  /*0250*/  VIADD R1, R1, 0xffffffc8 ;  /* 0xffffffc801017836 */ /* 0x000fca0000000000 */
[----:B------:R-:W-:Y:S04]  /*0260*/  STL [R1+0x34], R29 ;  /* 0x0000341d01007387 */ /* 0x000fe80000100800 */
[----:B------:R-:W-:Y:S04]  /*0270*/  STL [R1+0x30], R28 ;  /* 0x0000301c01007387 */ /* 0x000fe80000100800 */
[----:B------:R-:W-:Y:S04]  /*0280*/  STL [R1+0x2c], R27 ;  /* 0x00002c1b01007387 */ /* 0x000fe80000100800 */
[----:B------:R-:W-:Y:S04]  /*0290*/  STL [R1+0x28], R26 ;  /* 0x0000281a01007387 */ /* 0x000fe80000100800 */
[----:B------:R0:W-:Y:S04]  /*02a0*/  STL [R1+0x24], R25 ;  /* 0x0000241901007387 */ /* 0x0001e80000100800 */
[----:B------:R1:W-:Y:S04]  /*02b0*/  STL [R1+0x20], R24 ;  /* 0x0000201801007387 */ /* 0x0003e80000100800 */
[----:B------:R-:W-:Y:S01]  /*02c0*/  STL [R1+0x1c], R23 ;  /* 0x00001c1701007387 */ /* 0x000fe20000100800 */
[----:B0-----:R-:W-:-:S03]  /*02d0*/  IMAD.MOV.U32 R25, RZ, RZ, R7 ;  /* 0x000000ffff197224 */ /* 0x001fc600078e0007 */
[----:B------:R-:W-:Y:S01]  /*02e0*/  STL [R1+0x18], R22 ;  /* 0x0000181601007387 */ /* 0x000fe20000100800 */
[----:B-1----:R-:W-:-:S03]  /*02f0*/  IMAD.MOV.U32 R24, RZ, RZ, R6 ;  /* 0x000000ffff187224 */ /* 0x002fc600078e0006 */
[----:B------:R-:W-:Y:S04]  /*0300*/  STL [R1+0x14], R21 ;  /* 0x0000141501007387 */ /* 0x000fe80000100800 */
[----:B------:R-:W-:Y:S04]  /*0310*/  STL [R1+0x10], R20 ;  /* 0x0000101401007387 */ /* 0x000fe80000100800 */
[----:B------:R0:W-:Y:S04]  /*0320*/  STL [R1+0xc], R18 ;  /* 0x00000c1201007387 */ /* 0x0001e80000100800 */
[----:B------:R1:W-:Y:S04]  /*0330*/  STL [R1+0x8], R17 ;  /* 0x0000081101007387 */ /* 0x0003e80000100800 */
[----:B------:R2:W-:Y:S01]  /*0340*/  STL [R1+0x4], R16 ;  /* 0x0000041001007387 */ /* 0x0005e20000100800 */
[----:B0-----:R-:W0:Y:S05]  /*0350*/  BMOV.32.CLEAR R18, B7 ;  /* 0x0000000007127355 */ /* 0x001e2a0000100000 */
[----:B-1----:R-:W1:Y:S05]  /*0360*/  BMOV.32.CLEAR R17, B6 ;  /* 0x0000000006117355 */ /* 0x002e6a0000100000 */
[----:B------:R-:W-:Y:S01]  /*0370*/  BSSY.RECONVERGENT B7, `(.L_x_193) ;  /* 0x0000039000077945 */ /* 0x000fe20003800200 */
[----:B------:R3:W-:Y:S01]  /*0380*/  STL [R1], R2 ;  /* 0x0000000201007387 */ /* 0x0007e20000100800 */
[----:B--2---:R-:W-:-:S02]  /*0390*/  IMAD.MOV.U32 R16, RZ, RZ, R8 ;  /* 0x000000ffff107224 */ /* 0x004fc400078e0008 */
[----:B---3--:R-:W-:Y:S01]  /*03a0*/  IMAD.MOV.U32 R2, RZ, RZ, R9 ;  /* 0x000000ffff027224 */ /* 0x008fe200078e0009 */
        /* <DEDUP_REMOVED lines=10> */
.L_x_195:
[----:B-1----:R-:W-:Y:S01]  /*0450*/  R2UR UR4, R28 ;  /* 0x000000001c0472ca */ /* 0x002fe200000e0000 */
[----:B------:R-:W-:Y:S01]  /*0460*/  IMAD.MOV.U32 R26, RZ, RZ, R10 ;  /* 0x000000ffff1a7224 */ /* 0x000fe200078e000a */
[----:B------:R-:W-:Y:S01]  /*0470*/  R2UR UR5, R29 ;  /* 0x000000001d0572ca */ /* 0x000fe200000e0000 */
[----:B------:R-:W-:-:S12]  /*0480*/  IMAD.MOV.U32 R27, RZ, RZ, R11 ;  /* 0x000000ffff1b7224 */ /* 0x000fd800078e000b */
[----:B------:R0:W5:Y:S01]  /*0490*/  LD.E.64 R4, desc[UR4][R26.64+0x408] ;  /* 0x000408041a047980 */ /* 0x000162000c101b00 */
[----:B------:R-:W-:Y:S01]  /*04a0*/  IMAD.MOV.U32 R6, RZ, RZ, R24 ;  /* 0x000000ffff067224 */ /* 0x000fe200078e0018 */
[----:B------:R-:W-:Y:S01]  /*04b0*/  MOV R20, 0x510 ;  /* 0x0000051000147802 */ /* 0x000fe20000000f00 */
[----:B------:R-:W-:Y:S02]  /*04c0*/  IMAD.MOV.U32 R7, RZ, RZ, R25 ;  /* 0x000000ffff077224 */ /* 0x000fe400078e0019 */
[----:B------:R-:W-:Y:S02]  /*04d0*/  IMAD.MOV.U32 R8, RZ, RZ, R16 ;  /* 0x000000ffff087224 */ /* 0x000fe400078e0010 */
[----:B------:R-:W-:Y:S02]  /*04e0*/  IMAD.MOV.U32 R9, RZ, RZ, R2 ;  /* 0x000000ffff097224 */ /* 0x000fe400078e0002 */
[----:B------:R-:W-:-:S07]  /*04f0*/  IMAD.MOV.U32 R21, RZ, RZ, 0x0 ;  /* 0x00000000ff157424 */ /* 0x000fce00078e00ff */
[----:B0----5:R-:W-:Y:S05]  /*0500*/  CALL.REL.NOINC `($_Z28batched_delete_preprocessingP27vertex_dictionary_structuremPmS1_S1_$_Z32inorderTraversal_batch_delete_v1P10edge_blockmmPm) ;  /* 0xfffffffc00507944 */ /* 0x021fea0003c3ffff */
[----:B------:R-:W-:Y:S01]  /*0510*/  R2UR UR4, R28 ;  /* 0x000000001c0472ca */ /* 0x000fe200000e0000 */
[----:B------:R-:W0:Y:S01]  /*0520*/  LDCU.64 UR6, c[0x4][0x68] ;  /* 0x01000d00ff0677ac */ /* 0x000e220008000a00 */
[----:B------:R-:W-:-:S13]  /*0530*/  R2UR UR5, R29 ;  /* 0x000000001d0572ca */ /* 0x000fda00000e0000 */
[----:B------:R-:W2:Y:S01]  /*0540*/  LDG.E.64 R6, desc[UR4][R22.64] ;  /* 0x0000000416067981 */ /* 0x000ea2000c1e1b00 */
[----:B------:R-:W1:Y:S01]  /*0550*/  LDCU.64 UR4, c[0x4][0x58] ;  /* 0x01000b00ff0477ac */ /* 0x000e620008000a00 */
[C---:B------:R-:W-:Y:S02]  /*0560*/  R2UR UR8, R28.reuse ;  /* 0x000000001c0872ca */ /* 0x040fe400000e0000 */
[C---:B------:R-:W-:Y:S02]  /*0570*/  R2UR UR9, R29.reuse ;  /* 0x000000001d0972ca */ /* 0x040fe400000e0000 */
[C---:B------:R-:W-:Y:S02]  /*0580*/  R2UR UR10, R28.reuse ;  /* 0x000000001c0a72ca */ /* 0x040fe400000e0000 */
[----:B------:R-:W-:Y:S02]  /*0590*/  R2UR UR11, R29 ;  /* 0x000000001d0b72ca */ /* 0x000fe400000e0000 */
[----:B------:R-:W-:-:S02]  /*05a0*/  R2UR UR12, R28 ;  /* 0x000000001c0c72ca */ /* 0x000fc400000e0000 */
[----:B------:R-:W-:Y:S02]  /*05b0*/  R2UR UR13, R29 ;  /* 0x000000001d0d72ca */ /* 0x000fe400000e0000 */
[----:B--2---:R-:W-:-:S05]  /*05c0*/  IADD3 R0, P0, PT, R6, R16, RZ ;  /* 0x0000001006007210 */ /* 0x004fca0007f1e0ff */
[----:B------:R-:W-:Y:S02]  /*05d0*/  IMAD.X R3, R7, 0x1, R2, P0 ;  /* 0x0000000107037824 */ /* 0x000fe400000e0602 */
[----:B------:R-:W-:-:S03]  /*05e0*/  IMAD.SHL.U32 R8, R0, 0x8, RZ ;  /* 0x0000000800087824 */ /* 0x000fc600078e00ff */
[----:B------:R-:W-:Y:S02]  /*05f0*/  SHF.L.U64.HI R0, R0, 0x3, R3 ;  /* 0x0000000300007819 */ /* 0x000fe40000010203 */
[----:B-1----:R-:W-:Y:S02]  /*0600*/  IADD3 R4, P0, PT, R8, UR4, RZ ;  /* 0x0000000408047c10 */ /* 0x002fe4000ff1e0ff */
[----:B------:R-:W-:Y:S02]  /*0610*/  R2UR UR4, R28 ;  /* 0x000000001c0472ca */ /* 0x000fe400000e0000 */
[----:B------:R-:W-:Y:S02]  /*0620*/  IADD3.X R5, PT, PT, R0, UR5, RZ, P0, !PT ;  /* 0x0000000500057c10 */ /* 0x000fe400087fe4ff */
[----:B------:R-:W-:Y:S02]  /*0630*/  R2UR UR5, R29 ;  /* 0x000000001d0572ca */ /* 0x000fe400000e0000 */
[----:B------:R-:W-:Y:S01]  /*0640*/  IADD3 R6, P0, PT, R6, 0x1, RZ ;  /* 0x0000000106067810 */ /* 0x000fe20007f1e0ff */
[----:B------:R2:W-:Y:S01]  /*0650*/  STG.E.64 desc[UR8][R4.64], R26 ;  /* 0x0000001a04007986 */ /* 0x0005e2000c101b08 */
[----:B0-----:R-:W-:-:S03]  /*0660*/  IADD3 R8, P1, PT, R8, UR6, RZ ;  /* 0x0000000608087c10 */ /* 0x001fc6000ff3e0ff */
[----:B------:R-:W-:Y:S01]  /*0670*/  IMAD.X R7, RZ, RZ, R7, P0 ;  /* 0x000000ffff077224 */ /* 0x000fe200000e0607 */
[----:B------:R-:W-:-:S04]  /*0680*/  IADD3.X R9, PT, PT, R0, UR7, RZ, P1, !PT ;  /* 0x0000000700097c10 */ /* 0x000fc80008ffe4ff */
[----:B------:R2:W-:Y:S04]  /*0690*/  STG.E.64 desc[UR10][R22.64], R6 ;  /* 0x0000000616007986 */ /* 0x0005e8000c101b0a */
[----:B------:R2:W-:Y:S04]  /*06a0*/  STG.E.64 desc[UR4][R8.64], R24 ;  /* 0x0000001808007986 */ /* 0x0005e8000c101b04 */
[----:B------:R-:W3:Y:S02]  /*06b0*/  LD.E.64 R10, desc[UR12][R26.64+0x410] ;  /* 0x0004100c1a0a7980 */ /* 0x000ee4000c101b00 */
[----:B---3--:R-:W-:-:S04]  /*06c0*/  ISETP.NE.U32.AND P0, PT, R10, RZ, PT ;  /* 0x000000ff0a00720c */ /* 0x008fc80003f05070 */
[----:B------:R-:W-:-:S13]  /*06d0*/  ISETP.NE.AND.EX P0, PT, R11, RZ, PT, P0 ;  /* 0x000000ff0b00720c */ /* 0x000fda0003f05300 */
[----:B--2---:R-:W-:Y:S05]  /*06e0*/  @P0 BRA `(.L_x_195) ;  /* 0xfffffffc00580947 */ /* 0x004fea000383ffff */
[----:B------:R-:W-:Y:S05]  /*06f0*/  BSYNC.RECONVERGENT B6 ;  /* 0x0000000000067941 */ /* 0x000fea0003800200 */
.L_x_194:
[----:B------:R-:W-:Y:S05]  /*0700*/  BSYNC.RECONVERGENT B7 ;  /* 0x0000000000077941 */ /* 0x000fea0003800200 */
.L_x_193:
[----:B------:R-:W2:Y:S01]  /*0710*/  LDL R20, [R1+0x10] ;  /* 0x0000100001147983 */ /* 0x000ea20000100800 */
[----:B------:R0:W-:Y:S05]  /*0720*/  BMOV.32 B6, R17 ;  /* 0x0000001106007356 */ /* 0x0001ea0000000000 */
[----:B------:R-:W2:Y:S01]  /*0730*/  LDL R21, [R1+0x14] ;  /* 0x0000140001157983 */ /* 0x000ea20000100800 */
[----:B------:R1:W-:Y:S05]  /*0740*/  BMOV.32 B7, R18 ;  /* 0x0000001207007356 */ /* 0x0003ea0000000000 */
[----:B------:R-:W2:Y:S04]  /*0750*/  LDL R2, [R1] ;  /* 0x0000000001027983 */ /* 0x000ea80000100800 */
        /* <DEDUP_REMOVED lines=8> */
[----:B------:R-:W2:Y:S04]  /*07e0*/  LDL R27, [R1+0x2c] ;  /* 0x00002c00011b7983 */ /* 0x000ea80000100800 */
[----:B------:R-:W2:Y:S04]  /*07f0*/  LDL R28, [R1+0x30] ;  /* 0x00003000011c7983 */ /* 0x000ea80000100800 */
[----:B------:R0:W2:Y:S02]  /*0800*/  LDL R29, [R1+0x34] ;  /* 0x00003400011d7983 */ /* 0x0000a40000100800 */
[----:B0-----:R-:W-:Y:S01]  /*0810*/  VIADD R1, R1, 0x38 ;  /* 0x0000003801017836 */ /* 0x001fe20000000000 */
[----:B--2---:R-:W-:Y:S06]  /*0820*/  RET.REL.NODEC R20 `(_Z28batched_delete_preprocessingP27vertex_dictionary_structuremPmS1_S1_) ;  /* 0xfffffff414f47950 */ /* 0x004fec0003c3ffff */
.L_x_196:
        /* <DEDUP_REMOVED lines=13> */
.L_x_314:


//--------------------- .text._Z18delete_edge_kernelP27vertex_dictionary_structuremmmmPm --------------------------
	.section	.text._Z18delete_edge_kernelP27vertex_dictionary_structuremmmmPm,"ax",@progbits
	.align	128
        .global         _Z18delete_edge_kernelP27vertex_dictionary_structuremmmmPm
        .type           _Z18delete_edge_kernelP27vertex_dictionary_structuremmmmPm,@function
        .size           _Z18delete_edge_kernelP27vertex_dictionary_structuremmmmPm,(.L_x_329 - _Z18delete_edge_kernelP27vertex_dictionary_structuremmmmPm)
        .other          _Z18delete_edge_kernelP27vertex_dictionary_structuremmmmPm,@"STO_CUDA_ENTRY STV_DEFAULT"
_Z18delete_edge_kernelP27vertex_dictionary_structuremmmmPm:
.text._Z18delete_edge_kernelP27vertex_dictionary_structuremmmmPm:
        /* <DEDUP_REMOVED lines=11> */
[----:B------:R-:W1:Y:S03]  /*00b0*/  LDCU.64 UR4, c[0x0][0x358] ;  /* 0x00006b00ff0477ac */ /* 0x000e660008000a00 */
[----:B------:R-:W-:Y:S01]  /*00c0*/  LOP3.LUT R2, R2, 0xffffff8, RZ, 0xc0, !PT ;  /* 0x0ffffff802027812 */ /* 0x000fe200078ec0ff */
[----:B------:R-:W-:Y:S03]  /*00d0*/  BAR.SYNC.DEFER_BLOCKING 0x0 ;  /* 0x0000000000007b1d */ /* 0x000fe60000010000 */
[----:B0-----:R-:W-:-:S05]  /*00e0*/  IADD3 R2, P0, PT, R2, UR6, RZ ;  /* 0x0000000602027c10 */ /* 0x001fca000ff1e0ff */
[----:B------:R-:W-:Y:S01]  /*00f0*/  IMAD.X R3, RZ, RZ, UR7, P0 ;  /* 0x00000007ff037e24 */ /* 0x000fe200080e06ff */
[----:B------:R-:W0:Y:S04]  /*0100*/  LDCU.64 UR6, c[0x0][0x3a0] ;  /* 0x00007400ff0677ac */ /* 0x000e280008000a00 */
[----:B-1----:R-:W2:Y:S01]  /*0110*/  LDG.E.64 R4, desc[UR4][R2.64] ;  /* 0x0000000402047981 */ /* 0x002ea2000c1e1b00 */
[----:B------:R-:W-:-:S05]  /*0120*/  IMAD.SHL.U32 R6, R0, 0x8, RZ ;  /* 0x0000000800067824 */ /* 0x000fca00078e00ff */
[----:B------:R-:W-:-:S04]  /*0130*/  LOP3.LUT R7, R6, 0x3f8, RZ, 0xc0, !PT ;  /* 0x000003f806077812 */ /* 0x000fc800078ec0ff */
[----:B--2---:R-:W-:-:S05]  /*0140*/  IADD3 R4, P0, PT, R4, R7, RZ ;  /* 0x0000000704047210 */ /* 0x004fca0007f1e0ff */
[----:B------:R-:W-:-:S06]  /*0150*/  IMAD.X R5, RZ, RZ, R5, P0 ;  /* 0x000000ffff057224 */ /* 0x000fcc00000e0605 */
[----:B------:R-:W0:Y:S02]  /*0160*/  LDG.E.64 R4, desc[UR4][R4.64] ;  /* 0x0000000404047981 */ /* 0x000e24000c1e1b00 */
[----:B0-----:R-:W-:-:S04]  /*0170*/  ISETP.NE.U32.AND P0, PT, R4, UR6, PT ;  /* 0x0000000604007c0c */ /* 0x001fc8000bf05070 */
[----:B------:R-:W-:-:S13]  /*0180*/  ISETP.NE.AND.EX P0, PT, R5, UR7, PT, P0 ;  /* 0x0000000705007c0c */ /* 0x000fda000bf05300 */
[----:B------:R-:W-:Y:S05]  /*0190*/  @P0 EXIT ;  /* 0x000000000000094d */ /* 0x000fea0003800000 */
[----:B------:R-:W0:Y:S01]  /*01a0*/  LDC.64 R4, c[0x0][0x3a8] ;  /* 0x0000ea00ff047b82 */ /* 0x000e220000000a00 */
[----:B------:R-:W-:Y:S02]  /*01b0*/  IMAD.MOV.U32 R8, RZ, RZ, 0x1 ;  /* 0x00000001ff087424 */ /* 0x000fe400078e00ff */
[----:B------:R-:W-:-:S05]  /*01c0*/  IMAD.MOV.U32 R9, RZ, RZ, 0x0 ;  /* 0x00000000ff097424 */ /* 0x000fca00078e00ff */
[----:B0-----:R-:W-:Y:S04]  /*01d0*/  STG.E.64 desc[UR4][R4.64], R8 ;  /* 0x0000000804007986 */ /* 0x001fe8000c101b04 */
[----:B------:R-:W2:Y:S01]  /*01e0*/  LDG.E.64 R2, desc[UR4][R2.64] ;  /* 0x0000000402027981 */ /* 0x000ea2000c1e1b00 */
[----:B------:R-:W-:-:S04]  /*01f0*/  LOP3.LUT R7, R0, 0x7f, RZ, 0xc0, !PT ;  /* 0x0000007f00077812 */ /* 0x000fc800078ec0ff */
[----:B--2---:R-:W-:-:S04]  /*0200*/  LEA R6, P0, R7, R2, 0x3 ;  /* 0x0000000207067211 */ /* 0x004fc800078018ff */
[----:B------:R-:W-:-:S05]  /*0210*/  LEA.HI.X R7, R7, R3, RZ, 0x3, P0 ;  /* 0x0000000307077211 */ /* 0x000fca00000f1cff */
[----:B------:R-:W-:Y:S01]  /*0220*/  STG.E.64 desc[UR4][R6.64], RZ ;  /* 0x000000ff06007986 */ /* 0x000fe2000c101b04 */
[----:B------:R-:W-:Y:S05]  /*0230*/  EXIT ;  /* 0x000000000000794d */ /* 0x000fea0003800000 */
.L_x_197:
        /* <DEDUP_REMOVED lines=12> */
.L_x_329:


//--------------------- .text._Z21search_edge_kernel_v1P27vertex_dictionary_structuremmmmPm --------------------------
	.section	.text._Z21search_edge_kernel_v1P27vertex_dictionary_structuremmmmPm,"ax",@progbits
	.align	128
        .global         _Z21search_edge_kernel_v1P27vertex_dictionary_structuremmmmPm
        .type           _Z21search_edge_kernel_v1P27vertex_dictionary_structuremmmmPm,@function
        .size           _Z21search_edge_kernel_v1P27vertex_dictionary_structuremmmmPm,(.L_x_330 - _Z21search_edge_kernel_v1P27vertex_dictionary_structuremmmmPm)
        .other          _Z21search_edge_kernel_v1P27vertex_dictionary_structuremmmmPm,@"STO_CUDA_ENTRY STV_DEFAULT"
_Z21search_edge_kernel_v1P27vertex_dictionary_structuremmmmPm:
.text._Z21search_edge_kernel_v1P27vertex_dictionary_structuremmmmPm:
        /* <DEDUP_REMOVED lines=10> */
[----:B------:R-:W1:Y:S01]  /*00a0*/  LDC.64 R2, c[0x0][0x3a8] ;  /* 0x0000ea00ff027b82 */ /* 0x000e620000000a00 */
[----:B------:R-:W-:Y:S01]  /*00b0*/  SHF.R.U64 R6, R0, 0x4, RZ ;  /* 0x0000000400067819 */ /* 0x000fe200000012ff */
[----:B------:R-:W1:Y:S06]  /*00c0*/  LDCU.64 UR4, c[0x0][0x358] ;  /* 0x00006b00ff0477ac */ /* 0x000e6c0008000a00 */
[----:B------:R-:W-:Y:S01]  /*00d0*/  BAR.SYNC.DEFER_BLOCKING 0x0 ;  /* 0x0000000000007b1d */ /* 0x000fe20000010000 */
[----:B------:R-:W-:-:S04]  /*00e0*/  LOP3.LUT R6, R6, 0xffffff8, RZ, 0xc0, !PT ;  /* 0x0ffffff806067812 */ /* 0x000fc800078ec0ff */
[----:B0-----:R-:W-:-:S05]  /*00f0*/  IADD3 R6, P0, PT, R6, UR6, RZ ;  /* 0x0000000606067c10 */ /* 0x001fca000ff1e0ff */
[----:B------:R-:W-:Y:S01]  /*0100*/  IMAD.X R7, RZ, RZ, UR7, P0 ;  /* 0x00000007ff077e24 */ /* 0x000fe200080e06ff */
[----:B------:R-:W0:Y:S01]  /*0110*/  LDCU.64 UR6, c[0x0][0x3a0] ;  /* 0x00007400ff0677ac */ /* 0x000e220008000a00 */
[----:B-1----:R1:W-:Y:S04]  /*0120*/  STG.E.64 desc[UR4][R2.64], RZ ;  /* 0x000000ff02007986 */ /* 0x0023e8000c101b04 */
[----:B------:R-:W2:Y:S01]  /*0130*/  LDG.E.64 R4, desc[UR4][R6.64] ;  /* 0x0000000406047981 */ /* 0x000ea2000c1e1b00 */
[----:B------:R-:W-:-:S05]  /*0140*/  IMAD.SHL.U32 R0, R0, 0x8, RZ ;  /* 0x0000000800007824 */ /* 0x000fca00078e00ff */
[----:B------:R-:W-:-:S04]  /*0150*/  LOP3.LUT R9, R0, 0x3f8, RZ, 0xc0, !PT ;  /* 0x000003f800097812 */ /* 0x000fc800078ec0ff */
[----:B--2---:R-:W-:-:S05]  /*0160*/  IADD3 R4, P0, PT, R4, R9, RZ ;  /* 0x0000000904047210 */ /* 0x004fca0007f1e0ff */
[----:B------:R-:W-:-:S06]  /*0170*/  IMAD.X R5, RZ, RZ, R5, P0 ;  /* 0x000000ffff057224 */ /* 0x000fcc00000e0605 */
[----:B------:R-:W0:Y:S02]  /*0180*/  LDG.E.64 R4, desc[UR4][R4.64] ;  /* 0x0000000404047981 */ /* 0x000e24000c1e1b00 */
[----:B0-----:R-:W-:-:S04]  /*0190*/  ISETP.NE.U32.AND P0, PT, R4, UR6, PT ;  /* 0x0000000604007c0c */ /* 0x001fc8000bf05070 */
[----:B------:R-:W-:-:S13]  /*01a0*/  ISETP.NE.AND.EX P0, PT, R5, UR7, PT, P0 ;  /* 0x0000000705007c0c */ /* 0x000fda000bf05300 */
[----:B-1----:R-:W-:Y:S05]  /*01b0*/  @P0 EXIT ;  /* 0x000000000000094d */ /* 0x002fea0003800000 */
[----:B------:R-:W-:Y:S02]  /*01c0*/  IMAD.MOV.U32 R4, RZ, RZ, 0x1 ;  /* 0x00000001ff047424 */ /* 0x000fe400078e00ff */
[----:B------:R-:W-:-:S05]  /*01d0*/  IMAD.MOV.U32 R5, RZ, RZ, 0x0 ;  /* 0x00000000ff057424 */ /* 0x000fca00078e00ff */
[----:B------:R-:W-:Y:S01]  /*01e0*/  STG.E.64 desc[UR4][R2.64], R4 ;  /* 0x0000000402007986 */ /* 0x000fe2000c101b04 */
[----:B------:R-:W-:Y:S05]  /*01f0*/  EXIT ;  /* 0x000000000000794d */ /* 0x000fea0003800000 */
.L_x_198:
        /* <DEDUP_REMOVED lines=16> */
.L_x_330:


//--------------------- .text._Z21search_pre_processingP27vertex_dictionary_structurem --------------------------
	.section	.text._Z21search_pre_processingP27vertex_dictionary_structurem,"ax",@progbits
	.align	128
        .global         _Z21search_pre_processingP27vertex_dictionary_structurem
        .type           _Z21search_pre_processingP27vertex_dictionary_structurem,@function
        .size           _Z21search_pre_processingP27vertex_dictionary_structurem,(.L_x_315 - _Z21search_pre_processingP27vertex_dictionary_structurem)
        .other          _Z21search_pre_processingP27vertex_dictionary_structurem,@"STO_CUDA_ENTRY STV_DEFAULT"
_Z21search_pre_processingP27vertex_dictionary_structurem:
.text._Z21search_pre_processingP27vertex_dictionary_structurem:
[----:B------:R-:W0:Y:S01]  /*0000*/  LDC R1, c[0x0][0x37c] ;  /* 0x0000df00ff017b82 */ /* 0x000e220000000800 */
[----:B------:R-:W1:Y:S01]  /*0010*/  LDCU.128 UR4, c[0x0][0x380] ;  /* 0x00007000ff0477ac */ /* 0x000e620008000c00 */
[----:B------:R-:W2:Y:S01]  /*0020*/  LDCU.64 UR8, c[0x0][0x358] ;  /* 0x00006b00ff0877ac */ /* 0x000ea20008000a00 */
[----:B-1----:R-:W-:-:S04]  /*0030*/  ULEA UR4, UP0, UR6, UR4, 0x3 ;  /* 0x0000000406047291 */ /* 0x002fc8000f8018ff */
[----:B------:R-:W-:Y:S02]  /*0040*/  ULEA.HI.X UR5, UR6, UR5, UR7, 0x3, UP0 ;  /* 0x0000000506057291 */ /* 0x000fe400080f1c07 */
[----:B------:R-:W-:-:S04]  /*0050*/  UIADD3 UR6, UP0, UPT, UR4, 0x8000000, URZ ;  /* 0x0800000004067890 */ /* 0x000fc8000ff1e0ff */
[----:B------:R-:W-:Y:S02]  /*0060*/  UIADD3.X UR7, UPT, UPT, URZ, UR5, URZ, UP0, !UPT ;  /* 0x00000005ff077290 */ /* 0x000fe400087fe4ff */
[----:B------:R-:W-:Y:S01]  /*0070*/  UIADD3 UR4, UP0, UPT, UR4, 0x10000000, URZ ;  /* 0x1000000004047890 */ /* 0x000fe2000ff1e0ff */
[----:B------:R-:W-:-:S03]  /*0080*/  IMAD.U32 R8, RZ, RZ, UR6 ;  /* 0x00000006ff087e24 */ /* 0x000fc6000f8e00ff */
[----:B------:R-:W-:Y:S01]  /*0090*/  UIADD3.X UR5, UPT, UPT, URZ, UR5, URZ, UP0, !UPT ;  /* 0x00000005ff057290 */ /* 0x000fe200087fe4ff */
[----:B------:R-:W-:Y:S02]  /*00a0*/  IMAD.U32 R9, RZ, RZ, UR7 ;  /* 0x00000007ff097e24 */ /* 0x000fe4000f8e00ff */
[----:B------:R-:W-:-:S03]  /*00b0*/  IMAD.U32 R10, RZ, RZ, UR4 ;  /* 0x00000004ff0a7e24 */ /* 0x000fc6000f8e00ff */
[----:B------:R-:W-:Y:S01]  /*00c0*/  IMAD.U32 R11, RZ, RZ, UR5 ;  /* 0x00000005ff0b7e24 */ /* 0x000fe2000f8e00ff */
[----:B--2---:R-:W2:Y:S04]  /*00d0*/  LDG.E.64 R4, desc[UR8][R8.64+0x1b31f8] ;  /* 0x1b31f80808047981 */ /* 0x004ea8000c1e1b00 */
[----:B------:R-:W3:Y:S01]  /*00e0*/  LDG.E.64 R6, desc[UR8][R10.64+0x3663f8] ;  /* 0x3663f8080a067981 */ /* 0x000ee2000c1e1b00 */
[----:B------:R-:W1:Y:S03]  /*00f0*/  LDC.64 R2, c[0x4][0x40] ;  /* 0x01001000ff027b82 */ /* 0x000e660000000a00 */
[----:B--2---:R-:W5:Y:S01]  /*0100*/  LD.E.64 R4, desc[UR8][R4.64+0x20] ;  /* 0x0000200804047980 */ /* 0x004f62000c101b00 */
[----:B---3--:R-:W-:-:S04]  /*0110*/  ISETP.NE.U32.AND P0, PT, R6, RZ, PT ;  /* 0x000000ff0600720c */ /* 0x008fc80003f05070 */
[----:B------:R-:W-:-:S13]  /*0120*/  ISETP.NE.AND.EX P0, PT, R7, RZ, PT, P0 ;  /* 0x000000ff0700720c */ /* 0x000fda0003f05300 */
[----:B01----:R-:W-:Y:S05]  /*0130*/  @!P0 BRA `(.L_x_199) ;  /* 0x00000000003c8947 */ /* 0x003fea0003800000 */
[----:B------:R-:W0:Y:S01]  /*0140*/  LDCU.64 UR10, c[0x4][0x38] ;  /* 0x01000700ff0a77ac */ /* 0x000e220008000a00 */
[----:B------:R-:W-:Y:S01]  /*0150*/  UMOV UR4, URZ ;  /* 0x000000ff00047c82 */ /* 0x000fe20008000000 */
[----:B------:R-:W-:-:S05]  /*0160*/  UMOV UR5, URZ ;  /* 0x000000ff00057c82 */ /* 0x000fca0008000000 */
.L_x_200:
[----:B0-----:R-:W-:-:S04]  /*0170*/  ULEA UR6, UP0, UR4, UR10, 0x3 ;  /* 0x0000000a04067291 */ /* 0x001fc8000f8018ff */
[----:B------:R-:W-:Y:S02]  /*0180*/  ULEA.HI.X UR7, UR4, UR11, UR5, 0x3, UP0 ;  /* 0x0000000b04077291 */ /* 0x000fe400080f1c05 */
[----:B------:R-:W-:-:S04]  /*0190*/  IMAD.U32 R8, RZ, RZ, UR6 ;  /* 0x00000006ff087e24 */ /* 0x000fc8000f8e00ff */
[----:B------:R-:W-:-:S05]  /*01a0*/  IMAD.U32 R9, RZ, RZ, UR7 ;  /* 0x00000007ff097e24 */ /* 0x000fca000f8e00ff */
[----:B------:R1:W-:Y:S04]  /*01b0*/  STG.E.64 desc[UR8][R8.64], RZ ;  /* 0x000000ff08007986 */ /* 0x0003e8000c101b08 */
[----:B------:R-:W2:Y:S01]  /*01c0*/  LDG.E.64 R6, desc[UR8][R10.64+0x3663f8] ;  /* 0x3663f8080a067981 */ /* 0x000ea2000c1e1b00 */
[----:B------:R-:W-:-:S04]  /*01d0*/  UIADD3 UR4, UP0, UPT, UR4, 0x1, URZ ;  /* 0x0000000104047890 */ /* 0x000fc8000ff1e0ff */
[----:B------:R-:W-:-:S06]  /*01e0*/  UIADD3.X UR5, UPT, UPT, URZ, UR5, URZ, UP0, !UPT ;  /* 0x00000005ff057290 */ /* 0x000fcc00087fe4ff */
[----:B------:R-:W-:Y:S01]  /*01f0*/  IMAD.U32 R13, RZ, RZ, UR5 ;  /* 0x00000005ff0d7e24 */ /* 0x000fe2000f8e00ff */
[----:B--2---:R-:W-:-:S04]  /*0200*/  ISETP.LE.U32.AND P0, PT, R6, UR4, PT ;  /* 0x0000000406007c0c */ /* 0x004fc8000bf03070 */
[----:B------:R-:W-:-:S13]  /*0210*/  ISETP.GE.U32.AND.EX P0, PT, R13, R7, PT, P0 ;  /* 0x000000070d00720c */ /* 0x000fda0003f06100 */
[----:B-1----:R-:W-:Y:S05]  /*0220*/  @!P0 BRA `(.L_x_200) ;  /* 0xfffffffc00d08947 */ /* 0x002fea000383ffff */
.L_x_199:
[----:B------:R0:W-:Y:S01]  /*0230*/  STG.E.64 desc[UR8][R2.64], RZ ;  /* 0x000000ff02007986 */ /* 0x0001e2000c101b08 */
[----:B------:R-:W-:Y:S01]  /*0240*/  MOV R20, 0x270 ;  /* 0x0000027000147802 */ /* 0x000fe20000000f00 */
[----:B------:R-:W-:-:S07]  /*0250*/  IMAD.MOV.U32 R21, RZ, RZ, 0x0 ;  /* 0x00000000ff157424 */ /* 0x000fce00078e00ff */
[----:B0----5:R-:W-:Y:S05]  /*0260*/  CALL.REL.NOINC `($_Z21search_pre_processingP27vertex_dictionary_structurem$_Z23inorderTraversal_searchP10edge_block) ;  /* 0x0000000000047944 */ /* 0x021fea0003c00000 */
[----:B------:R-:W-:Y:S05]  /*0270*/  EXIT ;  /* 0x000000000000794d */ /* 0x000fea0003800000 */
        .type           $_Z21search_pre_processingP27vertex_dictionary_structurem$_Z23inorderTraversal_searchP10edge_block,@function
        .size           $_Z21search_pre_processingP27vertex_dictionary_structurem$_Z23inorderTraversal_searchP10edge_block,(.L_x_315 - $_Z21search_pre_processingP27vertex_dictionary_structurem$_Z23inorderTraversal_searchP10edge_block)
$_Z21search_pre_processingP27vertex_dictionary_structurem$_Z23inorderTraversal_searchP10edge_block:
        /* <DEDUP_REMOVED lines=11> */
[----:B------:R1:W-:Y:S01]  /*0330*/  STL [R1], R2 ;  /* 0x0000000201007387 */ /* 0x0003e20000100800 */
[----:B------:R-:W-:Y:S04]  /*0340*/  BSSY.RECONVERGENT B7, `(.L_x_201) ;  /* 0x0000025000077945 */ /* 0x000fe80003800200 */
[----:B-1----:R-:W1:Y:S05]  /*0350*/  BMOV.32.CLEAR R2, B6 ;  /* 0x0000000006027355 */ /* 0x002e6a0000100000 */
[----:B------:R-:W2:Y:S01]  /*0360*/  LDC.64 R24, c[0x0][0x358] ;  /* 0x0000d600ff187b82 */ /* 0x000ea20000000a00 */
[----:B------:R-:W-:Y:S01]  /*0370*/  ISETP.NE.U32.AND P0, PT, R4, RZ, PT ;  /* 0x000000ff0400720c */ /* 0x000fe20003f05070 */
[----:B------:R-:W-:-:S02]  /*0380*/  IMAD.MOV.U32 R6, RZ, RZ, R4 ;  /* 0x000000ffff067224 */ /* 0x000fc400078e0004 */
[----:B------:R-:W-:Y:S01]  /*0390*/  IMAD.MOV.U32 R7, RZ, RZ, R5 ;  /* 0x000000ffff077224 */ /* 0x000fe200078e0005 */
[----:B------:R-:W-:-:S03]  /*03a0*/  ISETP.NE.AND.EX P0, PT, R5, RZ, PT, P0 ;  /* 0x000000ff0500720c */ /* 0x000fc60003f05300 */
[----:B------:R-:W3:Y:S10]  /*03b0*/  LDC.64 R16, c[0x4][0x38] ;  /* 0x01000e00ff107b82 */ /* 0x000ef40000000a00 */
[----:B01----:R-:W-:Y:S05]  /*03c0*/  @!P0 BRA `(.L_x_202) ;  /* 0x0000000000708947 */ /* 0x003fea0003800000 */
[----:B------:R-:W-:Y:S01]  /*03d0*/  BSSY.RECONVERGENT B6, `(.L_x_202) ;  /* 0x000001b000067945 */ /* 0x000fe20003800200 */
.L_x_203:
[----:B--2---:R-:W-:Y:S01]  /*03e0*/  R2UR UR4, R24 ;  /* 0x00000000180472ca */ /* 0x004fe200000e0000 */
[----:B------:R-:W-:Y:S01]  /*03f0*/  IMAD.MOV.U32 R22, RZ, RZ, R6 ;  /* 0x000000ffff167224 */ /* 0x000fe200078e0006 */
[----:B------:R-:W-:Y:S01]  /*0400*/  R2UR UR5, R25 ;  /* 0x00000000190572ca */ /* 0x000fe200000e0000 */
[----:B------:R-:W-:-:S12]  /*0410*/  IMAD.MOV.U32 R23, RZ, RZ, R7 ;  /* 0x000000ffff177224 */ /* 0x000fd800078e0007 */
[----:B------:R0:W5:Y:S01]  /*0420*/  LD.E.64 R4, desc[UR4][R22.64+0x408] ;  /* 0x0004080416047980 */ /* 0x000162000c101b00 */
[----:B------:R-:W-:Y:S01]  /*0430*/  MOV R20, 0x460 ;  /* 0x0000046000147802 */ /* 0x000fe20000000f00 */
[----:B------:R-:W-:-:S07]  /*0440*/  IMAD.MOV.U32 R21, RZ, RZ, 0x0 ;  /* 0x00000000ff157424 */ /* 0x000fce00078e00ff */
[----:B0--3-5:R-:W-:Y:S05]  /*0450*/  CALL.REL.NOINC `($_Z21search_pre_processingP27vertex_dictionary_structurem$_Z23inorderTraversal_searchP10edge_block) ;  /* 0xfffffffc00887944 */ /* 0x029fea0003c3ffff */
[----:B------:R-:W0:Y:S01]  /*0460*/  LDC.64 R4, c[0x4][0x40] ;  /* 0x01001000ff047b82 */ /* 0x000e220000000a00 */
[----:B------:R-:W-:Y:S02]  /*0470*/  R2UR UR4, R24 ;  /* 0x00000000180472ca */ /* 0x000fe400000e0000 */
[----:B------:R-:W-:-:S13]  /*0480*/  R2UR UR5, R25 ;  /* 0x00000000190572ca */ /* 0x000fda00000e0000 */
[----:B0-----:R-:W2:Y:S01]  /*0490*/  LDG.E.64 R6, desc[UR4][R4.64] ;  /* 0x0000000404067981 */ /* 0x001ea2000c1e1b00 */
[C---:B------:R-:W-:Y:S02]  /*04a0*/  R2UR UR6, R24.reuse ;  /* 0x00000000180672ca */ /* 0x040fe400000e0000 */
[C---:B------:R-:W-:Y:S02]  /*04b0*/  R2UR UR7, R25.reuse ;  /* 0x00000000190772ca */ /* 0x040fe400000e0000 */
[----:B------:R-:W-:Y:S02]  /*04c0*/  R2UR UR8, R24 ;  /* 0x00000000180872ca */ /* 0x000fe400000e0000 */
[----:B------:R-:W-:Y:S02]  /*04d0*/  R2UR UR9, R25 ;  /* 0x00000000190972ca */ /* 0x000fe400000e0000 */
[C---:B--2---:R-:W-:Y:S02]  /*04e0*/  IADD3 R8, P0, PT, R6.reuse, 0x1, RZ ;  /* 0x0000000106087810 */ /* 0x044fe40007f1e0ff */
[----:B------:R-:W-:-:S03]  /*04f0*/  LEA R10, P1, R6, R16, 0x3 ;  /* 0x00000010060a7211 */ /* 0x000fc600078218ff */
[--C-:B------:R-:W-:Y:S01]  /*0500*/  IMAD.X R9, RZ, RZ, R7.reuse, P0 ;  /* 0x000000ffff097224 */ /* 0x100fe200000e0607 */
[----:B------:R-:W-:-:S04]  /*0510*/  LEA.HI.X R11, R6, R17, R7, 0x3, P1 ;  /* 0x00000011060b7211 */ /* 0x000fc800008f1c07 */
[----:B------:R0:W-:Y:S04]  /*0520*/  STG.E.64 desc[UR4][R4.64], R8 ;  /* 0x0000000804007986 */ /* 0x0001e8000c101b04 */
[----:B------:R0:W-:Y:S04]  /*0530*/  STG.E.64 desc[UR6][R10.64], R22 ;  /* 0x000000160a007986 */ /* 0x0001e8000c101b06 */
[----:B------:R-:W2:Y:S02]  /*0540*/  LD.E.64 R6, desc[UR8][R22.64+0x410] ;  /* 0x0004100816067980 */ /* 0x000ea4000c101b00 */
[----:B--2---:R-:W-:-:S04]  /*0550*/  ISETP.NE.U32.AND P0, PT, R6, RZ, PT ;  /* 0x000000ff0600720c */ /* 0x004fc80003f05070 */
[----:B------:R-:W-:-:S13]  /*0560*/  ISETP.NE.AND.EX P0, PT, R7, RZ, PT, P0 ;  /* 0x000000ff0700720c */ /* 0x000fda0003f05300 */
[----:B0-----:R-:W-:Y:S05]  /*0570*/  @P0 BRA `(.L_x_203) ;  /* 0xfffffffc00980947 */ /* 0x001fea000383ffff */
[----:B------:R-:W-:Y:S05]  /*0580*/  BSYNC.RECONVERGENT B6 ;  /* 0x0000000000067941 */ /* 0x000fea0003800200 */
.L_x_202:
[----:B------:R-:W-:Y:S05]  /*0590*/  BSYNC.RECONVERGENT B7 ;  /* 0x0000000000077941 */ /* 0x000fea0003800200 */
.L_x_201:
[----:B------:R-:W4:Y:S01]  /*05a0*/  LDL R20, [R1+0x10] ;  /* 0x0000100001147983 */ /* 0x000f220000100800 */
[----:B------:R0:W-:Y:S05]  /*05b0*/  BMOV.32 B6, R2 ;  /* 0x0000000206007356 */ /* 0x0001ea0000000000 */
[----:B------:R-:W4:Y:S01]  /*05c0*/  LDL R21, [R1+0x14] ;  /* 0x0000140001157983 */ /* 0x000f220000100800 */
[----:B------:R1:W-:Y:S05]  /*05d0*/  BMOV.32 B7, R18 ;  /* 0x0000001207007356 */ /* 0x0003ea0000000000 */
[----:B0-----:R-:W4:Y:S04]  /*05e0*/  LDL R2, [R1] ;  /* 0x0000000001027983 */ /* 0x001f280000100800 */
[----:B---3--:R-:W4:Y:S04]  /*05f0*/  LDL R16, [R1+0x4] ;  /* 0x0000040001107983 */ /* 0x008f280000100800 */
[----:B------:R-:W4:Y:S04]  /*0600*/  LDL R17, [R1+0x8] ;  /* 0x0000080001117983 */ /* 0x000f280000100800 */
[----:B-1----:R-:W4:Y:S04]  /*0610*/  LDL R18, [R1+0xc] ;  /* 0x00000c0001127983 */ /* 0x002f280000100800 */
[----:B------:R-:W4:Y:S04]  /*0620*/  LDL R22, [R1+0x18] ;  /* 0x0000180001167983 */ /* 0x000f280000100800 */
[----:B------:R-:W4:Y:S04]  /*0630*/  LDL R23, [R1+0x1c] ;  /* 0x00001c0001177983 */ /* 0x000f280000100800 */
[----:B--2---:R-:W4:Y:S04]  /*0640*/  LDL R24, [R1+0x20] ;  /* 0x0000200001187983 */ /* 0x004f280000100800 */
[----:B------:R0:W4:Y:S02]  /*0650*/  LDL R25, [R1+0x24] ;  /* 0x0000240001197983 */ /* 0x0001240000100800 */
[----:B0-----:R-:W-:Y:S01]  /*0660*/  VIADD R1, R1, 0x28 ;  /* 0x0000002801017836 */ /* 0x001fe20000000000 */
[----:B----4-:R-:W-:Y:S06]  /*0670*/  RET.REL.NODEC R20 `(_Z21search_pre_processingP27vertex_dictionary_structurem) ;  /* 0xfffffff814607950 */ /* 0x010fec0003c3ffff */
.L_x_204:
        /* <DEDUP_REMOVED lines=16> */
.L_x_315:


//--------------------- .text._Z18search_edge_kernelP27vertex_dictionary_structuremmmmPm --------------------------
	.section	.text._Z18search_edge_kernelP27vertex_dictionary_structuremmmmPm,"ax",@progbits
	.align	128
        .global         _Z18search_edge_kernelP27vertex_dictionary_structuremmmmPm
        .type           _Z18search_edge_kernelP27vertex_dictionary_structuremmmmPm,@function
        .size           _Z18search_edge_kernelP27vertex_dictionary_structuremmmmPm,(.L_x_332 - _Z18search_edge_kernelP27vertex_dictionary_structuremmmmPm)
        .other          _Z18search_edge_kernelP27vertex_dictionary_structuremmmmPm,@"STO_CUDA_ENTRY STV_DEFAULT"
_Z18search_edge_kernelP27vertex_dictionary_structuremmmmPm:
.text._Z18search_edge_kernelP27vertex_dictionary_structuremmmmPm:
        /* <DEDUP_REMOVED lines=10> */
[----:B------:R-:W0:Y:S01]  /*00a0*/  LDCU.64 UR4, c[0x0][0x380] ;  /* 0x00007000ff0477ac */ /* 0x000e220008000a00 */
[----:B------:R-:W1:Y:S01]  /*00b0*/  LDCU.64 UR8, c[0x0][0x358] ;  /* 0x00006b00ff0877ac */ /* 0x000e620008000a00 */
[----:B0-----:R-:W-:-:S04]  /*00c0*/  ULEA UR4, UP0, UR6, UR4, 0x3 ;  /* 0x0000000406047291 */ /* 0x001fc8000f8018ff */
[----:B------:R-:W-:Y:S02]  /*00d0*/  ULEA.HI.X UR5, UR6, UR5, UR7, 0x3, UP0 ;  /* 0x0000000506057291 */ /* 0x000fe400080f1c07 */
[----:B------:R-:W-:-:S04]  /*00e0*/  UIADD3 UR4, UP0, UPT, UR4, 0x8000000, URZ ;  /* 0x0800000004047890 */ /* 0x000fc8000ff1e0ff */
[----:B------:R-:W-:Y:S02]  /*00f0*/  UIADD3.X UR5, UPT, UPT, URZ, UR5, URZ, UP0, !UPT ;  /* 0x00000005ff057290 */ /* 0x000fe400087fe4ff */
[----:B------:R-:W-:-:S04]  /*0100*/  IMAD.U32 R6, RZ, RZ, UR4 ;  /* 0x00000004ff067e24 */ /* 0x000fc8000f8e00ff */
[----:B------:R-:W-:-:S05]  /*0110*/  IMAD.U32 R7, RZ, RZ, UR5 ;  /* 0x00000005ff077e24 */ /* 0x000fca000f8e00ff */
[----:B-1----:R-:W2:Y:S01]  /*0120*/  LDG.E.64 R2, desc[UR8][R6.64+0x1b31f8] ;  /* 0x1b31f80806027981 */ /* 0x002ea2000c1e1b00 */
[C---:B------:R-:W-:Y:S01]  /*0130*/  SHF.R.U64 R5, R0.reuse, 0x7, RZ ;  /* 0x0000000700057819 */ /* 0x040fe200000012ff */
[----:B------:R-:W-:Y:S02]  /*0140*/  IMAD.SHL.U32 R0, R0, 0x8, RZ ;  /* 0x0000000800007824 */ /* 0x000fe400078e00ff */
[----:B--2---:R-:W2:Y:S03]  /*0150*/  LDG.E.64 R2, desc[UR8][R2.64+0x20] ;  /* 0x0000200802027981 */ /* 0x004ea6000c1e1b00 */
[----:B------:R-:W-:Y:S01]  /*0160*/  LOP3.LUT R9, R0, 0x3f8, RZ, 0xc0, !PT ;  /* 0x000003f800097812 */ /* 0x000fe200078ec0ff */
[----:B------:R-:W-:Y:S01]  /*0170*/  UMOV UR4, URZ ;  /* 0x000000ff00047c82 */ /* 0x000fe20008000000 */
[----:B--2---:R-:W-:-:S03]  /*0180*/  IMAD.WIDE.U32 R4, R5, 0x418, R2 ;  /* 0x0000041805047825 */ /* 0x004fc600078e0002 */
[----:B------:R-:W-:-:S04]  /*0190*/  IADD3 R4, P0, PT, R9, R4, RZ ;  /* 0x0000000409047210 */ /* 0x000fc80007f1e0ff */
[----:B------:R-:W-:Y:S01]  /*01a0*/  IADD3.X R5, PT, PT, R5, UR4, RZ, P0, !PT ;  /* 0x0000000405057c10 */ /* 0x000fe200087fe4ff */
[----:B------:R-:W0:Y:S05]  /*01b0*/  LDCU.64 UR4, c[0x0][0x3a0] ;  /* 0x00007400ff0477ac */ /* 0x000e2a0008000a00 */
[----:B------:R-:W0:Y:S02]  /*01c0*/  LDG.E.64 R4, desc[UR8][R4.64] ;  /* 0x0000000804047981 */ /* 0x000e24000c1e1b00 */
[----:B0-----:R-:W-:-:S04]  /*01d0*/  ISETP.NE.U32.AND P0, PT, R4, UR4, PT ;  /* 0x0000000404007c0c */ /* 0x001fc8000bf05070 */
[----:B------:R-:W-:-:S13]  /*01e0*/  ISETP.NE.AND.EX P0, PT, R5, UR5, PT, P0 ;  /* 0x0000000505007c0c */ /* 0x000fda000bf05300 */
[----:B------:R-:W-:Y:S05]  /*01f0*/  @P0 EXIT ;  /* 0x000000000000094d */ /* 0x000fea0003800000 */
[----:B------:R-:W0:Y:S01]  /*0200*/  LDC.64 R2, c[0x0][0x3a8] ;  /* 0x0000ea00ff027b82 */ /* 0x000e220000000a00 */
[----:B------:R-:W-:Y:S02]  /*0210*/  IMAD.MOV.U32 R4, RZ, RZ, 0x1 ;  /* 0x00000001ff047424 */ /* 0x000fe400078e00ff */
[----:B------:R-:W-:-:S05]  /*0220*/  IMAD.MOV.U32 R5, RZ, RZ, 0x0 ;  /* 0x00000000ff057424 */ /* 0x000fca00078e00ff */
[----:B0-----:R-:W-:Y:S01]  /*0230*/  STG.E.64 desc[UR8][R2.64], R4 ;  /* 0x0000000402007986 */ /* 0x001fe2000c101b08 */
[----:B------:R-:W-:Y:S05]  /*0240*/  EXIT ;  /* 0x000000000000794d */ /* 0x000fea0003800000 */
.L_x_205:
        /* <DEDUP_REMOVED lines=11> */
.L_x_332:


//--------------------- .text._Z17update_edge_queuem --------------------------
	.section	.text._Z17update_edge_queuem,"ax",@progbits
	.align	128
        .global         _Z17update_edge_queuem
        .type           _Z17update_edge_queuem,@function
        .size           _Z17update_edge_queuem,(.L_x_333 - _Z17update_edge_queuem)
        .other          _Z17update_edge_queuem,@"STO_CUDA_ENTRY STV_DEFAULT"
_Z17update_edge_queuem:
.text._Z17update_edge_queuem:
[----:B------:R-:W-:Y:S08]  /*0000*/  LDC R1, c[0x0][0x37c] ;  /* 0x0000df00ff017b82 */ /* 0x000ff00000000800 */
[----:B------:R-:W0:Y:S01]  /*0010*/  LDC.64 R2, c[0x4][0x18] ;  /* 0x01000600ff027b82 */ /* 0x000e220000000a00 */
[----:B------:R-:W0:Y:S01]  /*0020*/  LDCU.64 UR4, c[0x0][0x358] ;  /* 0x00006b00ff0477ac */ /* 0x000e220008000a00 */
[----:B------:R-:W1:Y:S01]  /*0030*/  LDCU.64 UR6, c[0x0][0x380] ;  /* 0x00007000ff0677ac */ /* 0x000e620008000a00 */
[----:B0-----:R-:W1:Y:S04]  /*0040*/  LDG.E.64 R4, desc[UR4][R2.64] ;  /* 0x0000000402047981 */ /* 0x001e68000c1e1b00 */
[----:B------:R-:W2:Y:S04]  /*0050*/  LDG.E.64 R8, desc[UR4][R2.64+0x8] ;  /* 0x0000080402087981 */ /* 0x000ea8000c1e1b00 */
[----:B------:R-:W3:Y:S01]  /*0060*/  LDG.E.64 R6, desc[UR4][R2.64+0x10] ;  /* 0x0000100402067981 */ /* 0x000ee2000c1e1b00 */
[----:B-1----:R-:W-:-:S04]  /*0070*/  IADD3 R4, P0, PT, R4, UR6, RZ ;  /* 0x0000000604047c10 */ /* 0x002fc8000ff1e0ff */
[----:B------:R-:W-:Y:S02]  /*0080*/  IADD3.X R5, PT, PT, R5, UR7, RZ, P0, !PT ;  /* 0x0000000705057c10 */ /* 0x000fe400087fe4ff */
[----:B------:R-:W-:Y:S02]  /*0090*/  IADD3 R16, P0, PT, R4, -0x1, RZ ;  /* 0xffffffff04107810 */ /* 0x000fe40007f1e0ff */
[----:B---3--:R-:W-:Y:S02]  /*00a0*/  IADD3 R6, P1, PT, R6, -UR6, RZ ;  /* 0x8000000606067c10 */ /* 0x008fe4000ff3e0ff */
[----:B------:R-:W-:Y:S02]  /*00b0*/  IADD3.X R17, PT, PT, R5, -0x1, RZ, P0, !PT ;  /* 0xffffffff05117810 */ /* 0x000fe400007fe4ff */
[----:B------:R-:W-:Y:S02]  /*00c0*/  IADD3.X R7, PT, PT, R7, ~UR7, RZ, P1, !PT ;  /* 0x8000000707077c10 */ /* 0x000fe40008ffe4ff */
[----:B------:R-:W-:-:S02]  /*00d0*/  SHF.R.U32.HI R19, RZ, 0x6, R17 ;  /* 0x00000006ff137819 */ /* 0x000fc40000011611 */
[----:B------:R-:W-:Y:S01]  /*00e0*/  SHF.R.U64 R15, R16, 0x6, R17 ;  /* 0x00000006100f7819 */ /* 0x000fe20000001211 */
[----:B------:R0:W-:Y:S02]  /*00f0*/  STG.E.64 desc[UR4][R2.64+0x10], R6 ;  /* 0x0000100602007986 */ /* 0x0001e4000c101b04 */
[----:B------:R-:W-:-:S04]  /*0100*/  IMAD.WIDE.U32 R10, R19, -0x5da12af1, RZ ;  /* 0xa25ed50f130a7825 */ /* 0x000fc800078e00ff */
[----:B------:R-:W-:-:S04]  /*0110*/  IMAD.WIDE.U32 R12, P0, R15, 0x919794, R10 ;  /* 0x009197940f0c7825 */ /* 0x000fc8000780000a */
[----:B------:R-:W-:-:S04]  /*0120*/  IMAD.WIDE.U32 R10, R15, -0x5da12af1, RZ ;  /* 0xa25ed50f0f0a7825 */ /* 0x000fc800078e00ff */
[----:B------:R-:W-:Y:S01]  /*0130*/  IMAD.X R15, RZ, RZ, RZ, P0 ;  /* 0x000000ffff0f7224 */ /* 0x000fe200000e06ff */
[----:B------:R-:W-:Y:S01]  /*0140*/  IADD3 RZ, P0, PT, R11, R12, RZ ;  /* 0x0000000c0bff7210 */ /* 0x000fe20007f1e0ff */
[----:B------:R-:W-:-:S04]  /*0150*/  IMAD.MOV.U32 R14, RZ, RZ, R13 ;  /* 0x000000ffff0e7224 */ /* 0x000fc800078e000d */
[----:B------:R-:W-:-:S05]  /*0160*/  IMAD.WIDE.U32.X R10, R19, 0x919794, R14, P0 ;  /* 0x00919794130a7825 */ /* 0x000fca00000e040e */
[--C-:B------:R-:W-:Y:S02]  /*0170*/  SHF.R.U64 R13, R10, 0xb, R11.reuse ;  /* 0x0000000b0a0d7819 */ /* 0x100fe4000000120b */
[----:B------:R-:W-:-:S03]  /*0180*/  SHF.R.U32.HI R0, RZ, 0xb, R11 ;  /* 0x0000000bff007819 */ /* 0x000fc6000001160b */
[----:B------:R-:W-:-:S04]  /*0190*/  IMAD.WIDE.U32 R10, R13, -0x38444c0, R16 ;  /* 0xfc7bbb400d0a7825 */ /* 0x000fc800078e0010 */
[----:B------:R-:W-:Y:S01]  /*01a0*/  IMAD R0, R0, -0x38444c0, RZ ;  /* 0xfc7bbb4000007824 */ /* 0x000fe200078e02ff */
[----:B--2---:R-:W-:-:S04]  /*01b0*/  ISETP.NE.U32.AND P0, PT, R10, R8, PT ;  /* 0x000000080a00720c */ /* 0x004fc80003f05070 */
[----:B------:R-:W-:-:S04]  /*01c0*/  IADD3 R11, PT, PT, R11, -R13, R0 ;  /* 0x8000000d0b0b7210 */ /* 0x000fc80007ffe000 */
[----:B------:R-:W-:-:S13]  /*01d0*/  ISETP.NE.AND.EX P0, PT, R11, R9, PT, P0 ;  /* 0x000000090b00720c */ /* 0x000fda0003f05300 */
[----:B------:R-:W-:Y:S02]  /*01e0*/  @!P0 IMAD.MOV.U32 R8, RZ, RZ, -0x1 ;  /* 0xffffffffff088424 */ /* 0x000fe400078e00ff */
[----:B------:R-:W-:-:S05]  /*01f0*/  @!P0 IMAD.MOV.U32 R9, RZ, RZ, -0x1 ;  /* 0xffffffffff098424 */ /* 0x000fca00078e00ff */
[----:B------:R0:W-:Y:S04]  /*0200*/  @!P0 STG.E.64 desc[UR4][R2.64], R8 ;  /* 0x0000000802008986 */ /* 0x0001e8000c101b04 */
[----:B------:R0:W-:Y:S01]  /*0210*/  @!P0 STG.E.64 desc[UR4][R2.64+0x8], R8 ;  /* 0x0000080802008986 */ /* 0x0001e2000c101b04 */
[----:B------:R-:W-:Y:S05]  /*0220*/  @!P0 EXIT ;  /* 0x000000000000894d */ /* 0x000fea0003800000 */
[--C-:B------:R-:W-:Y:S02]  /*0230*/  SHF.R.U32.HI R13, RZ, 0x6, R5.reuse ;  /* 0x00000006ff0d7819 */ /* 0x100fe40000011605 */
[----:B------:R-:W-:-:S03]  /*0240*/  SHF.R.U64 R11, R4, 0x6, R5 ;  /* 0x00000006040b7819 */ /* 0x000fc60000001205 */
[----:B0-----:R-:W-:-:S04]  /*0250*/  IMAD.WIDE.U32 R6, R13, -0x5da12af1, RZ ;  /* 0xa25ed50f0d067825 */ /* 0x001fc800078e00ff */
        /* <DEDUP_REMOVED lines=9> */
[----:B------:R-:W-:-:S05]  /*02f0*/  IMAD R6, R6, -0x38444c0, RZ ;  /* 0xfc7bbb4006067824 */ /* 0x000fca00078e02ff */
[----:B------:R-:W-:-:S05]  /*0300*/  IADD3 R5, PT, PT, R5, -R9, R6 ;  /* 0x8000000905057210 */ /* 0x000fca0007ffe006 */
[----:B------:R-:W-:Y:S01]  /*0310*/  STG.E.64 desc[UR4][R2.64], R4 ;  /* 0x0000000402007986 */ /* 0x000fe2000c101b04 */
[----:B------:R-:W-:Y:S05]  /*0320*/  EXIT ;  /* 0x000000000000794d */ /* 0x000fea0003800000 */
.L_x_206:
        /* <DEDUP_REMOVED lines=13> */
.L_x_333:


//--------------------- .text._Z29adjacency_list_init_modded_v5P10edge_blockPmmmmS1_mP27vertex_dictionary_structuremmmmS1_S1_ --------------------------
	.section	.text._Z29adjacency_list_init_modded_v5P10edge_blockPmmmmS1_mP27vertex_dictionary_structuremmmmS1_S1_,"ax",@progbits
	.align	128
        .global         _Z29adjacency_list_init_modded_v5P10edge_blockPmmmmS1_mP27vertex_dictionary_structuremmmmS1_S1_
        .type           _Z29adjacency_list_init_modded_v5P10edge_blockPmmmmS1_mP27vertex_dictionary_structuremmmmS1_S1_,@function
        .size           _Z29adjacency_list_init_modded_v5P10edge_blockPmmmmS1_mP27vertex_dictionary_structuremmmmS1_S1_,(.L_x_334 - _Z29adjacency_list_init_modded_v5P10edge_blockPmmmmS1_mP27vertex_dictionary_structuremmmmS1_S1_)
        .other          _Z29adjacency_list_init_modded_v5P10edge_blockPmmmmS1_mP27vertex_dictionary_structuremmmmS1_S1_,@"STO_CUDA_ENTRY STV_DEFAULT"
_Z29adjacency_list_init_modded_v5P10edge_blockPmmmmS1_mP27vertex_dictionary_structuremmmmS1_S1_:
.text._Z29adjacency_list_init_modded_v5P10edge_blockPmmmmS1_mP27vertex_dictionary_structuremmmmS1_S1_:
[----:B------:R-:W-:Y:S01]  /*0000*/  LDC R1, c[0x0][0x37c] ;  /* 0x0000df00ff017b82 */ /* 0x000fe20000000800 */
[----:B------:R-:W0:Y:S07]  /*0010*/  S2R R3, SR_TID.X ;  /* 0x0000000000037919 */ /* 0x000e2e0000002100 */
[----:B------:R-:W0:Y:S01]  /*0020*/  S2UR UR4, SR_CTAID.X ;  /* 0x00000000000479c3 */ /* 0x000e220000002500 */
[----:B------:R-:W1:Y:S07]  /*0030*/  LDCU.64 UR6, c[0x0][0x398] ;  /* 0x00007300ff0677ac */ /* 0x000e6e0008000a00 */
[----:B------:R-:W0:Y:S02]  /*0040*/  LDC R6, c[0x0][0x360] ;  /* 0x0000d800ff067b82 */ /* 0x000e240000000800 */
[----:B0-----:R-:W-:-:S06]  /*0050*/  IMAD R6, R6, UR4, R3 ;  /* 0x0000000406067c24 */ /* 0x001fcc000f8e0203 */
[----:B------:R-:W-:Y:S01]  /*0060*/  BAR.SYNC.DEFER_BLOCKING 0x0 ;  /* 0x0000000000007b1d */ /* 0x000fe20000010000 */
        /* <DEDUP_REMOVED lines=11> */
[----:B------:R-:W-:-:S06]  /*0120*/  IMAD.X R19, RZ, RZ, R0, P0 ;  /* 0x000000ffff137224 */ /* 0x000fcc00000e0600 */
        /* <DEDUP_REMOVED lines=9> */
[----:B---3--:R-:W-:-:S04]  /*01c0*/  ISETP.GT.U32.AND P2, PT, R16, R14, PT ;  /* 0x0000000e1000720c */ /* 0x008fc80003f44070 */
[----:B------:R-:W-:Y:S01]  /*01d0*/  ISETP.GT.U32.AND.EX P2, PT, R17, R15, PT, P2 ;  /* 0x0000000f1100720c */ /* 0x000fe20003f44120 */
[----:B------:R-:W-:Y:S01]  /*01e0*/  IMAD.MOV.U32 R0, RZ, RZ, RZ ;  /* 0x000000ffff007224 */ /* 0x000fe200078e00ff */
[C---:B--2---:R-:W-:Y:S02]  /*01f0*/  @P0 ISETP.NE.U32.AND P1, PT, R2.reuse, RZ, PT ;  /* 0x000000ff0200020c */ /* 0x044fe40003f25070 */
[----:B------:R-:W-:Y:S02]  /*0200*/  @P0 IADD3 R2, P3, PT, -R2, 0x80, RZ ;  /* 0x0000008002020810 */ /* 0x000fe40007f7e1ff */
[----:B------:R-:W-:-:S03]  /*0210*/  @P0 ISETP.NE.AND.EX P1, PT, R3, RZ, PT, P1 ;  /* 0x000000ff0300020c */ /* 0x000fc60003f25310 */
[----:B------:R-:W-:Y:S01]  /*0220*/  @P0 IMAD.X R3, RZ, RZ, ~R3, P3 ;  /* 0x000000ffff030224 */ /* 0x000fe200018e0e03 */
[----:B------:R-:W-:Y:S01]  /*0230*/  @P0 SEL R0, R2, RZ, P1 ;  /* 0x000000ff02000207 */ /* 0x000fe20000800000 */
[----:B------:R-:W-:Y:S02]  /*0240*/  IMAD.MOV.U32 R2, RZ, RZ, RZ ;  /* 0x000000ffff027224 */ /* 0x000fe400078e00ff */
[----:B------:R-:W-:Y:S06]  /*0250*/  @!P2 EXIT ;  /* 0x000000000000a94d */ /* 0x000fec0003800000 */
[----:B------:R-:W-:Y:S01]  /*0260*/  IADD3 R5, P2, PT, -R14, R16, RZ ;  /* 0x000000100e057210 */ /* 0x000fe20007f5e1ff */
[----:B------:R-:W-:Y:S01]  /*0270*/  BSSY.RECONVERGENT B0, `(.L_x_207) ;  /* 0x00001e4000007945 */ /* 0x000fe20003800200 */
[----:B------:R-:W-:Y:S02]  /*0280*/  @P0 SEL R2, R3, RZ, P1 ;  /* 0x000000ff03020207 */ /* 0x000fe40000800000 */
[----:B------:R-:W-:Y:S01]  /*0290*/  ISETP.GT.U32.AND P0, PT, R5, R0, PT ;  /* 0x000000000500720c */ /* 0x000fe20003f04070 */
[----:B------:R-:W-:-:S05]  /*02a0*/  IMAD.X R3, R17, 0x1, ~R15, P2 ;  /* 0x0000000111037824 */ /* 0x000fca00010e0e0f */
[----:B------:R-:W-:-:S13]  /*02b0*/  ISETP.GT.U32.AND.EX P0, PT, R3, R2, PT, P0 ;  /* 0x000000020300720c */ /* 0x000fda0003f04100 */
[----:B------:R-:W-:Y:S05]  /*02c0*/  @!P0 BRA `(.L_x_208) ;  /* 0x0000001c00648947 */ /* 0x000fea0003800000 */
[----:B------:R-:W-:Y:S01]  /*02d0*/  IADD3 R10, P0, PT, -R0, R5, RZ ;  /* 0x00000005000a7210 */ /* 0x000fe20007f1e1ff */
[----:B------:R-:W-:-:S04]  /*02e0*/  IMAD.MOV.U32 R4, RZ, RZ, RZ ;  /* 0x000000ffff047224 */ /* 0x000fc800078e00ff */
[----:B------:R-:W-:Y:S02]  /*02f0*/  IMAD.X R11, R3, 0x1, ~R2, P0 ;  /* 0x00000001030b7824 */ /* 0x000fe400000e0e02 */
[----:B------:R-:W-:Y:S02]  /*0300*/  IMAD.MOV.U32 R3, RZ, RZ, RZ ;  /* 0x000000ffff037224 */ /* 0x000fe400078e00ff */
[----:B------:R-:W0:Y:S02]  /*0310*/  I2F.F64.U64 R8, R10 ;  /* 0x0000000a00087312 */ /* 0x000e240000301800 */
[----:B0-----:R-:W-:-:S10]  /*0320*/  DMUL R8, R8, 0.0078125 ;  /* 0x3f80000008087828 */ /* 0x001fd40000000000 */
[----:B------:R-:W0:Y:S02]  /*0330*/  F2I.U64.F64.CEIL R8, R8 ;  /* 0x0000000800087311 */ /* 0x000e240000309800 */
[----:B0-----:R-:W-:-:S04]  /*0340*/  ISETP.NE.U32.AND P0, PT, R8, RZ, PT ;  /* 0x000000ff0800720c */ /* 0x001fc80003f05070 */
[----:B------:R-:W-:-:S13]  /*0350*/  ISETP.NE.AND.EX P0, PT, R9, RZ, PT, P0 ;  /* 0x000000ff0900720c */ /* 0x000fda0003f05300 */
[----:B------:R-:W-:Y:S05]  /*0360*/  @!P0 BRA `(.L_x_209) ;  /* 0x0000001c00508947 */ /* 0x000fea0003800000 */
[----:B------:R-:W0:Y:S01]  /*0370*/  LDC.64 R22, c[0x4][0x18] ;  /* 0x01000600ff167b82 */ /* 0x000e220000000a00 */
[----:B------:R-:W1:Y:S01]  /*0380*/  LDCU.64 UR6, c[0x0][0x390] ;  /* 0x00007200ff0677ac */ /* 0x000e620008000a00 */
[----:B0-----:R-:W2:Y:S04]  /*0390*/  LDG.E.64 R10, desc[UR4][R22.64] ;  /* 0x00000004160a7981 */ /* 0x001ea8000c1e1b00 */
[----:B------:R-:W1:Y:S01]  /*03a0*/  LDG.E.64 R20, desc[UR4][R22.64+0x10] ;  /* 0x0000100416147981 */ /* 0x000e62000c1e1b00 */
[----:B--2---:R-:W-:Y:S02]  /*03b0*/  ISETP.NE.U32.AND P0, PT, R10, -0x1, PT ;  /* 0xffffffff0a00780c */ /* 0x004fe40003f05070 */
[----:B-1----:R-:W-:Y:S02]  /*03c0*/  ISETP.LT.U32.AND P1, PT, R20, UR6, PT ;  /* 0x0000000614007c0c */ /* 0x002fe4000bf21070 */
[----:B------:R-:W-:-:S04]  /*03d0*/  ISETP.NE.AND.EX P0, PT, R11, -0x1, PT, P0 ;  /* 0xffffffff0b00780c */ /* 0x000fc80003f05300 */
[----:B------:R-:W-:-:S13]  /*03e0*/  ISETP.LT.U32.OR.EX P0, PT, R21, UR7, !P0, P1 ;  /* 0x0000000715007c0c */ /* 0x000fda000c701510 */
[----:B------:R-:W-:Y:S05]  /*03f0*/  @P0 BRA `(.L_x_210) ;  /* 0x0000000000500947 */ /* 0x000fea0003800000 */
[----:B------:R-:W-:Y:S01]  /*0400*/  ISETP.NE.AND P0, PT, R6, RZ, PT ;  /* 0x000000ff0600720c */ /* 0x000fe20003f05270 */
[----:B------:R-:W-:Y:S01]  /*0410*/  BSSY.RECONVERGENT B1, `(.L_x_211) ;  /* 0x0000007000017945 */ /* 0x000fe20003800200 */
[----:B------:R-:W-:-:S11]  /*0420*/  CS2R R20, SRZ ;  /* 0x0000000000147805 */ /* 0x000fd6000001ff00 */
[----:B------:R-:W-:Y:S05]  /*0430*/  @!P0 BRA `(.L_x_212) ;  /* 0x0000000000108947 */ /* 0x000fea0003800000 */
[----:B------:R-:W0:Y:S02]  /*0440*/  LDCU.64 UR6, c[0x0][0x3a8] ;  /* 0x00007500ff0677ac */ /* 0x000e240008000a00 */
[----:B0-----:R-:W-:-:S04]  /*0450*/  IADD3 R20, P0, PT, R7, UR6, RZ ;  /* 0x0000000607147c10 */ /* 0x001fc8000ff1e0ff */
[----:B------:R-:W-:-:S06]  /*0460*/  IADD3.X R21, PT, PT, R12, UR7, RZ, P0, !PT ;  /* 0x000000070c157c10 */ /* 0x000fcc00087fe4ff */
[----:B------:R-:W5:Y:S03]  /*0470*/  LDG.E.64 R20, desc[UR4][R20.64+-0x8] ;  /* 0xfffff80414147981 */ /* 0x000f66000c1e1b00 */
.L_x_212:
[----:B------:R-:W-:Y:S05]  /*0480*/  BSYNC.RECONVERGENT B1 ;  /* 0x0000000000017941 */ /* 0x000fea0003800200 */
.L_x_211:
[----:B-----5:R-:W-:-:S04]  /*0490*/  IADD3 R3, P1, PT, R8, R20, RZ ;  /* 0x0000001408037210 */ /* 0x020fc80007f3e0ff */
[----:B------:R-:W-:Y:S01]  /*04a0*/  ISETP.GE.U32.AND P0, PT, R20, R3, PT ;  /* 0x000000031400720c */ /* 0x000fe20003f06070 */
[----:B------:R-:W-:-:S05]  /*04b0*/  IMAD.X R3, R9, 0x1, R21, P1 ;  /* 0x0000000109037824 */ /* 0x000fca00008e0615 */
[----:B------:R-:W-:-:S13]  /*04c0*/  ISETP.GE.U32.AND.EX P0, PT, R21, R3, PT, P0 ;  /* 0x000000031500720c */ /* 0x000fda0003f06100 */
[----:B------:R-:W-:Y:S05]  /*04d0*/  @P0 BRA `(.L_x_210) ;  /* 0x0000000000180947 */ /* 0x000fea0003800000 */
[----:B------:R-:W0:Y:S01]  /*04e0*/  LDCU.64 UR6, c[0x4][0x18] ;  /* 0x01000300ff0677ac */ /* 0x000e220008000a00 */
[----:B------:R-:W-:-:S05]  /*04f0*/  IADD3 R3, P0, PT, R10, R20, RZ ;  /* 0x000000140a037210 */ /* 0x000fca0007f1e0ff */
[----:B------:R-:W-:Y:S01]  /*0500*/  IMAD.X R10, R11, 0x1, R21, P0 ;  /* 0x000000010b0a7824 */ /* 0x000fe200000e0615 */
[----:B0-----:R-:W-:-:S04]  /*0510*/  LEA R12, P0, R3, UR6, 0x3 ;  /* 0x00000006030c7c11 */ /* 0x001fc8000f8018ff */
[----:B------:R-:W-:-:S06]  /*0520*/  LEA.HI.X R13, R3, UR7, R10, 0x3, P0 ;  /* 0x00000007030d7c11 */ /* 0x000fcc00080f1c0a */
[----:B------:R-:W5:Y:S03]  /*0530*/  LDG.E.64 R12, desc[UR4][R12.64+0x18] ;  /* 0x000018040c0c7981 */ /* 0x000f66000c1e1b00 */
.L_x_210:
[----:B------:R-:W-:Y:S05]  /*0540*/  WARPSYNC.ALL ;  /* 0x0000000000007948 */ /* 0x000fea0003800000 */
[----:B------:R-:W-:Y:S06]  /*0550*/  BAR.SYNC.DEFER_BLOCKING 0x0 ;  /* 0x0000000000007b1d */ /* 0x000fec0000010000 */
[----:B------:R-:W2:Y:S04]  /*0560*/  LD.E.64 R6, desc[UR4][R18.64] ;  /* 0x0000000412067980 */ /* 0x000ea8000c101b00 */
[----:B------:R-:W3:Y:S01]  /*0570*/  LD.E.64 R10, desc[UR4][R18.64+0x20] ;  /* 0x00002004120a7980 */ /* 0x000ee2000c101b00 */
[----:B--2---:R-:W-:-:S05]  /*0580*/  IADD3 R6, P0, PT, R8, R6, RZ ;  /* 0x0000000608067210 */ /* 0x004fca0007f1e0ff */
[----:B------:R-:W-:Y:S01]  /*0590*/  IMAD.X R7, R9, 0x1, R7, P0 ;  /* 0x0000000109077824 */ /* 0x000fe200000e0607 */
[----:B---3--:R-:W-:-:S04]  /*05a0*/  ISETP.NE.U32.AND P0, PT, R10, RZ, PT ;  /* 0x000000ff0a00720c */ /* 0x008fc80003f05070 */
[----:B------:R0:W-:Y:S01]  /*05b0*/  ST.E.64 desc[UR4][R18.64], R6 ;  /* 0x0000000612007985 */ /* 0x0001e2000c101b04 */
[----:B------:R-:W-:-:S13]  /*05c0*/  ISETP.NE.AND.EX P0, PT, R11, RZ, PT, P0 ;  /* 0x000000ff0b00720c */ /* 0x000fda0003f05300 */
[----:B0-----:R-:W-:Y:S05]  /*05d0*/  @!P0 BRA `(.L_x_213) ;  /* 0x0000000400388947 */ /* 0x001fea0003800000 */
[----:B------:R-:W-:Y:S01]  /*05e0*/  BSSY.RECONVERGENT B1, `(.L_x_214) ;  /* 0x000004c000017945 */ /* 0x000fe20003800200 */
[----:B------:R-:W-:Y:S02]  /*05f0*/  IMAD.MOV.U32 R3, RZ, RZ, RZ ;  /* 0x000000ffff037224 */ /* 0x000fe400078e00ff */
[----:B------:R-:W-:-:S07]  /*0600*/  IMAD.MOV.U32 R25, RZ, RZ, RZ ;  /* 0x000000ffff197224 */ /* 0x000fce00078e00ff */
.L_x_223:
[----:B------:R-:W2:Y:S04]  /*0610*/  LD.E.64 R10, desc[UR4][R18.64] ;  /* 0x00000004120a7980 */ /* 0x000ea8000c101b00 */
[----:B-----5:R0:W5:Y:S01]  /*0620*/  LD.E.64 R6, desc[UR4][R18.64+0x20] ;  /* 0x0000200412067980 */ /* 0x020162000c101b00 */
[----:B------:R-:W-:Y:S01]  /*0630*/  BSSY.RECONVERGENT B2, `(.L_x_215) ;  /* 0x0000017000027945 */ /* 0x000fe20003800200 */
[----:B------:R-:W-:Y:S02]  /*0640*/  IMAD.MOV.U32 R20, RZ, RZ, RZ ;  /* 0x000000ffff147224 */ /* 0x000fe400078e00ff */
[----:B------:R-:W-:Y:S01]  /*0650*/  IMAD.MOV.U32 R27, RZ, RZ, RZ ;  /* 0x000000ffff1b7224 */ /* 0x000fe200078e00ff */
[----:B--2---:R-:W-:-:S04]  /*0660*/  IADD3 R4, P0, P1, R10, R3, -R8 ;  /* 0x000000030a047210 */ /* 0x004fc8000791e808 */
[----:B------:R-:W-:Y:S02]  /*0670*/  IADD3.X R21, PT, PT, R11, R25, ~R9, P0, P1 ;  /* 0x000000190b157210 */ /* 0x000fe400007e2c09 */
[----:B------:R-:W-:-:S05]  /*0680*/  IADD3 R4, P0, PT, R4, 0x1, RZ ;  /* 0x0000000104047810 */ /* 0x000fca0007f1e0ff */
[----:B------:R-:W-:Y:S01]  /*0690*/  IMAD.X R21, RZ, RZ, R21, P0 ;  /* 0x000000ffff157224 */ /* 0x000fe200000e0615 */
[----:B------:R-:W-:-:S04]  /*06a0*/  ISETP.GE.U32.AND P0, PT, R4, 0x2, PT ;  /* 0x000000020400780c */ /* 0x000fc80003f06070 */
[----:B------:R-:W-:-:S13]  /*06b0*/  ISETP.GE.U32.AND.EX P0, PT, R21, RZ, PT, P0 ;  /* 0x000000ff1500720c */ /* 0x000fda0003f06100 */
[----:B0-----:R-:W-:Y:S05]  /*06c0*/  @!P0 BRA `(.L_x_216) ;  /* 0x0000000000348947 */ /* 0x001fea0003800000 */
[----:B------:R-:W-:Y:S02]  /*06d0*/  IMAD.MOV.U32 R20, RZ, RZ, RZ ;  /* 0x000000ffff147224 */ /* 0x000fe400078e00ff */
[----:B------:R-:W-:-:S07]  /*06e0*/  IMAD.MOV.U32 R27, RZ, RZ, RZ ;  /* 0x000000ffff1b7224 */ /* 0x000fce00078e00ff */
.L_x_217:
[----:B------:R-:W-:Y:S01]  /*06f0*/  ISETP.GT.U32.AND P0, PT, R4, 0x3, PT ;  /* 0x000000030400780c */ /* 0x000fe20003f04070 */
[----:B------:R-:W-:-:S03]  /*0700*/  IMAD.WIDE.U32 R10, R20, 0xa, RZ ;  /* 0x0000000a140a7825 */ /* 0x000fc600078e00ff */
[----:B------:R-:W-:Y:S01]  /*0710*/  ISETP.GT.U32.AND.EX P0, PT, R21, RZ, PT, P0 ;  /* 0x000000ff1500720c */ /* 0x000fe20003f04100 */
[----:B------:R-:W-:Y:S01]  /*0720*/  IMAD R27, R27, 0xa, RZ ;  /* 0x0000000a1b1b7824 */ /* 0x000fe200078e02ff */
[----:B------:R-:W-:Y:S02]  /*0730*/  LOP3.LUT R10, R10, 0x1, R4, 0xf8, !PT ;  /* 0x000000010a0a7812 */ /* 0x000fe400078ef804 */
[--C-:B------:R-:W-:Y:S02]  /*0740*/  SHF.R.U64 R4, R4, 0x1, R21.reuse ;  /* 0x0000000104047819 */ /* 0x100fe40000001215 */
[----:B------:R-:W-:Y:S02]  /*0750*/  IADD3 R20, P1, PT, R10, 0x1, RZ ;  /* 0x000000010a147810 */ /* 0x000fe40007f3e0ff */
[----:B------:R-:W-:-:S03]  /*0760*/  SHF.R.U32.HI R10, RZ, 0x1, R21 ;  /* 0x00000001ff0a7819 */ /* 0x000fc60000011615 */
[----:B------:R-:W-:Y:S02]  /*0770*/  IMAD.X R27, R11, 0x1, R27, P1 ;  /* 0x000000010b1b7824 */ /* 0x000fe400008e061b */
[----:B------:R-:W-:Y:S01]  /*0780*/  IMAD.MOV.U32 R21, RZ, RZ, R10 ;  /* 0x000000ffff157224 */ /* 0x000fe200078e000a */
[----:B------:R-:W-:Y:S06]  /*0790*/  @P0 BRA `(.L_x_217) ;  /* 0xfffffffc00d40947 */ /* 0x000fec000383ffff */
.L_x_216:
[----:B------:R-:W-:Y:S05]  /*07a0*/  BSYNC.RECONVERGENT B2 ;  /* 0x0000000000027941 */ /* 0x000fea0003800200 */
.L_x_215:
[----:B------:R-:W-:Y:S01]  /*07b0*/  ISETP.GE.U32.AND P0, PT, R20, 0xb, PT ;  /* 0x0000000b1400780c */ /* 0x000fe20003f06070 */
[----:B------:R-:W-:Y:S03]  /*07c0*/  BSSY.RECONVERGENT B2, `(.L_x_218) ;  /* 0x000001a000027945 */ /* 0x000fe60003800200 */
[----:B------:R-:W-:-:S13]  /*07d0*/  ISETP.GE.U32.AND.EX P0, PT, R27, RZ, PT, P0 ;  /* 0x000000ff1b00720c */ /* 0x000fda0003f06100 */
[----:B------:R-:W-:Y:S05]  /*07e0*/  @!P0 BRA `(.L_x_219) ;  /* 0x00000000005c8947 */ /* 0x000fea0003800000 */
[----:B------:R-:W-:Y:S01]  /*07f0*/  BSSY.RECONVERGENT B3, `(.L_x_220) ;  /* 0x0000015000037945 */ /* 0x000fe20003800200 */
[----:B------:R-:W-:-:S07]  /*0800*/  IMAD.MOV.U32 R4, RZ, RZ, R20 ;  /* 0x000000ffff047224 */ /* 0x000fce00078e0014 */
.L_x_221:
[----:B------:R-:W-:Y:S01]  /*0810*/  LOP3.LUT R10, R4, 0x1, RZ, 0xc0, !PT ;  /* 0x00000001040a7812 */ /* 0x000fe200078ec0ff */
[----:B-----5:R-:W-:Y:S02]  /*0820*/  IMAD.MOV.U32 R28, RZ, RZ, R6 ;  /* 0x000000ffff1c7224 */ /* 0x020fe400078e0006 */
[----:B------:R-:W-:Y:S01]  /*0830*/  IMAD.MOV.U32 R29, RZ, RZ, R7 ;  /* 0x000000ffff1d7224 */ /* 0x000fe200078e0007 */
[----:B------:R-:W-:-:S04]  /*0840*/  ISETP.NE.U32.AND P0, PT, R10, 0x1, PT ;  /* 0x000000010a00780c */ /* 0x000fc80003f05070 */
[----:B------:R-:W-:-:S13]  /*0850*/  ISETP.NE.U32.AND.EX P0, PT, RZ, RZ, PT, P0 ;  /* 0x000000ffff00720c */ /* 0x000fda0003f05100 */
[----:B------:R-:W5:Y:S01]  /*0860*/  @!P0 LD.E.64 R6, desc[UR4][R6.64+0x408] ;  /* 0x0004080406068980 */ /* 0x000f62000c101b00 */
[----:B------:R-:W-:-:S04]  /*0870*/  IMAD.WIDE.U32 R10, R27, -0x33333333, RZ ;  /* 0xcccccccd1b0a7825 */ /* 0x000fc800078e00ff */
[C---:B------:R-:W-:Y:S01]  /*0880*/  IMAD.WIDE.U32 R20, R4.reuse, -0x33333333, RZ ;  /* 0xcccccccd04147825 */ /* 0x040fe200078e00ff */
[----:B------:R0:W5:Y:S03]  /*0890*/  @P0 LD.E.64 R6, desc[UR4][R28.64+0x410] ;  /* 0x000410041c060980 */ /* 0x000166000c101b00 */
[----:B------:R-:W-:-:S04]  /*08a0*/  IMAD.WIDE.U32 R10, P0, R4, -0x33333334, R10 ;  /* 0xcccccccc040a7825 */ /* 0x000fc8000780000a */
[----:B------:R-:W-:Y:S01]  /*08b0*/  IMAD.X R23, RZ, RZ, RZ, P0 ;  /* 0x000000ffff177224 */ /* 0x000fe200000e06ff */
[----:B------:R-:W-:Y:S01]  /*08c0*/  ISETP.GT.U32.AND P0, PT, R4, 0x6d, PT ;  /* 0x0000006d0400780c */ /* 0x000fe20003f04070 */
[----:B------:R-:W-:Y:S01]  /*08d0*/  IMAD.MOV.U32 R22, RZ, RZ, R11 ;  /* 0x000000ffff167224 */ /* 0x000fe200078e000b */
[----:B------:R-:W-:Y:S02]  /*08e0*/  IADD3 RZ, P1, PT, R21, R10, RZ ;  /* 0x0000000a15ff7210 */ /* 0x000fe40007f3e0ff */
[----:B------:R-:W-:-:S03]  /*08f0*/  ISETP.GT.U32.AND.EX P0, PT, R27, RZ, PT, P0 ;  /* 0x000000ff1b00720c */ /* 0x000fc60003f04100 */
[----:B------:R-:W-:-:S05]  /*0900*/  IMAD.WIDE.U32.X R22, R27, -0x33333334, R22, P1 ;  /* 0xcccccccc1b167825 */ /* 0x000fca00008e0416 */
[--C-:B------:R-:W-:Y:S02]  /*0910*/  SHF.R.U32.HI R27, RZ, 0x3, R23.reuse ;  /* 0x00000003ff1b7819 */ /* 0x100fe40000011617 */
[----:B------:R-:W-:-:S03]  /*0920*/  SHF.R.U64 R4, R22, 0x3, R23 ;  /* 0x0000000316047819 */ /* 0x000fc60000001217 */
[----:B0-----:R-:W-:Y:S05]  /*0930*/  @P0 BRA `(.L_x_221) ;  /* 0xfffffffc00b40947 */ /* 0x001fea000383ffff */
[----:B------:R-:W-:Y:S05]  /*0940*/  BSYNC.RECONVERGENT B3 ;  /* 0x0000000000037941 */ /* 0x000fea0003800200 */
.L_x_220:
[----:B------:R-:W-:-:S07]  /*0950*/  IMAD.MOV.U32 R20, RZ, RZ, R4 ;  /* 0x000000ffff147224 */ /* 0x000fce00078e0004 */
.L_x_219:
[----:B------:R-:W-:Y:S05]  /*0960*/  BSYNC.RECONVERGENT B2 ;  /* 0x0000000000027941 */ /* 0x000fea0003800200 */
.L_x_218:
[----:B------:R-:W-:Y:S01]  /*0970*/  LOP3.LUT R4, R20, 0x1, RZ, 0xc0, !PT ;  /* 0x0000000114047812 */ /* 0x000fe200078ec0ff */
[----:B------:R-:W-:Y:S02]  /*0980*/  IMAD R21, R25, 0x418, RZ ;  /* 0x0000041819157824 */ /* 0x000fe400078e02ff */
[----:B------:R-:W-:Y:S01]  /*0990*/  IMAD.WIDE.U32 R10, R3, 0x418, R12 ;  /* 0x00000418030a7825 */ /* 0x000fe200078e000c */
[----:B------:R-:W-:-:S03]  /*09a0*/  ISETP.NE.U32.AND P0, PT, R4, 0x1, PT ;  /* 0x000000010400780c */ /* 0x000fc60003f05070 */
[----:B------:R-:W-:Y:S01]  /*09b0*/  IMAD.IADD R11, R11, 0x1, R21 ;  /* 0x000000010b0b7824 */ /* 0x000fe200078e0215 */
[----:B------:R-:W-:Y:S01]  /*09c0*/  ISETP.NE.U32.AND.EX P0, PT, RZ, RZ, PT, P0 ;  /* 0x000000ffff00720c */ /* 0x000fe20003f05100 */
[----:B------:R-:W-:-:S03]  /*09d0*/  IMAD.MOV.U32 R4, RZ, RZ, R8 ;  /* 0x000000ffff047224 */ /* 0x000fc600078e0008 */
[----:B------:R0:W-:Y:S04]  /*09e0*/  ST.E.64 desc[UR4][R10.64+0x408], RZ ;  /* 0x000408ff0a007985 */ /* 0x0001e8000c101b04 */
[----:B------:R0:W-:Y:S05]  /*09f0*/  ST.E.64 desc[UR4][R10.64+0x410], RZ ;  /* 0x000410ff0a007985 */ /* 0x0001ea000c101b04 */
[----:B-----5:R0:W-:Y:S04]  /*0a00*/  @!P0 ST.E.64 desc[UR4][R6.64+0x408], R10 ;  /* 0x0004080a06008985 */ /* 0x0201e8000c101b04 */
[----:B------:R0:W-:Y:S01]  /*0a10*/  @P0 ST.E.64 desc[UR4][R6.64+0x410], R10 ;  /* 0x0004100a06000985 */ /* 0x0001e2000c101b04 */
[----:B------:R-:W-:Y:S01]  /*0a20*/  IADD3 R21, P0, PT, R3, 0x1, RZ ;  /* 0x0000000103157810 */ /* 0x000fe20007f1e0ff */
[----:B------:R-:W-:-:S04]  /*0a30*/  IMAD.MOV.U32 R3, RZ, RZ, R9 ;  /* 0x000000ffff037224 */ /* 0x000fc800078e0009 */
[----:B------:R-:W-:Y:S01]  /*0a40*/  IMAD.X R25, RZ, RZ, R25, P0 ;  /* 0x000000ffff197224 */ /* 0x000fe200000e0619 */
[----:B------:R-:W-:-:S04]  /*0a50*/  ISETP.NE.U32.AND P0, PT, R21, R8, PT ;  /* 0x000000081500720c */ /* 0x000fc80003f05070 */
[----:B------:R-:W-:-:S13]  /*0a60*/  ISETP.NE.AND.EX P0, PT, R25, R9, PT, P0 ;  /* 0x000000091900720c */ /* 0x000fda0003f05300 */
[----:B0-----:R-:W-:Y:S05]  /*0a70*/  @!P0 BRA `(.L_x_222) ;  /* 0x0000000000088947 */ /* 0x001fea0003800000 */
[----:B------:R-:W-:Y:S01]  /*0a80*/  IMAD.MOV.U32 R3, RZ, RZ, R21 ;  /* 0x000000ffff037224 */ /* 0x000fe200078e0015 */
[----:B------:R-:W-:Y:S06]  /*0a90*/  BRA `(.L_x_223) ;  /* 0xfffffff800dc7947 */ /* 0x000fec000383ffff */
.L_x_222:
[----:B------:R-:W-:Y:S05]  /*0aa0*/  BSYNC.RECONVERGENT B1 ;  /* 0x0000000000017941 */ /* 0x000fea0003800200 */
.L_x_214:
[----:B------:R-:W-:Y:S05]  /*0ab0*/  BRA `(.L_x_209) ;  /* 0x00000014007c7947 */ /* 0x000fea0003800000 */
.L_x_213:
[----:B------:R-:W-:Y:S01]  /*0ac0*/  ISETP.NE.U32.AND P0, PT, R8, 0x1, PT ;  /* 0x000000010800780c */ /* 0x000fe20003f05070 */
[----:B------:R-:W-:Y:S01]  /*0ad0*/  BSSY.RECONVERGENT B2, `(.L_x_224) ;  /* 0x00000e8000027945 */ /* 0x000fe20003800200 */
[----:B------:R-:W-:Y:S02]  /*0ae0*/  IMAD.MOV.U32 R21, RZ, RZ, RZ ;  /* 0x000000ffff157224 */ /* 0x000fe400078e00ff */
[----:B------:R-:W-:Y:S01]  /*0af0*/  ISETP.NE.AND.EX P0, PT, R9, RZ, PT, P0 ;  /* 0x000000ff0900720c */ /* 0x000fe20003f05300 */
[----:B------:R-:W-:Y:S02]  /*0b00*/  IMAD.MOV.U32 R25, RZ, RZ, RZ ;  /* 0x000000ffff197224 */ /* 0x000fe400078e00ff */
[----:B------:R-:W-:Y:S02]  /*0b10*/  IMAD.MOV.U32 R23, RZ, RZ, RZ ;  /* 0x000000ffff177224 */ /* 0x000fe400078e00ff */
[----:B------:R-:W-:Y:S02]  /*0b20*/  IMAD.MOV.U32 R6, RZ, RZ, RZ ;  /* 0x000000ffff067224 */ /* 0x000fe400078e00ff */
[----:B-----5:R-:W-:-:S02]  /*0b30*/  IMAD.MOV.U32 R10, RZ, RZ, R12 ;  /* 0x000000ffff0a7224 */ /* 0x020fc400078e000c */
[----:B------:R-:W-:-:S04]  /*0b40*/  IMAD.MOV.U32 R11, RZ, RZ, R13 ;  /* 0x000000ffff0b7224 */ /* 0x000fc800078e000d */
[----:B------:R-:W-:Y:S05]  /*0b50*/  @!P0 BRA `(.L_x_225) ;  /* 0x0000000c007c8947 */ /* 0x000fea0003800000 */
[--C-:B------:R-:W-:Y:S01]  /*0b60*/  SHF.R.U64 R20, R8, 0x1, R9.reuse ;  /* 0x0000000108147819 */ /* 0x100fe20000001209 */
[----:B------:R-:W-:Y:S01]  /*0b70*/  BSSY.RECONVERGENT B1, `(.L_x_226) ;  /* 0x00000c3000017945 */ /* 0x000fe20003800200 */
[----:B------:R-:W-:Y:S01]  /*0b80*/  SHF.R.U32.HI R21, RZ, 0x1, R9 ;  /* 0x00000001ff157819 */ /* 0x000fe20000011609 */
[----:B------:R-:W-:Y:S01]  /*0b90*/  IMAD.MOV.U32 R23, RZ, RZ, 0x1 ;  /* 0x00000001ff177424 */ /* 0x000fe200078e00ff */
[----:B------:R-:W-:Y:S02]  /*0ba0*/  IADD3 R3, P1, PT, R20, -0x1, RZ ;  /* 0xffffffff14037810 */ /* 0x000fe40007f3e0ff */
[----:B------:R-:W-:Y:S01]  /*0bb0*/  CS2R R6, SRZ ;  /* 0x0000000000067805 */ /* 0x000fe2000001ff00 */
[----:B------:R-:W-:Y:S01]  /*0bc0*/  IMAD.MOV.U32 R24, RZ, RZ, RZ ;  /* 0x000000ffff187224 */ /* 0x000fe200078e00ff */
[----:B------:R-:W-:Y:S01]  /*0bd0*/  ISETP.NE.U32.AND P0, PT, R3, RZ, PT ;  /* 0x000000ff0300720c */ /* 0x000fe20003f05070 */
[----:B------:R-:W-:Y:S01]  /*0be0*/  IMAD.MOV.U32 R10, RZ, RZ, R12 ;  /* 0x000000ffff0a7224 */ /* 0x000fe200078e000c */
[----:B------:R-:W-:Y:S01]  /*0bf0*/  IADD3.X R4, PT, PT, R21, -0x1, RZ, P1, !PT ;  /* 0xffffffff15047810 */ /* 0x000fe20000ffe4ff */
[----:B------:R-:W-:-:S03]  /*0c00*/  IMAD.MOV.U32 R11, RZ, RZ, R13 ;  /* 0x000000ffff0b7224 */ /* 0x000fc600078e000d */
[----:B------:R-:W-:-:S13]  /*0c10*/  ISETP.NE.AND.EX P0, PT, R4, RZ, PT, P0 ;  /* 0x000000ff0400720c */ /* 0x000fda0003f05300 */
[----:B------:R-:W-:Y:S05]  /*0c20*/  @!P0 BRA `(.L_x_227) ;  /* 0x0000000800dc8947 */ /* 0x000fea0003800000 */
[----:B------:R-:W-:Y:S01]  /*0c30*/  IADD3 R6, P1, PT, R20, -0x2, RZ ;  /* 0xfffffffe14067810 */ /* 0x000fe20007f3e0ff */
[----:B------:R-:W-:Y:S01]  /*0c40*/  BSSY.RECONVERGENT B3, `(.L_x_228) ;  /* 0x000004f000037945 */ /* 0x000fe20003800200 */
[----:B------:R-:W-:Y:S02]  /*0c50*/  IMAD.MOV.U32 R24, RZ, RZ, RZ ;  /* 0x000000ffff187224 */ /* 0x000fe400078e00ff */
[----:B------:R-:W-:Y:S01]  /*0c60*/  ISETP.GE.U32.AND P0, PT, R6, 0x7, PT ;  /* 0x000000070600780c */ /* 0x000fe20003f06070 */
[----:B------:R-:W-:Y:S01]  /*0c70*/  IMAD.MOV.U32 R7, RZ, RZ, RZ ;  /* 0x000000ffff077224 */ /* 0x000fe200078e00ff */
[----:B------:R-:W-:-:S04]  /*0c80*/  IADD3.X R6, PT, PT, R21, -0x1, RZ, P1, !PT ;  /* 0xffffffff15067810 */ /* 0x000fc80000ffe4ff */
[----:B------:R-:W-:Y:S02]  /*0c90*/  ISETP.GE.U32.AND.EX P0, PT, R6, RZ, PT, P0 ;  /* 0x000000ff0600720c */ /* 0x000fe40003f06100 */
[----:B------:R-:W-:-:S11]  /*0ca0*/  LOP3.LUT R6, R3, 0x7, RZ, 0xc0, !PT ;  /* 0x0000000703067812 */ /* 0x000fd600078ec0ff */
[----:B------:R-:W-:Y:S05]  /*0cb0*/  @!P0 BRA `(.L_x_229) ;  /* 0x00000004001c8947 */ /* 0x000fea0003800000 */
[C---:B------:R-:W-:Y:S01]  /*0cc0*/  IADD3 R26, P0, PT, R12.reuse, 0x4180, RZ ;  /* 0x000041800c1a7810 */ /* 0x040fe20007f1e0ff */
[----:B------:R-:W-:Y:S01]  /*0cd0*/  BSSY.RECONVERGENT B4, `(.L_x_230) ;  /* 0x0000044000047945 */ /* 0x000fe20003800200 */
[----:B------:R-:W-:Y:S01]  /*0ce0*/  IADD3 R20, P1, PT, R12, 0x1468, RZ ;  /* 0x000014680c147810 */ /* 0x000fe20007f3e0ff */
[----:B------:R-:W-:Y:S01]  /*0cf0*/  IMAD.MOV.U32 R27, RZ, RZ, -0x1 ;  /* 0xffffffffff1b7424 */ /* 0x000fe200078e00ff */
[----:B------:R-:W-:Y:S01]  /*0d00*/  LOP3.LUT R24, R3, 0xfffffff8, RZ, 0xc0, !PT ;  /* 0xfffffff803187812 */ /* 0x000fe200078ec0ff */
[----:B------:R-:W-:Y:S02]  /*0d10*/  IMAD.MOV.U32 R25, RZ, RZ, -0x1 ;  /* 0xffffffffff197424 */ /* 0x000fe400078e00ff */
[--C-:B------:R-:W-:Y:S02]  /*0d20*/  IMAD.X R7, RZ, RZ, R13.reuse, P0 ;  /* 0x000000ffff077224 */ /* 0x100fe400000e060d */
[----:B------:R-:W-:-:S07]  /*0d30*/  IMAD.X R23, RZ, RZ, R13, P1 ;  /* 0x000000ffff177224 */ /* 0x000fce00008e060d */
.L_x_231:
[C---:B------:R-:W-:Y:S01]  /*0d40*/  IADD3 R28, P0, PT, R26.reuse, -0x3d68, RZ ;  /* 0xffffc2981a1c7810 */ /* 0x040fe20007f1e0ff */
[----:B------:R-:W-:Y:S02]  /*0d50*/  IMAD.MOV.U32 R10, RZ, RZ, R20 ;  /* 0x000000ffff0a7224 */ /* 0x000fe400078e0014 */
[----:B------:R-:W-:Y:S01]  /*0d60*/  IMAD.MOV.U32 R11, RZ, RZ, R23 ;  /* 0x000000ffff0b7224 */ /* 0x000fe200078e0017 */
[----:B------:R-:W-:Y:S02]  /*0d70*/  IADD3.X R29, PT, PT, R7, -0x1, RZ, P0, !PT ;  /* 0xffffffff071d7810 */ /* 0x000fe400007fe4ff */
[----:B------:R-:W-:-:S03]  /*0d80*/  IADD3 R20, P0, PT, R26, -0x3950, RZ ;  /* 0xffffc6b01a147810 */ /* 0x000fc60007f1e0ff */
[----:B------:R-:W-:Y:S01]  /*0d90*/  ST.E.64 desc[UR4][R10.64+-0x1060], R28 ;  /* 0xffefa01c0a007985 */ /* 0x000fe2000c101b04 */
[----:B------:R-:W-:-:S05]  /*0da0*/  IADD3.X R21, PT, PT, R7, -0x1, RZ, P0, !PT ;  /* 0xffffffff07157810 */ /* 0x000fca00007fe4ff */
[----:B------:R0:W-:Y:S02]  /*0db0*/  ST.E.64 desc[UR4][R10.64+-0x1058], R20 ;  /* 0xffefa8140a007985 */ /* 0x0001e4000c101b04 */
[----:B0-----:R-:W-:-:S04]  /*0dc0*/  IADD3 R20, P0, PT, R26, -0x3538, RZ ;  /* 0xffffcac81a147810 */ /* 0x001fc80007f1e0ff */
[----:B------:R-:W-:Y:S02]  /*0dd0*/  IADD3.X R21, PT, PT, R7, -0x1, RZ, P0, !PT ;  /* 0xffffffff07157810 */ /* 0x000fe400007fe4ff */
[----:B------:R-:W-:-:S03]  /*0de0*/  IADD3 R22, P0, PT, R26, -0x3120, RZ ;  /* 0xffffcee01a167810 */ /* 0x000fc60007f1e0ff */
[----:B------:R-:W-:Y:S01]  /*0df0*/  ST.E.64 desc[UR4][R10.64+-0xc48], R20 ;  /* 0xfff3b8140a007985 */ /* 0x000fe2000c101b04 */
[----:B------:R-:W-:Y:S02]  /*0e00*/  IADD3.X R23, PT, PT, R7, -0x1, RZ, P0, !PT ;  /* 0xffffffff07177810 */ /* 0x000fe400007fe4ff */
[----:B------:R-:W-:-:S03]  /*0e10*/  IADD3 R28, P0, PT, R26, -0x2d08, RZ ;  /* 0xffffd2f81a1c7810 */ /* 0x000fc60007f1e0ff */
[----:B------:R0:W-:Y:S01]  /*0e20*/  ST.E.64 desc[UR4][R10.64+-0xc40], R22 ;  /* 0xfff3c0160a007985 */ /* 0x0001e2000c101b04 */
[----:B------:R-:W-:-:S05]  /*0e30*/  IADD3.X R29, PT, PT, R7, -0x1, RZ, P0, !PT ;  /* 0xffffffff071d7810 */ /* 0x000fca00007fe4ff */
[----:B------:R-:W-:Y:S01]  /*0e40*/  ST.E.64 desc[UR4][R10.64+-0x830], R28 ;  /* 0xfff7d01c0a007985 */ /* 0x000fe2000c101b04 */
[----:B0-----:R-:W-:-:S04]  /*0e50*/  IADD3 R22, P0, PT, R26, -0x28f0, RZ ;  /* 0xffffd7101a167810 */ /* 0x001fc80007f1e0ff */
        /* <DEDUP_REMOVED lines=26> */
[----:B------:R0:W-:Y:S01]  /*1000*/  ST.E.64 desc[UR4][R10.64+0x838], R20 ;  /* 0x000838140a007985 */ /* 0x0001e2000c101b04 */
[----:B------:R-:W-:Y:S02]  /*1010*/  IADD3.X R23, PT, PT, R7, -0x1, RZ, P0, !PT ;  /* 0xffffffff07177810 */ /* 0x000fe400007fe4ff */
[----:B------:R-:W-:-:S03]  /*1020*/  IADD3 R27, P0, PT, R27, 0x8, RZ ;  /* 0x000000081b1b7810 */ /* 0x000fc60007f1e0ff */
[----:B------:R1:W-:Y:S02]  /*1030*/  ST.E.64 desc[UR4][R10.64+0xc48], R22 ;  /* 0x000c48160a007985 */ /* 0x0003e4000c101b04 */
[----:B------:R-:W-:Y:S02]  /*1040*/  IMAD.X R25, RZ, RZ, R25, P0 ;  /* 0x000000ffff197224 */ /* 0x000fe400000e0619 */
[----:B0-----:R-:W-:Y:S02]  /*1050*/  IMAD.MOV.U32 R20, RZ, RZ, R26 ;  /* 0x000000ffff147224 */ /* 0x001fe400078e001a */
[----:B------:R-:W-:Y:S01]  /*1060*/  IMAD.MOV.U32 R21, RZ, RZ, R7 ;  /* 0x000000ffff157224 */ /* 0x000fe200078e0007 */
[----:B-1----:R-:W-:-:S04]  /*1070*/  IADD3 R22, P1, PT, R27, -R24, RZ ;  /* 0x800000181b167210 */ /* 0x002fc80007f3e0ff */
[----:B------:R0:W-:Y:S01]  /*1080*/  ST.E.64 desc[UR4][R10.64+0xc50], R20 ;  /* 0x000c50140a007985 */ /* 0x0001e2000c101b04 */
[----:B------:R-:W-:Y:S01]  /*1090*/  ISETP.NE.U32.AND P0, PT, R22, -0x1, PT ;  /* 0xffffffff1600780c */ /* 0x000fe20003f05070 */
[----:B------:R-:W-:Y:S01]  /*10a0*/  IMAD.X R28, R25, 0x1, ~R4, P1 ;  /* 0x00000001191c7824 */ /* 0x000fe200008e0e04 */
[----:B------:R-:W-:-:S04]  /*10b0*/  IADD3 R26, P1, PT, R26, 0x4180, RZ ;  /* 0x000041801a1a7810 */ /* 0x000fc80007f3e0ff */
[----:B------:R-:W-:Y:S01]  /*10c0*/  ISETP.NE.AND.EX P0, PT, R28, -0x1, PT, P0 ;  /* 0xffffffff1c00780c */ /* 0x000fe20003f05300 */
[----:B------:R-:W-:Y:S01]  /*10d0*/  IMAD.X R7, RZ, RZ, R7, P1 ;  /* 0x000000ffff077224 */ /* 0x000fe200008e0607 */
[----:B0-----:R-:W-:-:S05]  /*10e0*/  IADD3 R20, P2, PT, R10, 0x20c0, RZ ;  /* 0x000020c00a147810 */ /* 0x001fca0007f5e0ff */
[----:B------:R-:W-:-:S06]  /*10f0*/  IMAD.X R23, RZ, RZ, R11, P2 ;  /* 0x000000ffff177224 */ /* 0x000fcc00010e060b */
[----:B------:R-:W-:Y:S05]  /*1100*/  @P0 BRA `(.L_x_231) ;  /* 0xfffffffc000c0947 */ /* 0x000fea000383ffff */
[----:B------:R-:W-:Y:S05]  /*1110*/  BSYNC.RECONVERGENT B4 ;  /* 0x0000000000047941 */ /* 0x000fea0003800200 */
.L_x_230:
[----:B------:R-:W-:-:S07]  /*1120*/  IMAD.MOV.U32 R7, RZ, RZ, R4 ;  /* 0x000000ffff077224 */ /* 0x000fce00078e0004 */
.L_x_229:
[----:B------:R-:W-:Y:S05]  /*1130*/  BSYNC.RECONVERGENT B3 ;  /* 0x0000000000037941 */ /* 0x000fea0003800200 */
.L_x_228:
[----:B------:R-:W-:Y:S01]  /*1140*/  ISETP.NE.U32.AND P0, PT, R6, RZ, PT ;  /* 0x000000ff0600720c */ /* 0x000fe20003f05070 */
[----:B------:R-:W-:Y:S03]  /*1150*/  BSSY.RECONVERGENT B3, `(.L_x_232) ;  /* 0x000005f000037945 */ /* 0x000fe60003800200 */
[----:B------:R-:W-:-:S13]  /*1160*/  ISETP.NE.AND.EX P0, PT, RZ, RZ, PT, P0 ;  /* 0x000000ffff00720c */ /* 0x000fda0003f05300 */
[----:B------:R-:W-:Y:S05]  /*1170*/  @!P0 BRA `(.L_x_233) ;  /* 0x0000000400708947 */ /* 0x000fea0003800000 */
[----:B------:R-:W-:Y:S01]  /*1180*/  ISETP.GE.U32.AND P1, PT, R6, 0x4, PT ;  /* 0x000000040600780c */ /* 0x000fe20003f26070 */
[----:B------:R-:W-:Y:S01]  /*1190*/  BSSY.RECONVERGENT B4, `(.L_x_234) ;  /* 0x0000028000047945 */ /* 0x000fe20003800200 */
[----:B------:R-:W-:Y:S02]  /*11a0*/  LOP3.LUT R4, R3, 0x3, RZ, 0xc0, !PT ;  /* 0x0000000303047812 */ /* 0x000fe400078ec0ff */
[----:B------:R-:W-:Y:S02]  /*11b0*/  ISETP.GE.U32.AND.EX P1, PT, RZ, RZ, PT, P1 ;  /* 0x000000ffff00720c */ /* 0x000fe40003f26110 */
[----:B------:R-:W-:-:S04]  /*11c0*/  ISETP.NE.U32.AND P0, PT, R4, RZ, PT ;  /* 0x000000ff0400720c */ /* 0x000fc80003f05070 */
[----:B------:R-:W-:-:S07]  /*11d0*/  ISETP.NE.AND.EX P0, PT, RZ, RZ, PT, P0 ;  /* 0x000000ffff00720c */ /* 0x000fce0003f05300 */
[----:B------:R-:W-:Y:S06]  /*11e0*/  @!P1 BRA `(.L_x_235) ;  /* 0x0000000000889947 */ /* 0x000fec0003800000 */
[----:B------:R-:W-:-:S04]  /*11f0*/  IMAD.WIDE.U32 R28, R24, 0x830, R12 ;  /* 0x00000830181c7825 */ /* 0x000fc800078e000c */
[C---:B------:R-:W-:Y:S01]  /*1200*/  IMAD R23, R7.reuse, 0x830, RZ ;  /* 0x0000083007177824 */ /* 0x040fe200078e02ff */
[C---:B------:R-:W-:Y:S01]  /*1210*/  IADD3 R20, P1, PT, R28.reuse, 0x418, RZ ;  /* 0x000004181c147810 */ /* 0x040fe20007f3e0ff */
[----:B------:R-:W-:Y:S01]  /*1220*/  IMAD R21, R7, 0x418, RZ ;  /* 0x0000041807157824 */ /* 0x000fe200078e02ff */
[----:B------:R-:W-:Y:S01]  /*1230*/  IADD3 R22, P2, PT, R28, 0xc48, RZ ;  /* 0x00000c481c167810 */ /* 0x000fe20007f5e0ff */
[----:B------:R-:W-:-:S04]  /*1240*/  IMAD.WIDE.U32 R10, R24, 0x418, R12 ;  /* 0x00000418180a7825 */ /* 0x000fc800078e000c */
[----:B------:R-:W-:Y:S02]  /*1250*/  IMAD.IADD R6, R29, 0x1, R23 ;  /* 0x000000011d067824 */ /* 0x000fe400078e0217 */
[----:B------:R-:W-:Y:S02]  /*1260*/  IMAD.IADD R11, R11, 0x1, R21 ;  /* 0x000000010b0b7824 */ /* 0x000fe400078e0215 */
[--C-:B------:R-:W-:Y:S01]  /*1270*/  IMAD.X R21, RZ, RZ, R6.reuse, P1 ;  /* 0x000000ffff157224 */ /* 0x100fe200008e0606 */
[----:B------:R-:W-:Y:S01]  /*1280*/  IADD3 R26, P1, PT, R28, 0x830, RZ ;  /* 0x000008301c1a7810 */ /* 0x000fe20007f3e0ff */
[----:B------:R-:W-:-:S03]  /*1290*/  IMAD.X R23, RZ, RZ, R6, P2 ;  /* 0x000000ffff177224 */ /* 0x000fc600010e0606 */
[----:B------:R0:W-:Y:S01]  /*12a0*/  ST.E.64 desc[UR4][R10.64+0x408], R20 ;  /* 0x000408140a007985 */ /* 0x0001e2000c101b04 */
[----:B------:R-:W-:-:S03]  /*12b0*/  IMAD.X R27, RZ, RZ, R6, P1 ;  /* 0x000000ffff1b7224 */ /* 0x000fc600008e0606 */
[----:B------:R-:W-:Y:S04]  /*12c0*/  ST.E.64 desc[UR4][R10.64+0x820], R22 ;  /* 0x000820160a007985 */ /* 0x000fe8000c101b04 */
[----:B------:R1:W-:Y:S01]  /*12d0*/  ST.E.64 desc[UR4][R10.64+0x410], R26 ;  /* 0x0004101a0a007985 */ /* 0x0003e2000c101b04 */
[----:B0-----:R-:W-:-:S05]  /*12e0*/  IADD3 R20, P1, PT, R28, 0x1060, RZ ;  /* 0x000010601c147810 */ /* 0x001fca0007f3e0ff */
[----:B------:R-:W-:Y:S01]  /*12f0*/  IMAD.X R21, RZ, RZ, R6, P1 ;  /* 0x000000ffff157224 */ /* 0x000fe200008e0606 */
[----:B-1----:R-:W-:-:S04]  /*1300*/  IADD3 R26, P2, PT, R28, 0x1478, RZ ;  /* 0x000014781c1a7810 */ /* 0x002fc80007f5e0ff */
[----:B------:R0:W-:Y:S01]  /*1310*/  ST.E.64 desc[UR4][R10.64+0x828], R20 ;  /* 0x000828140a007985 */ /* 0x0001e2000c101b04 */
[----:B------:R-:W-:Y:S01]  /*1320*/  IMAD.X R27, RZ, RZ, R6, P2 ;  /* 0x000000ffff1b7224 */ /* 0x000fe200010e0606 */
[----:B------:R-:W-:-:S04]  /*1330*/  IADD3 R22, P2, PT, R28, 0x1ca8, RZ ;  /* 0x00001ca81c167810 */ /* 0x000fc80007f5e0ff */
[----:B------:R1:W-:Y:S01]  /*1340*/  ST.E.64 desc[UR4][R10.64+0xc38], R26 ;  /* 0x000c381a0a007985 */ /* 0x0003e2000c101b04 */
[----:B------:R-:W-:Y:S01]  /*1350*/  IMAD.X R23, RZ, RZ, R6, P2 ;  /* 0x000000ffff177224 */ /* 0x000fe200010e0606 */
[----:B0-----:R-:W-:-:S04]  /*1360*/  IADD3 R20, P1, PT, R28, 0x1890, RZ ;  /* 0x000018901c147810 */ /* 0x001fc80007f3e0ff */
[----:B------:R0:W-:Y:S01]  /*1370*/  ST.E.64 desc[UR4][R10.64+0x1050], R22 ;  /* 0x001050160a007985 */ /* 0x0001e2000c101b04 */
[----:B------:R-:W-:Y:S01]  /*1380*/  IADD3 R28, P3, PT, R28, 0x20c0, RZ ;  /* 0x000020c01c1c7810 */ /* 0x000fe20007f7e0ff */
[----:B------:R-:W-:-:S04]  /*1390*/  IMAD.X R21, RZ, RZ, R6, P1 ;  /* 0x000000ffff157224 */ /* 0x000fc800008e0606 */
[----:B------:R-:W-:Y:S01]  /*13a0*/  IMAD.X R29, RZ, RZ, R6, P3 ;  /* 0x000000ffff1d7224 */ /* 0x000fe200018e0606 */
[C---:B-1----:R-:W-:Y:S01]  /*13b0*/  IADD3 R27, P1, PT, R24.reuse, 0x3, RZ ;  /* 0x00000003181b7810 */ /* 0x042fe20007f3e0ff */
[----:B------:R0:W-:Y:S01]  /*13c0*/  ST.E.64 desc[UR4][R10.64+0xc40], R20 ;  /* 0x000c40140a007985 */ /* 0x0001e2000c101b04 */
[----:B------:R-:W-:-:S03]  /*13d0*/  IADD3 R24, P2, PT, R24, 0x4, RZ ;  /* 0x0000000418187810 */ /* 0x000fc60007f5e0ff */
[--C-:B------:R-:W-:Y:S01]  /*13e0*/  IMAD.X R25, RZ, RZ, R7.reuse, P1 ;  /* 0x000000ffff197224 */ /* 0x100fe200008e0607 */
[----:B------:R0:W-:Y:S01]  /*13f0*/  ST.E.64 desc[UR4][R10.64+0x1058], R28 ;  /* 0x0010581c0a007985 */ /* 0x0001e2000c101b04 */
[----:B------:R-:W-:-:S08]  /*1400*/  IMAD.X R7, RZ, RZ, R7, P2 ;  /* 0x000000ffff077224 */ /* 0x000fd000010e0607 */
.L_x_235:
[----:B------:R-:W-:Y:S05]  /*1410*/  BSYNC.RECONVERGENT B4 ;  /* 0x0000000000047941 */ /* 0x000fea0003800200 */
.L_x_234:
[----:B------:R-:W-:Y:S05]  /*1420*/  @!P0 BRA `(.L_x_233) ;  /* 0x0000000000c48947 */ /* 0x000fea0003800000 */
[----:B------:R-:W-:Y:S01]  /*1430*/  ISETP.NE.U32.AND P1, PT, R4, 0x1, PT ;  /* 0x000000010400780c */ /* 0x000fe20003f25070 */
[----:B------:R-:W-:Y:S01]  /*1440*/  BSSY.RECONVERGENT B4, `(.L_x_236) ;  /* 0x000001c000047945 */ /* 0x000fe20003800200 */
[----:B------:R-:W-:Y:S02]  /*1450*/  LOP3.LUT R3, R3, 0x1, RZ, 0xc0, !PT ;  /* 0x0000000103037812 */ /* 0x000fe400078ec0ff */
[----:B------:R-:W-:Y:S02]  /*1460*/  ISETP.NE.AND.EX P1, PT, RZ, RZ, PT, P1 ;  /* 0x000000ffff00720c */ /* 0x000fe40003f25310 */
[----:B------:R-:W-:-:S04]  /*1470*/  ISETP.NE.U32.AND P0, PT, R3, 0x1, PT ;  /* 0x000000010300780c */ /* 0x000fc80003f05070 */
[----:B------:R-:W-:-:S07]  /*1480*/  ISETP.NE.U32.AND.EX P0, PT, RZ, RZ, PT, P0 ;  /* 0x000000ffff00720c */ /* 0x000fce0003f05100 */
[----:B------:R-:W-:Y:S06]  /*1490*/  @!P1 BRA `(.L_x_237) ;  /* 0x0000000000589947 */ /* 0x000fec0003800000 */
[----:B0-----:R-:W-:-:S04]  /*14a0*/  IMAD.WIDE.U32 R28, R24, 0x830, R12 ;  /* 0x00000830181c7825 */ /* 0x001fc800078e000c */
        /* <DEDUP_REMOVED lines=8> */
[C---:B------:R-:W-:Y:S01]  /*1530*/  IADD3 R22, P1, PT, R28.reuse, 0xc48, RZ ;  /* 0x00000c481c167810 */ /* 0x040fe20007f3e0ff */
[--C-:B------:R-:W-:Y:S01]  /*1540*/  IMAD.X R21, RZ, RZ, R3.reuse, P2 ;  /* 0x000000ffff157224 */ /* 0x100fe200010e0603 */
[----:B------:R-:W-:Y:S02]  /*1550*/  IADD3 R28, P3, PT, R28, 0x1060, RZ ;  /* 0x000010601c1c7810 */ /* 0x000fe40007f7e0ff */
[----:B------:R-:W-:Y:S01]  /*1560*/  ST.E.64 desc[UR4][R26.64+0x408], R10 ;  /* 0x0004080a1a007985 */ /* 0x000fe2000c101b04 */
[----:B------:R-:W-:-:S02]  /*1570*/  IMAD.X R23, RZ, RZ, R3, P1 ;  /* 0x000000ffff177224 */ /* 0x000fc400008e0603 */
[----:B------:R-:W-:Y:S01]  /*1580*/  IMAD.X R29, RZ, RZ, R3, P3 ;  /* 0x000000ffff1d7224 */ /* 0x000fe200018e0603 */
[----:B------:R-:W-:Y:S04]  /*1590*/  ST.E.64 desc[UR4][R26.64+0x410], R20 ;  /* 0x000410141a007985 */ /* 0x000fe8000c101b04 */
[----:B------:R-:W-:Y:S04]  /*15a0*/  ST.E.64 desc[UR4][R26.64+0x820], R22 ;  /* 0x000820161a007985 */ /* 0x000fe8000c101b04 */
[----:B------:R0:W-:Y:S02]  /*15b0*/  ST.E.64 desc[UR4][R26.64+0x828], R28 ;  /* 0x0008281c1a007985 */ /* 0x0001e4000c101b04 */
[----:B0-----:R-:W-:-:S02]  /*15c0*/  IADD3 R27, P1, PT, R24, 0x1, RZ ;  /* 0x00000001181b7810 */ /* 0x001fc40007f3e0ff */
[----:B------:R-:W-:-:S03]  /*15d0*/  IADD3 R24, P2, PT, R24, 0x2, RZ ;  /* 0x0000000218187810 */ /* 0x000fc60007f5e0ff */
[--C-:B------:R-:W-:Y:S02]  /*15e0*/  IMAD.X R25, RZ, RZ, R7.reuse, P1 ;  /* 0x000000ffff197224 */ /* 0x100fe400008e0607 */
[----:B------:R-:W-:-:S08]  /*15f0*/  IMAD.X R7, RZ, RZ, R7, P2 ;  /* 0x000000ffff077224 */ /* 0x000fd000010e0607 */
.L_x_237:
[----:B------:R-:W-:Y:S05]  /*1600*/  BSYNC.RECONVERGENT B4 ;  /* 0x0000000000047941 */ /* 0x000fea0003800200 */
.L_x_236:
[----:B------:R-:W-:Y:S05]  /*1610*/  @P0 BRA `(.L_x_233) ;  /* 0x0000000000480947 */ /* 0x000fea0003800000 */
        /* <DEDUP_REMOVED lines=10> */
[----:B------:R-:W-:Y:S02]  /*16c0*/  IMAD.X R23, RZ, RZ, R4, P1 ;  /* 0x000000ffff177224 */ /* 0x000fe400008e0604 */
[----:B------:R-:W-:Y:S01]  /*16d0*/  IMAD.MOV.U32 R27, RZ, RZ, R24 ;  /* 0x000000ffff1b7224 */ /* 0x000fe200078e0018 */
[----:B------:R1:W-:Y:S01]  /*16e0*/  ST.E.64 desc[UR4][R20.64+0x408], R10 ;  /* 0x0004080a14007985 */ /* 0x0003e2000c101b04 */
[----:B------:R-:W-:-:S02]  /*16f0*/  IMAD.X R4, RZ, RZ, R7, P0 ;  /* 0x000000ffff047224 */ /* 0x000fc400000e0607 */
[----:B------:R-:W-:Y:S01]  /*1700*/  IMAD.MOV.U32 R25, RZ, RZ, R7 ;  /* 0x000000ffff197224 */ /* 0x000fe200078e0007 */
[----:B------:R1:W-:Y:S01]  /*1710*/  ST.E.64 desc[UR4][R20.64+0x410], R22 ;  /* 0x0004101614007985 */ /* 0x0003e2000c101b04 */
[----:B------:R-:W-:Y:S02]  /*1720*/  IMAD.MOV.U32 R24, RZ, RZ, R3 ;  /* 0x000000ffff187224 */ /* 0x000fe400078e0003 */
[----:B------:R-:W-:-:S07]  /*1730*/  IMAD.MOV.U32 R7, RZ, RZ, R4 ;  /* 0x000000ffff077224 */ /* 0x000fce00078e0004 */
.L_x_233:
[----:B------:R-:W-:Y:S05]  /*1740*/  BSYNC.RECONVERGENT B3 ;  /* 0x0000000000037941 */ /* 0x000fea0003800200 */
.L_x_232:
[----:B01----:R-:W-:Y:S01]  /*1750*/  IADD3 R23, P0, PT, R27, 0x2, RZ ;  /* 0x000000021b177810 */ /* 0x003fe20007f1e0ff */
[----:B------:R-:W-:Y:S02]  /*1760*/  IMAD R3, R7, 0x418, RZ ;  /* 0x0000041807037824 */ /* 0x000fe400078e02ff */
[----:B------:R-:W-:-:S04]  /*1770*/  IMAD.WIDE.U32 R10, R24, 0x418, R12 ;  /* 0x00000418180a7825 */ /* 0x000fc800078e000c */
[----:B------:R-:W-:Y:S02]  /*1780*/  IMAD.IADD R11, R11, 0x1, R3 ;  /* 0x000000010b0b7824 */ /* 0x000fe400078e0203 */
[----:B------:R-:W-:-:S07]  /*1790*/  IMAD.X R6, RZ, RZ, R25, P0 ;  /* 0x000000ffff067224 */ /* 0x000fce00000e0619 */
.L_x_227:
[----:B------:R-:W-:Y:S05]  /*17a0*/  BSYNC.RECONVERGENT B1 ;  /* 0x0000000000017941 */ /* 0x000fea0003800200 */
.L_x_226:
[----:B------:R-:W-:Y:S01]  /*17b0*/  LOP3.LUT R3, R8, 0x1, RZ, 0xc0, !PT ;  /* 0x0000000108037812 */ /* 0x000fe200078ec0ff */
[----:B------:R-:W-:Y:S03]  /*17c0*/  BSSY.RECONVERGENT B1, `(.L_x_238) ;  /* 0x0000013000017945 */ /* 0x000fe60003800200 */
[----:B------:R-:W-:-:S04]  /*17d0*/  ISETP.NE.U32.AND P0, PT, R3, 0x1, PT ;  /* 0x000000010300780c */ /* 0x000fc80003f05070 */
[----:B------:R-:W-:-:S13]  /*17e0*/  ISETP.NE.U32.AND.EX P0, PT, RZ, RZ, PT, P0 ;  /* 0x000000ffff00720c */ /* 0x000fda0003f05100 */
[----:B------:R-:W-:Y:S05]  /*17f0*/  @P0 BRA `(.L_x_239) ;  /* 0x0000000000280947 */ /* 0x000fea0003800000 */
[----:B------:R-:W-:-:S04]  /*1800*/  IMAD.WIDE.U32 R26, R24, 0x830, R12 ;  /* 0x00000830181a7825 */ /* 0x000fc800078e000c */
[----:B------:R-:W-:Y:S01]  /*1810*/  IMAD R3, R7, 0x830, RZ ;  /* 0x0000083007037824 */ /* 0x000fe200078e02ff */
[C---:B------:R-:W-:Y:S02]  /*1820*/  IADD3 R20, P0, PT, R26.reuse, 0x418, RZ ;  /* 0x000004181a147810 */ /* 0x040fe40007f1e0ff */
[----:B------:R-:W-:Y:S01]  /*1830*/  IADD3 R26, P1, PT, R26, 0x830, RZ ;  /* 0x000008301a1a7810 */ /* 0x000fe20007f3e0ff */
[----:B------:R-:W-:-:S04]  /*1840*/  IMAD.IADD R3, R27, 0x1, R3 ;  /* 0x000000011b037824 */ /* 0x000fc800078e0203 */
[--C-:B------:R-:W-:Y:S02]  /*1850*/  IMAD.X R21, RZ, RZ, R3.reuse, P0 ;  /* 0x000000ffff157224 */ /* 0x100fe400000e0603 */
[----:B------:R-:W-:-:S03]  /*1860*/  IMAD.X R27, RZ, RZ, R3, P1 ;  /* 0x000000ffff1b7224 */ /* 0x000fc600008e0603 */
[----:B------:R0:W-:Y:S04]  /*1870*/  ST.E.64 desc[UR4][R10.64+0x408], R20 ;  /* 0x000408140a007985 */ /* 0x0001e8000c101b04 */
[----:B------:R0:W-:Y:S01]  /*1880*/  ST.E.64 desc[UR4][R10.64+0x410], R26 ;  /* 0x0004101a0a007985 */ /* 0x0001e2000c101b04 */
[----:B------:R-:W-:Y:S05]  /*1890*/  BRA `(.L_x_240) ;  /* 0x0000000000147947 */ /* 0x000fea0003800000 */
.L_x_239:
[----:B------:R-:W-:-:S04]  /*18a0*/  IMAD.WIDE.U32 R20, R24, 0x830, R12 ;  /* 0x0000083018147825 */ /* 0x000fc800078e000c */
[----:B------:R-:W-:Y:S01]  /*18b0*/  IMAD R3, R7, 0x830, RZ ;  /* 0x0000083007037824 */ /* 0x000fe200078e02ff */
[----:B------:R-:W-:-:S05]  /*18c0*/  IADD3 R20, P0, PT, R20, 0x418, RZ ;  /* 0x0000041814147810 */ /* 0x000fca0007f1e0ff */
[----:B------:R-:W-:-:S05]  /*18d0*/  IMAD.X R21, R21, 0x1, R3, P0 ;  /* 0x0000000115157824 */ /* 0x000fca00000e0603 */
[----:B------:R1:W-:Y:S03]  /*18e0*/  ST.E.64 desc[UR4][R10.64+0x408], R20 ;  /* 0x000408140a007985 */ /* 0x0003e6000c101b04 */
.L_x_240:
[----:B------:R-:W-:Y:S05]  /*18f0*/  BSYNC.RECONVERGENT B1 ;  /* 0x0000000000017941 */ /* 0x000fea0003800200 */
.L_x_238:
[----:B01----:R-:W-:Y:S01]  /*1900*/  IADD3 R21, P0, PT, R24, 0x1, RZ ;  /* 0x0000000118157810 */ /* 0x003fe20007f1e0ff */
[----:B------:R-:W-:Y:S02]  /*1910*/  IMAD R3, R6, 0x418, RZ ;  /* 0x0000041806037824 */ /* 0x000fe400078e02ff */
[----:B------:R-:W-:-:S04]  /*1920*/  IMAD.WIDE.U32 R10, R23, 0x418, R12 ;  /* 0x00000418170a7825 */ /* 0x000fc800078e000c */
[----:B------:R-:W-:Y:S02]  /*1930*/  IMAD.X R25, RZ, RZ, R7, P0 ;  /* 0x000000ffff197224 */ /* 0x000fe400000e0607 */
[----:B------:R-:W-:-:S07]  /*1940*/  IMAD.IADD R11, R11, 0x1, R3 ;  /* 0x000000010b0b7824 */ /* 0x000fce00078e0203 */
.L_x_225:
[----:B------:R-:W-:Y:S05]  /*1950*/  BSYNC.RECONVERGENT B2 ;  /* 0x0000000000027941 */ /* 0x000fea0003800200 */
.L_x_224:
[----:B------:R-:W-:Y:S01]  /*1960*/  ISETP.GE.U32.AND P0, PT, R21, R8, PT ;  /* 0x000000081500720c */ /* 0x000fe20003f06070 */
[----:B------:R-:W-:Y:S02]  /*1970*/  IMAD.MOV.U32 R4, RZ, RZ, R8 ;  /* 0x000000ffff047224 */ /* 0x000fe400078e0008 */
[----:B------:R-:W-:Y:S01]  /*1980*/  IMAD.MOV.U32 R3, RZ, RZ, R9 ;  /* 0x000000ffff037224 */ /* 0x000fe200078e0009 */
[----:B------:R-:W-:-:S13]  /*1990*/  ISETP.GE.U32.AND.EX P0, PT, R25, R9, PT, P0 ;  /* 0x000000091900720c */ /* 0x000fda0003f06100 */
[----:B------:R-:W-:Y:S05]  /*19a0*/  @P0 BRA `(.L_x_209) ;  /* 0x0000000400c00947 */ /* 0x000fea0003800000 */
[CC--:B------:R-:W-:Y:S01]  /*19b0*/  IADD3 R3, P1, PT, -R8.reuse, R21.reuse, RZ ;  /* 0x0000001508037210 */ /* 0x0c0fe20007f3e1ff */
[----:B------:R-:W-:Y:S03]  /*19c0*/  BSSY.RECONVERGENT B1, `(.L_x_241) ;  /* 0x000002e000017945 */ /* 0x000fe60003800200 */
[----:B------:R-:W-:Y:S01]  /*19d0*/  ISETP.GT.U32.AND P0, PT, R3, -0x8, PT ;  /* 0xfffffff80300780c */ /* 0x000fe20003f04070 */
[----:B------:R-:W-:Y:S01]  /*19e0*/  IMAD.X R3, R25, 0x1, ~R9, P1 ;  /* 0x0000000119037824 */ /* 0x000fe200008e0e09 */
[----:B------:R-:W-:-:S04]  /*19f0*/  IADD3 R7, P1, PT, R8, -R21, RZ ;  /* 0x8000001508077210 */ /* 0x000fc80007f3e0ff */
[----:B------:R-:W-:Y:S01]  /*1a00*/  ISETP.GT.U32.AND.EX P0, PT, R3, -0x1, PT, P0 ;  /* 0xffffffff0300780c */ /* 0x000fe20003f04100 */
[----:B------:R-:W-:Y:S01]  /*1a10*/  IMAD.X R25, R9, 0x1, ~R25, P1 ;  /* 0x0000000109197824 */ /* 0x000fe200008e0e19 */
[----:B------:R-:W-:-:S11]  /*1a20*/  LOP3.LUT R22, R7, 0x7, RZ, 0xc0, !PT ;  /* 0x0000000707167812 */ /* 0x000fd600078ec0ff */
[----:B------:R-:W-:Y:S05]  /*1a30*/  @P0 BRA `(.L_x_242) ;  /* 0x0000000000980947 */ /* 0x000fea0003800000 */
[----:B------:R-:W-:Y:S01]  /*1a40*/  IMAD.WIDE.U32 R20, R23, 0x418, R12 ;  /* 0x0000041817147825 */ /* 0x000fe200078e000c */
[----:B------:R-:W-:Y:S01]  /*1a50*/  BSSY.RECONVERGENT B2, `(.L_x_243) ;  /* 0x0000022000027945 */ /* 0x000fe20003800200 */
[----:B------:R-:W-:Y:S02]  /*1a60*/  LOP3.LUT R24, R7, 0xfffffff8, RZ, 0xc0, !PT ;  /* 0xfffffff807187812 */ /* 0x000fe400078ec0ff */
[----:B------:R-:W-:Y:S01]  /*1a70*/  IMAD R27, R6, 0x418, RZ ;  /* 0x00000418061b7824 */ /* 0x000fe200078e02ff */
[----:B------:R-:W-:-:S05]  /*1a80*/  IADD3 R3, P0, PT, R20, 0x20c0, RZ ;  /* 0x000020c014037810 */ /* 0x000fca0007f1e0ff */
[----:B------:R-:W-:-:S08]  /*1a90*/  IMAD.X R4, R21, 0x1, R27, P0 ;  /* 0x0000000115047824 */ /* 0x000fd000000e061b */
.L_x_244:
[----:B-1----:R-:W-:Y:S01]  /*1aa0*/  IMAD.MOV.U32 R20, RZ, RZ, R3 ;  /* 0x000000ffff147224 */ /* 0x002fe200078e0003 */
[----:B------:R-:W-:Y:S01]  /*1ab0*/  IADD3 R24, P0, PT, R24, -0x8, RZ ;  /* 0xfffffff818187810 */ /* 0x000fe20007f1e0ff */
[----:B------:R-:W-:Y:S01]  /*1ac0*/  IMAD.MOV.U32 R21, RZ, RZ, R4 ;  /* 0x000000ffff157224 */ /* 0x000fe200078e0004 */
[----:B------:R-:W-:Y:S01]  /*1ad0*/  ST.E.64 desc[UR4][R10.64+0x408], RZ ;  /* 0x000408ff0a007985 */ /* 0x000fe2000c101b04 */
[----:B------:R-:W-:Y:S02]  /*1ae0*/  IADD3 R23, P1, PT, R23, 0x8, RZ ;  /* 0x0000000817177810 */ /* 0x000fe40007f3e0ff */
[----:B------:R-:W-:Y:S01]  /*1af0*/  IADD3.X R25, PT, PT, R25, -0x1, RZ, P0, !PT ;  /* 0xffffffff19197810 */ /* 0x000fe200007fe4ff */
[----:B------:R0:W-:Y:S01]  /*1b00*/  ST.E.64 desc[UR4][R10.64+0x410], RZ ;  /* 0x000410ff0a007985 */ /* 0x0001e2000c101b04 */
[----:B------:R-:W-:Y:S01]  /*1b10*/  ISETP.NE.U32.AND P0, PT, R24, RZ, PT ;  /* 0x000000ff1800720c */ /* 0x000fe20003f05070 */
[----:B------:R-:W-:Y:S01]  /*1b20*/  IMAD.X R6, RZ, RZ, R6, P1 ;  /* 0x000000ffff067224 */ /* 0x000fe200008e0606 */
[----:B------:R-:W-:Y:S01]  /*1b30*/  IADD3 R3, P2, PT, R20, 0x20c0, RZ ;  /* 0x000020c014037810 */ /* 0x000fe20007f5e0ff */
[----:B------:R1:W-:Y:S01]  /*1b40*/  ST.E.64 desc[UR4][R20.64+-0x18a0], RZ ;  /* 0xffe760ff14007985 */ /* 0x0003e2000c101b04 */
[----:B------:R-:W-:-:S03]  /*1b50*/  ISETP.NE.AND.EX P0, PT, R25, RZ, PT, P0 ;  /* 0x000000ff1900720c */ /* 0x000fc60003f05300 */
[----:B------:R1:W-:Y:S01]  /*1b60*/  ST.E.64 desc[UR4][R20.64+-0x1898], RZ ;  /* 0xffe768ff14007985 */ /* 0x0003e2000c101b04 */
[--C-:B------:R-:W-:Y:S02]  /*1b70*/  IMAD.X R4, RZ, RZ, R21.reuse, P2 ;  /* 0x000000ffff047224 */ /* 0x100fe400010e0615 */
[----:B0-----:R-:W-:Y:S01]  /*1b80*/  IMAD.MOV.U32 R10, RZ, RZ, R20 ;  /* 0x000000ffff0a7224 */ /* 0x001fe200078e0014 */
[----:B------:R1:W-:Y:S01]  /*1b90*/  ST.E.64 desc[UR4][R20.64+-0x1488], RZ ;  /* 0xffeb78ff14007985 */ /* 0x0003e2000c101b04 */
[----:B------:R-:W-:-:S03]  /*1ba0*/  IMAD.MOV.U32 R11, RZ, RZ, R21 ;  /* 0x000000ffff0b7224 */ /* 0x000fc600078e0015 */
[----:B------:R1:W-:Y:S04]  /*1bb0*/  ST.E.64 desc[UR4][R20.64+-0x1480], RZ ;  /* 0xffeb80ff14007985 */ /* 0x0003e8000c101b04 */
        /* <DEDUP_REMOVED lines=9> */
[----:B------:R1:W-:Y:S01]  /*1c50*/  ST.E.64 desc[UR4][R20.64+-0x8], RZ ;  /* 0xfffff8ff14007985 */ /* 0x0003e2000c101b04 */
[----:B------:R-:W-:Y:S05]  /*1c60*/  @P0 BRA `(.L_x_244) ;  /* 0xfffffffc008c0947 */ /* 0x000fea000383ffff */
[----:B------:R-:W-:Y:S05]  /*1c70*/  BSYNC.RECONVERGENT B2 ;  /* 0x0000000000027941 */ /* 0x000fea0003800200 */
.L_x_243:
[----:B------:R-:W-:-:S04]  /*1c80*/  IADD3 R10, P0, PT, R3, -0x20c0, RZ ;  /* 0xffffdf40030a7810 */ /* 0x000fc80007f1e0ff */
[----:B------:R-:W-:-:S09]  /*1c90*/  IADD3.X R11, PT, PT, R4, -0x1, RZ, P0, !PT ;  /* 0xffffffff040b7810 */ /* 0x000fd200007fe4ff */
.L_x_242:
[----:B------:R-:W-:Y:S05]  /*1ca0*/  BSYNC.RECONVERGENT B1 ;  /* 0x0000000000017941 */ /* 0x000fea0003800200 */
.L_x_241:
[----:B------:R-:W-:Y:S01]  /*1cb0*/  ISETP.NE.U32.AND P0, PT, R22, RZ, PT ;  /* 0x000000ff1600720c */ /* 0x000fe20003f05070 */
[----:B------:R-:W-:Y:S02]  /*1cc0*/  IMAD.MOV.U32 R4, RZ, RZ, R8 ;  /* 0x000000ffff047224 */ /* 0x000fe400078e0008 */
[----:B------:R-:W-:Y:S01]  /*1cd0*/  IMAD.MOV.U32 R3, RZ, RZ, R9 ;  /* 0x000000ffff037224 */ /* 0x000fe200078e0009 */
        /* <DEDUP_REMOVED lines=9> */
[----:B------:R-:W-:Y:S01]  /*1d70*/  IMAD R3, R6, 0x418, RZ ;  /* 0x0000041806037824 */ /* 0x000fe200078e02ff */
[----:B------:R-:W-:Y:S01]  /*1d80*/  ST.E.64 desc[UR4][R10.64+0x408], RZ ;  /* 0x000408ff0a007985 */ /* 0x000fe2000c101b04 */
[C---:B-1----:R-:W-:Y:S01]  /*1d90*/  IMAD.WIDE.U32 R20, R23.reuse, 0x418, R12 ;  /* 0x0000041817147825 */ /* 0x042fe200078e000c */
[----:B------:R-:W-:Y:S02]  /*1da0*/  IADD3 R23, P0, PT, R23, 0x4, RZ ;  /* 0x0000000417177810 */ /* 0x000fe40007f1e0ff */
[----:B------:R0:W-:Y:S01]  /*1db0*/  ST.E.64 desc[UR4][R10.64+0x410], RZ ;  /* 0x000410ff0a007985 */ /* 0x0001e2000c101b04 */
[----:B------:R-:W-:Y:S01]  /*1dc0*/  IMAD.IADD R21, R21, 0x1, R3 ;  /* 0x0000000115157824 */ /* 0x000fe200078e0203 */
[----:B------:R-:W-:Y:S01]  /*1dd0*/  IADD3 R3, P2, PT, R20, 0x1060, RZ ;  /* 0x0000106014037810 */ /* 0x000fe20007f5e0ff */
[----:B------:R-:W-:-:S03]  /*1de0*/  IMAD.X R6, RZ, RZ, R6, P0 ;  /* 0x000000ffff067224 */ /* 0x000fc600000e0606 */
[----:B------:R2:W-:Y:S04]  /*1df0*/  ST.E.64 desc[UR4][R20.64+0x820], RZ ;  /* 0x000820ff14007985 */ /* 0x0005e8000c101b04 */
[----:B------:R2:W-:Y:S01]  /*1e00*/  ST.E.64 desc[UR4][R20.64+0x828], RZ ;  /* 0x000828ff14007985 */ /* 0x0005e2000c101b04 */
[----:B0-----:R-:W-:Y:S02]  /*1e10*/  IMAD.X R11, RZ, RZ, R21, P2 ;  /* 0x000000ffff0b7224 */ /* 0x001fe400010e0615 */
[----:B------:R-:W-:Y:S01]  /*1e20*/  IMAD.MOV.U32 R10, RZ, RZ, R3 ;  /* 0x000000ffff0a7224 */ /* 0x000fe200078e0003 */
[----:B------:R2:W-:Y:S04]  /*1e30*/  ST.E.64 desc[UR4][R20.64+0xc38], RZ ;  /* 0x000c38ff14007985 */ /* 0x0005e8000c101b04 */
[----:B------:R2:W-:Y:S04]  /*1e40*/  ST.E.64 desc[UR4][R20.64+0xc40], RZ ;  /* 0x000c40ff14007985 */ /* 0x0005e8000c101b04 */
[----:B------:R2:W-:Y:S04]  /*1e50*/  ST.E.64 desc[UR4][R20.64+0x1050], RZ ;  /* 0x001050ff14007985 */ /* 0x0005e8000c101b04 */
[----:B------:R2:W-:Y:S02]  /*1e60*/  ST.E.64 desc[UR4][R20.64+0x1058], RZ ;  /* 0x001058ff14007985 */ /* 0x0005e4000c101b04 */
.L_x_246:
[----:B------:R-:W-:Y:S05]  /*1e70*/  BSYNC.RECONVERGENT B1 ;  /* 0x0000000000017941 */ /* 0x000fea0003800200 */
.L_x_245:
[----:B------:R-:W-:Y:S02]  /*1e80*/  IMAD.MOV.U32 R4, RZ, RZ, R8 ;  /* 0x000000ffff047224 */ /* 0x000fe400078e0008 */
[----:B------:R-:W-:Y:S01]  /*1e90*/  IMAD.MOV.U32 R3, RZ, RZ, R9 ;  /* 0x000000ffff037224 */ /* 0x000fe200078e0009 */
[----:B------:R-:W-:Y:S06]  /*1ea0*/  @!P1 BRA `(.L_x_209) ;  /* 0x0000000000809947 */ /* 0x000fec0003800000 */
[----:B------:R-:W-:Y:S01]  /*1eb0*/  ISETP.NE.U32.AND P0, PT, R24, 0x1, PT ;  /* 0x000000011800780c */ /* 0x000fe20003f05070 */
[----:B------:R-:W-:Y:S01]  /*1ec0*/  BSSY.RECONVERGENT B1, `(.L_x_247) ;  /* 0x0000011000017945 */ /* 0x000fe20003800200 */
[----:B------:R-:W-:Y:S02]  /*1ed0*/  LOP3.LUT R7, R7, 0x1, RZ, 0xc0, !PT ;  /* 0x0000000107077812 */ /* 0x000fe400078ec0ff */
[----:B------:R-:W-:Y:S02]  /*1ee0*/  ISETP.NE.AND.EX P0, PT, RZ, RZ, PT, P0 ;  /* 0x000000ffff00720c */ /* 0x000fe40003f05300 */
[----:B------:R-:W-:-:S04]  /*1ef0*/  ISETP.NE.U32.AND P1, PT, R7, 0x1, PT ;  /* 0x000000010700780c */ /* 0x000fc80003f25070 */
[----:B------:R-:W-:-:S07]  /*1f00*/  ISETP.NE.U32.AND.EX P1, PT, RZ, RZ, PT, P1 ;  /* 0x000000ffff00720c */ /* 0x000fce0003f25110 */
[----:B------:R-:W-:Y:S06]  /*1f10*/  @!P0 BRA `(.L_x_248) ;  /* 0x00000000002c8947 */ /* 0x000fec0003800000 */
[----:B------:R-:W-:Y:S01]  /*1f20*/  IMAD R3, R6, 0x418, RZ ;  /* 0x0000041806037824 */ /* 0x000fe200078e02ff */
[----:B------:R-:W-:Y:S01]  /*1f30*/  ST.E.64 desc[UR4][R10.64+0x408], RZ ;  /* 0x000408ff0a007985 */ /* 0x000fe2000c101b04 */
[----:B------:R-:W-:-:S03]  /*1f40*/  IMAD.WIDE.U32 R6, R23, 0x418, R12 ;  /* 0x0000041817067825 */ /* 0x000fc600078e000c */
[----:B------:R0:W-:Y:S01]  /*1f50*/  ST.E.64 desc[UR4][R10.64+0x410], RZ ;  /* 0x000410ff0a007985 */ /* 0x0001e2000c101b04 */
[----:B------:R-:W-:Y:S01]  /*1f60*/  IMAD.IADD R7, R7, 0x1, R3 ;  /* 0x0000000107077824 */ /* 0x000fe200078e0203 */
[----:B------:R-:W-:-:S04]  /*1f70*/  IADD3 R3, P0, PT, R6, 0x830, RZ ;  /* 0x0000083006037810 */ /* 0x000fc80007f1e0ff */
[----:B------:R3:W-:Y:S01]  /*1f80*/  ST.E.64 desc[UR4][R6.64+0x820], RZ ;  /* 0x000820ff06007985 */ /* 0x0007e2000c101b04 */
[----:B------:R-:W-:-:S03]  /*1f90*/  IMAD.X R4, RZ, RZ, R7, P0 ;  /* 0x000000ffff047224 */ /* 0x000fc600000e0607 */
[----:B------:R3:W-:Y:S01]  /*1fa0*/  ST.E.64 desc[UR4][R6.64+0x828], RZ ;  /* 0x000828ff06007985 */ /* 0x0007e2000c101b04 */
[----:B0-----:R-:W-:Y:S02]  /*1fb0*/  IMAD.MOV.U32 R10, RZ, RZ, R3 ;  /* 0x000000ffff0a7224 */ /* 0x001fe400078e0003 */
[----:B------:R-:W-:-:S07]  /*1fc0*/  IMAD.MOV.U32 R11, RZ, RZ, R4 ;  /* 0x000000ffff0b7224 */ /* 0x000fce00078e0004 */
.L_x_248:
[----:B------:R-:W-:Y:S05]  /*1fd0*/  BSYNC.RECONVERGENT B1 ;  /* 0x0000000000017941 */ /* 0x000fea0003800200 */
.L_x_247:
[----:B------:R-:W-:Y:S02]  /*1fe0*/  IMAD.MOV.U32 R4, RZ, RZ, R8 ;  /* 0x000000ffff047224 */ /* 0x000fe400078e0008 */
[----:B------:R-:W-:Y:S01]  /*1ff0*/  IMAD.MOV.U32 R3, RZ, RZ, R9 ;  /* 0x000000ffff037224 */ /* 0x000fe200078e0009 */
[----:B------:R-:W-:Y:S06]  /*2000*/  @P1 BRA `(.L_x_209) ;  /* 0x0000000000281947 */ /* 0x000fec0003800000 */
[----:B------:R0:W-:Y:S01]  /*2010*/  ST.E.64 desc[UR4][R10.64+0x408], RZ ;  /* 0x000408ff0a007985 */ /* 0x0001e2000c101b04 */
[----:B------:R-:W-:Y:S02]  /*2020*/  IMAD.MOV.U32 R4, RZ, RZ, R8 ;  /* 0x000000ffff047224 */ /* 0x000fe400078e0008 */
[----:B------:R-:W-:Y:S01]  /*2030*/  IMAD.MOV.U32 R3, RZ, RZ, R9 ;  /* 0x000000ffff037224 */ /* 0x000fe200078e0009 */
[----:B------:R0:W-:Y:S01]  /*2040*/  ST.E.64 desc[UR4][R10.64+0x410], RZ ;  /* 0x000410ff0a007985 */ /* 0x0001e2000c101b04 */
[----:B------:R-:W-:Y:S05]  /*2050*/  BRA `(.L_x_209) ;  /* 0x0000000000147947 */ /* 0x000fea0003800000 */
.L_x_208:
[----:B------:R-:W-:-:S04]  /*2060*/  ISETP.NE.U32.AND P0, PT, R5, RZ, PT ;  /* 0x000000ff0500720c */ /* 0x000fc80003f05070 */
[----:B------:R-:W-:-:S13]  /*2070*/  ISETP.NE.AND.EX P0, PT, R3, RZ, PT, P0 ;  /* 0x000000ff0300720c */ /* 0x000fda0003f05300 */
[----:B------:R-:W-:Y:S05]  /*2080*/  @!P0 EXIT ;  /* 0x000000000000894d */ /* 0x000fea0003800000 */
[----:B------:R-:W-:Y:S02]  /*2090*/  IMAD.MOV.U32 R4, RZ, RZ, RZ ;  /* 0x000000ffff047224 */ /* 0x000fe400078e00ff */
[----:B------:R-:W-:-:S07]  /*20a0*/  IMAD.MOV.U32 R3, RZ, RZ, RZ ;  /* 0x000000ffff037224 */ /* 0x000fce00078e00ff */
.L_x_209:
[----:B------:R-:W-:Y:S05]  /*20b0*/  BSYNC.RECONVERGENT B0 ;  /* 0x0000000000007941 */ /* 0x000fea0003800200 */
.L_x_207:
[----:B---3--:R-:W3:Y:S01]  /*20c0*/  LD.E.64 R6, desc[UR4][R18.64+0x20] ;  /* 0x0000200412067980 */ /* 0x008ee2000c101b00 */
[----:B------:R-:W-:Y:S01]  /*20d0*/  LOP3.LUT R25, R5, 0x3, RZ, 0xc0, !PT ;  /* 0x0000000305197812 */ /* 0x000fe200078ec0ff */
[----:B------:R-:W-:Y:S03]  /*20e0*/  BSSY.RECONVERGENT B0, `(.L_x_249) ;  /* 0x000001b000007945 */ /* 0x000fe60003800200 */
[----:B------:R-:W-:-:S04]  /*20f0*/  ISETP.NE.U32.AND P1, PT, R25, RZ, PT ;  /* 0x000000ff1900720c */ /* 0x000fc80003f25070 */
[----:B------:R-:W-:Y:S02]  /*2100*/  ISETP.NE.AND.EX P1, PT, RZ, RZ, PT, P1 ;  /* 0x000000ffff00720c */ /* 0x000fe40003f25310 */
[----:B---3--:R-:W-:-:S04]  /*2110*/  ISETP.NE.U32.AND P0, PT, R6, RZ, PT ;  /* 0x000000ff0600720c */ /* 0x008fc80003f05070 */
[----:B------:R-:W-:-:S13]  /*2120*/  ISETP.NE.AND.EX P0, PT, R7, RZ, PT, P0 ;  /* 0x000000ff0700720c */ /* 0x000fda0003f05300 */
[----:B------:R3:W-:Y:S01]  /*2130*/  @!P0 ST.E.64 desc[UR4][R18.64+0x8], RZ ;  /* 0x000008ff12008985 */ /* 0x0007e2000c101b04 */
[----:B------:R-:W-:Y:S01]  /*2140*/  @!P0 IMAD.MOV.U32 R5, RZ, RZ, RZ ;  /* 0x000000ffff058224 */ /* 0x000fe200078e00ff */
[----:B------:R-:W-:Y:S01]  /*2150*/  @!P0 CS2R R8, SRZ ;  /* 0x0000000000088805 */ /* 0x000fe2000001ff00 */
[----:B------:R-:W-:Y:S01]  /*2160*/  @!P0 IMAD.MOV.U32 R6, RZ, RZ, RZ ;  /* 0x000000ffff068224 */ /* 0x000fe200078e00ff */
[----:B------:R3:W-:Y:S01]  /*2170*/  @!P0 ST.E.64 desc[UR4][R12.64+0x400], RZ ;  /* 0x000400ff0c008985 */ /* 0x0007e2000c101b04 */
[----:B0-----:R-:W-:Y:S02]  /*2180*/  @!P0 IMAD.MOV.U32 R10, RZ, RZ, R12 ;  /* 0x000000ffff0a8224 */ /* 0x001fe400078e000c */
[----:B------:R-:W-:Y:S01]  /*2190*/  @!P0 IMAD.MOV.U32 R11, RZ, RZ, R13 ;  /* 0x000000ffff0b8224 */ /* 0x000fe200078e000d */
[----:B------:R3:W-:Y:S04]  /*21a0*/  @!P0 ST.E.64 desc[UR4][R18.64+0x20], R12 ;  /* 0x0000200c12008985 */ /* 0x0007e8000c101b04 */
[----:B------:R3:W-:Y:S01]  /*21b0*/  @!P0 ST.E.64 desc[UR4][R18.64+0x18], R12 ;  /* 0x0000180c12008985 */ /* 0x0007e2000c101b04 */
[----:B------:R-:W-:Y:S05]  /*21c0*/  @!P0 BRA `(.L_x_250) ;  /* 0x0000000000308947 */ /* 0x000fea0003800000 */
[----:B------:R0:W4:Y:S04]  /*21d0*/  LD.E.64 R10, desc[UR4][R18.64+0x18] ;  /* 0x00001804120a7980 */ /* 0x000128000c101b00 */
[----:B------:R0:W5:Y:S01]  /*21e0*/  LD.E.64 R8, desc[UR4][R18.64+0x10] ;  /* 0x0000100412087980 */ /* 0x000162000c101b00 */
[----:B------:R-:W-:Y:S01]  /*21f0*/  ISETP.NE.U32.AND P0, PT, R0, RZ, PT ;  /* 0x000000ff0000720c */ /* 0x000fe20003f05070 */
[----:B------:R-:W-:Y:S02]  /*2200*/  IMAD.MOV.U32 R5, RZ, RZ, RZ ;  /* 0x000000ffff057224 */ /* 0x000fe400078e00ff */
[----:B------:R-:W-:Y:S01]  /*2210*/  IMAD.MOV.U32 R6, RZ, RZ, RZ ;  /* 0x000000ffff067224 */ /* 0x000fe200078e00ff */
[----:B------:R-:W-:-:S13]  /*2220*/  ISETP.NE.AND.EX P0, PT, R2, RZ, PT, P0 ;  /* 0x000000ff0200720c */ /* 0x000fda0003f05300 */
[----:B------:R0:W-:Y:S01]  /*2230*/  @!P0 ST.E.64 desc[UR4][R12.64+0x400], RZ ;  /* 0x000400ff0c008985 */ /* 0x0001e2000c101b04 */
[----:B------:R-:W-:-:S03]  /*2240*/  @!P0 IMAD.MOV.U32 R5, RZ, RZ, 0x1 ;  /* 0x00000001ff058424 */ /* 0x000fc600078e00ff */
[----:B------:R0:W-:Y:S01]  /*2250*/  @!P0 ST.E.64 desc[UR4][R18.64+0x18], R12 ;  /* 0x0000180c12008985 */ /* 0x0001e2000c101b04 */
[----:B----4-:R-:W-:Y:S02]  /*2260*/  @!P0 IMAD.MOV.U32 R10, RZ, RZ, R12 ;  /* 0x000000ffff0a8224 */ /* 0x010fe400078e000c */
[----:B------:R-:W-:Y:S01]  /*2270*/  @!P0 IMAD.MOV.U32 R11, RZ, RZ, R13 ;  /* 0x000000ffff0b8224 */ /* 0x000fe200078e000d */
[----:B0----5:R-:W-:-:S07]  /*2280*/  @!P0 CS2R R8, SRZ ;  /* 0x0000000000088805 */ /* 0x021fce000001ff00 */
.L_x_250:
[----:B------:R-:W-:Y:S05]  /*2290*/  BSYNC.RECONVERGENT B0 ;  /* 0x0000000000007941 */ /* 0x000fea0003800200 */
.L_x_249:
[----:B------:R-:W-:Y:S01]  /*22a0*/  BSSY.RECONVERGENT B0, `(.L_x_251) ;  /* 0x000003e000007945 */ /* 0x000fe20003800200 */
[----:B------:R-:W-:Y:S02]  /*22b0*/  IMAD.MOV.U32 R26, RZ, RZ, R14 ;  /* 0x000000ffff1a7224 */ /* 0x000fe400078e000e */
[----:B------:R-:W-:Y:S01]  /*22c0*/  IMAD.MOV.U32 R29, RZ, RZ, R15 ;  /* 0x000000ffff1d7224 */ /* 0x000fe200078e000f */
[----:B------:R-:W-:Y:S06]  /*22d0*/  @!P1 BRA `(.L_x_252) ;  /* 0x0000000000e89947 */ /* 0x000fec0003800000 */
[----:B------:R-:W0:Y:S01]  /*22e0*/  LDCU.64 UR6, c[0x0][0x3e8] ;  /* 0x00007d00ff0677ac */ /* 0x000e220008000a00 */
[----:B------:R-:W-:Y:S02]  /*22f0*/  IMAD.MOV.U32 R7, RZ, RZ, RZ ;  /* 0x000000ffff077224 */ /* 0x000fe400078e00ff */
[----:B------:R-:W-:Y:S02]  /*2300*/  IMAD.MOV.U32 R26, RZ, RZ, R14 ;  /* 0x000000ffff1a7224 */ /* 0x000fe400078e000e */
[----:B------:R-:W-:Y:S01]  /*2310*/  IMAD.MOV.U32 R29, RZ, RZ, R15 ;  /* 0x000000ffff1d7224 */ /* 0x000fe200078e000f */
[----:B0-----:R-:W-:-:S04]  /*2320*/  LEA R24, P0, R14, UR6, 0x3 ;  /* 0x000000060e187c11 */ /* 0x001fc8000f8018ff */
[----:B------:R-:W-:-:S09]  /*2330*/  LEA.HI.X R27, R14, UR7, R15, 0x3, P0 ;  /* 0x000000070e1b7c11 */ /* 0x000fd200080f1c0f */
.L_x_255:
[----:B-12---:R-:W-:Y:S02]  /*2340*/  IMAD.MOV.U32 R20, RZ, RZ, R24 ;  /* 0x000000ffff147224 */ /* 0x006fe400078e0018 */
[----:B------:R-:W-:-:S06]  /*2350*/  IMAD.MOV.U32 R21, RZ, RZ, R27 ;  /* 0x000000ffff157224 */ /* 0x000fcc00078e001b */
[----:B------:R-:W2:Y:S01]  /*2360*/  LDG.E.64 R20, desc[UR4][R20.64] ;  /* 0x0000000414147981 */ /* 0x000ea2000c1e1b00 */
[----:B------:R-:W-:-:S04]  /*2370*/  LEA R22, P0, R8, R10, 0x3 ;  /* 0x0000000a08167211 */ /* 0x000fc800078018ff */
[----:B------:R-:W-:-:S05]  /*2380*/  LEA.HI.X R23, R8, R11, R9, 0x3, P0 ;  /* 0x0000000b08177211 */ /* 0x000fca00000f1c09 */
[----:B0-2---:R0:W-:Y:S04]  /*2390*/  ST.E.64 desc[UR4][R22.64], R20 ;  /* 0x0000001416007985 */ /* 0x0051e8000c101b04 */
[----:B0-----:R-:W2:Y:S02]  /*23a0*/  LD.E.64 R22, desc[UR4][R18.64+0x8] ;  /* 0x0000080412167980 */ /* 0x001ea4000c101b00 */
[----:B--2---:R-:W-:-:S05]  /*23b0*/  IADD3 R20, P0, PT, R22, 0x1, RZ ;  /* 0x0000000116147810 */ /* 0x004fca0007f1e0ff */
[----:B------:R-:W-:-:S05]  /*23c0*/  IMAD.X R21, RZ, RZ, R23, P0 ;  /* 0x000000ffff157224 */ /* 0x000fca00000e0617 */
[----:B------:R0:W-:Y:S04]  /*23d0*/  ST.E.64 desc[UR4][R18.64+0x8], R20 ;  /* 0x0000081412007985 */ /* 0x0001e8000c101b04 */
[----:B------:R-:W2:Y:S02]  /*23e0*/  LD.E.64 R22, desc[UR4][R10.64+0x400] ;  /* 0x000400040a167980 */ /* 0x000ea4000c101b00 */
[----:B--2---:R-:W-:-:S05]  /*23f0*/  IADD3 R22, P0, PT, R22, 0x1, RZ ;  /* 0x0000000116167810 */ /* 0x004fca0007f1e0ff */
[----:B------:R-:W-:-:S05]  /*2400*/  IMAD.X R23, RZ, RZ, R23, P0 ;  /* 0x000000ffff177224 */ /* 0x000fca00000e0617 */
[----:B------:R1:W-:Y:S04]  /*2410*/  ST.E.64 desc[UR4][R10.64+0x400], R22 ;  /* 0x000400160a007985 */ /* 0x0003e8000c101b04 */
[----:B0-----:R-:W2:Y:S01]  /*2420*/  LD.E.64 R20, desc[UR4][R18.64+0x10] ;  /* 0x0000100412147980 */ /* 0x001ea2000c101b00 */
[----:B------:R-:W-:Y:S01]  /*2430*/  IADD3 R26, P1, PT, R26, 0x1, RZ ;  /* 0x000000011a1a7810 */ /* 0x000fe20007f3e0ff */
[----:B------:R-:W-:Y:S01]  /*2440*/  BSSY.RECONVERGENT B1, `(.L_x_253) ;  /* 0x0000021000017945 */ /* 0x000fe20003800200 */
[----:B------:R-:W-:Y:S02]  /*2450*/  IADD3 R8, P2, PT, R8, 0x1, RZ ;  /* 0x0000000108087810 */ /* 0x000fe40007f5e0ff */
[----:B------:R-:W-:Y:S01]  /*2460*/  IADD3 R25, P3, PT, R25, -0x1, RZ ;  /* 0xffffffff19197810 */ /* 0x000fe20007f7e0ff */
[----:B------:R-:W-:Y:S01]  /*2470*/  IMAD.X R29, RZ, RZ, R29, P1 ;  /* 0x000000ffff1d7224 */ /* 0x000fe200008e061d */
[----:B------:R-:W-:Y:S01]  /*2480*/  ISETP.GE.U32.AND P1, PT, R26, R16, PT ;  /* 0x000000101a00720c */ /* 0x000fe20003f26070 */
[----:B------:R-:W-:Y:S01]  /*2490*/  IMAD.X R9, RZ, RZ, R9, P2 ;  /* 0x000000ffff097224 */ /* 0x000fe200010e0609 */
[----:B------:R-:W-:-:S02]  /*24a0*/  IADD3.X R7, PT, PT, R7, -0x1, RZ, P3, !PT ;  /* 0xffffffff07077810 */ /* 0x000fc40001ffe4ff */
[----:B------:R-:W-:Y:S02]  /*24b0*/  ISETP.NE.U32.AND P3, PT, R25, RZ, PT ;  /* 0x000000ff1900720c */ /* 0x000fe40003f65070 */
[----:B------:R-:W-:Y:S02]  /*24c0*/  IADD3 R24, P2, PT, R24, 0x8, RZ ;  /* 0x0000000818187810 */ /* 0x000fe40007f5e0ff */
[----:B--2---:R-:W-:-:S05]  /*24d0*/  IADD3 R20, P0, PT, R20, 0x1, RZ ;  /* 0x0000000114147810 */ /* 0x004fca0007f1e0ff */
[----:B------:R-:W-:Y:S01]  /*24e0*/  IMAD.X R21, RZ, RZ, R21, P0 ;  /* 0x000000ffff157224 */ /* 0x000fe200000e0615 */
[----:B------:R-:W-:-:S04]  /*24f0*/  ISETP.GE.U32.AND P0, PT, R5, R4, PT ;  /* 0x000000040500720c */ /* 0x000fc80003f06070 */
[----:B------:R-:W-:Y:S01]  /*2500*/  ISETP.GE.U32.AND.EX P0, PT, R6, R3, PT, P0 ;  /* 0x000000030600720c */ /* 0x000fe20003f06100 */
[----:B------:R1:W-:Y:S03]  /*2510*/  ST.E.64 desc[UR4][R18.64+0x10], R20 ;  /* 0x0000101412007985 */ /* 0x0003e6000c101b04 */
[----:B------:R-:W-:Y:S02]  /*2520*/  ISETP.GE.U32.OR.EX P0, PT, R29, R17, P0, P1 ;  /* 0x000000111d00720c */ /* 0x000fe40000706510 */
[----:B------:R-:W-:-:S04]  /*2530*/  ISETP.LT.U32.AND P1, PT, R8, 0x80, PT ;  /* 0x000000800800780c */ /* 0x000fc80003f21070 */
[----:B------:R-:W-:Y:S02]  /*2540*/  ISETP.LT.U32.OR.EX P1, PT, R9, RZ, P0, P1 ;  /* 0x000000ff0900720c */ /* 0x000fe40000721510 */
[----:B------:R-:W-:-:S11]  /*2550*/  ISETP.NE.AND.EX P0, PT, R7, RZ, PT, P3 ;  /* 0x000000ff0700720c */ /* 0x000fd60003f05330 */
[----:B-1----:R-:W-:Y:S05]  /*2560*/  @P1 BRA `(.L_x_254) ;  /* 0x0000000000381947 */ /* 0x002fea0003800000 */
[----:B------:R-:W-:Y:S02]  /*2570*/  ISETP.NE.U32.AND P1, PT, R0, RZ, PT ;  /* 0x000000ff0000720c */ /* 0x000fe40003f25070 */
[----:B------:R-:W-:Y:S02]  /*2580*/  CS2R R8, SRZ ;  /* 0x0000000000087805 */ /* 0x000fe4000001ff00 */
[----:B------:R-:W-:Y:S02]  /*2590*/  IADD3 R10, P4, PT, R10, 0x418, RZ ;  /* 0x000004180a0a7810 */ /* 0x000fe40007f9e0ff */
[----:B------:R-:W-:Y:S02]  /*25a0*/  ISETP.NE.AND.EX P1, PT, R2, RZ, PT, P1 ;  /* 0x000000ff0200720c */ /* 0x000fe40003f25310 */
[----:B------:R-:W-:Y:S01]  /*25b0*/  ISETP.NE.U32.AND P3, PT, R5, RZ, PT ;  /* 0x000000ff0500720c */ /* 0x000fe20003f65070 */
[----:B------:R-:W-:-:S03]  /*25c0*/  IMAD.X R11, RZ, RZ, R11, P4 ;  /* 0x000000ffff0b7224 */ /* 0x000fc600020e060b */
[----:B------:R-:W-:-:S07]  /*25d0*/  ISETP.NE.AND.EX P3, PT, R6, RZ, PT, P3 ;  /* 0x000000ff0600720c */ /* 0x000fce0003f65330 */
[----:B------:R-:W-:Y:S02]  /*25e0*/  @P1 SEL R10, R12, R10, !P3 ;  /* 0x0000000a0c0a1207 */ /* 0x000fe40005800000 */
[----:B------:R-:W-:Y:S02]  /*25f0*/  @P1 SEL R11, R13, R11, !P3 ;  /* 0x0000000b0d0b1207 */ /* 0x000fe40005800000 */
[----:B------:R-:W-:-:S03]  /*2600*/  IADD3 R5, P1, PT, R5, 0x1, RZ ;  /* 0x0000000105057810 */ /* 0x000fc60007f3e0ff */
[----:B------:R0:W-:Y:S02]  /*2610*/  ST.E.64 desc[UR4][R10.64+0x400], RZ ;  /* 0x000400ff0a007985 */ /* 0x0001e4000c101b04 */
[----:B------:R-:W-:Y:S02]  /*2620*/  IMAD.X R6, RZ, RZ, R6, P1 ;  /* 0x000000ffff067224 */ /* 0x000fe400008e0606 */
[----:B------:R0:W-:Y:S04]  /*2630*/  ST.E.64 desc[UR4][R18.64+0x18], R10 ;  /* 0x0000180a12007985 */ /* 0x0001e8000c101b04 */
[----:B------:R0:W-:Y:S02]  /*2640*/  ST.E.64 desc[UR4][R18.64+0x10], RZ ;  /* 0x000010ff12007985 */ /* 0x0001e4000c101b04 */
.L_x_254:
[----:B------:R-:W-:Y:S05]  /*2650*/  BSYNC.RECONVERGENT B1 ;  /* 0x0000000000017941 */ /* 0x000fea0003800200 */
.L_x_253:
[----:B------:R-:W-:Y:S01]  /*2660*/  IMAD.X R27, RZ, RZ, R27, P2 ;  /* 0x000000ffff1b7224 */ /* 0x000fe200010e061b */
[----:B------:R-:W-:Y:S06]  /*2670*/  @P0 BRA `(.L_x_255) ;  /* 0xfffffffc00300947 */ /* 0x000fec000383ffff */
.L_x_252:
[----:B------:R-:W-:Y:S05]  /*2680*/  BSYNC.RECONVERGENT B0 ;  /* 0x0000000000007941 */ /* 0x000fea0003800200 */
.L_x_251:
[----:B------:R-:W-:Y:S01]  /*2690*/  IADD3 R7, P1, PT, R14, -R16, RZ ;  /* 0x800000100e077210 */ /* 0x000fe20007f3e0ff */
[----:B------:R-:W-:Y:S03]  /*26a0*/  BSSY.RECONVERGENT B0, `(.L_x_256) ;  /* 0x00000c5000007945 */ /* 0x000fe60003800200 */
[----:B------:R-:W-:Y:S01]  /*26b0*/  ISETP.GT.U32.AND P0, PT, R7, -0x4, PT ;  /* 0xfffffffc0700780c */ /* 0x000fe20003f04070 */
[----:B------:R-:W-:-:S05]  /*26c0*/  IMAD.X R7, R15, 0x1, ~R17, P1 ;  /* 0x000000010f077824 */ /* 0x000fca00008e0e11 */
[----:B------:R-:W-:-:S13]  /*26d0*/  ISETP.GT.U32.AND.EX P0, PT, R7, -0x1, PT, P0 ;  /* 0xffffffff0700780c */ /* 0x000fda0003f04100 */
[----:B------:R-:W-:Y:S05]  /*26e0*/  @!P0 BRA `(.L_x_257) ;  /* 0x0000000000088947 */ /* 0x000fea0003800000 */
[----:B-12---:R1:W5:Y:S01]  /*26f0*/  LD.E.64 R20, desc[UR4][R18.64+0x10] ;  /* 0x0000100412147980 */ /* 0x006362000c101b00 */
[----:B------:R-:W-:Y:S05]  /*2700*/  BRA `(.L_x_258) ;  /* 0x0000000800f87947 */ /* 0x000fea0003800000 */
.L_x_257:
[----:B------:R-:W4:Y:S02]  /*2710*/  LDCU.64 UR6, c[0x0][0x3e8] ;  /* 0x00007d00ff0677ac */ /* 0x000f240008000a00 */
[----:B----4-:R-:W-:-:S04]  /*2720*/  LEA R22, P0, R26, UR6, 0x3 ;  /* 0x000000061a167c11 */ /* 0x010fc8000f8018ff */
[----:B------:R-:W-:Y:S02]  /*2730*/  IADD3 R22, P1, PT, R22, 0x10, RZ ;  /* 0x0000001016167810 */ /* 0x000fe40007f3e0ff */
[----:B------:R-:W-:-:S05]  /*2740*/  LEA.HI.X R15, R26, UR7, R29, 0x3, P0 ;  /* 0x000000071a0f7c11 */ /* 0x000fca00080f1c1d */
[----:B------:R-:W-:-:S07]  /*2750*/  IMAD.X R15, RZ, RZ, R15, P1 ;  /* 0x000000ffff0f7224 */ /* 0x000fce00008e060f */
.L_x_261:
[----:B------:R-:W-:-:S05]  /*2760*/  IMAD.MOV.U32 R14, RZ, RZ, R22 ;  /* 0x000000ffff0e7224 */ /* 0x000fca00078e0016 */
[----:B------:R-:W4:Y:S01]  /*2770*/  LDG.E.64 R24, desc[UR4][R14.64+-0x10] ;  /* 0xfffff0040e187981 */ /* 0x000f22000c1e1b00 */
[----:B------:R-:W-:-:S04]  /*2780*/  LEA R22, P0, R8, R10, 0x3 ;  /* 0x0000000a08167211 */ /* 0x000fc800078018ff */
[----:B------:R-:W-:-:S05]  /*2790*/  LEA.HI.X R23, R8, R11, R9, 0x3, P0 ;  /* 0x0000000b08177211 */ /* 0x000fca00000f1c09 */
[----:B----4-:R4:W-:Y:S04]  /*27a0*/  ST.E.64 desc[UR4][R22.64], R24 ;  /* 0x0000001816007985 */ /* 0x0109e8000c101b04 */
[----:B-12---:R-:W4:Y:S02]  /*27b0*/  LD.E.64 R20, desc[UR4][R18.64+0x8] ;  /* 0x0000080412147980 */ /* 0x006f24000c101b00 */
[----:B----4-:R-:W-:-:S05]  /*27c0*/  IADD3 R22, P0, PT, R20, 0x1, RZ ;  /* 0x0000000114167810 */ /* 0x010fca0007f1e0ff */
[----:B------:R-:W-:-:S05]  /*27d0*/  IMAD.X R23, RZ, RZ, R21, P0 ;  /* 0x000000ffff177224 */ /* 0x000fca00000e0615 */
[----:B------:R1:W-:Y:S04]  /*27e0*/  ST.E.64 desc[UR4][R18.64+0x8], R22 ;  /* 0x0000081612007985 */ /* 0x0003e8000c101b04 */
[----:B------:R-:W2:Y:S01]  /*27f0*/  LD.E.64 R20, desc[UR4][R10.64+0x400] ;  /* 0x000400040a147980 */ /* 0x000ea2000c101b00 */
[----:B------:R-:W-:Y:S02]  /*2800*/  IADD3 R7, P2, PT, R26, 0x1, RZ ;  /* 0x000000011a077810 */ /* 0x000fe40007f5e0ff */
[----:B------:R-:W-:Y:S02]  /*2810*/  ISETP.GE.U32.AND P1, PT, R5, R4, PT ;  /* 0x000000040500720c */ /* 0x000fe40003f26070 */
[----:B------:R-:W-:Y:S02]  /*2820*/  IADD3 R25, P3, PT, R8, 0x1, RZ ;  /* 0x0000000108197810 */ /* 0x000fe40007f7e0ff */
[----:B------:R-:W-:Y:S01]  /*2830*/  ISETP.GE.U32.AND.EX P1, PT, R6, R3, PT, P1 ;  /* 0x000000030600720c */ /* 0x000fe20003f26110 */
[----:B-1----:R-:W-:Y:S01]  /*2840*/  IMAD.X R23, RZ, RZ, R29, P2 ;  /* 0x000000ffff177224 */ /* 0x002fe200010e061d */
[----:B--2---:R-:W-:-:S05]  /*2850*/  IADD3 R20, P0, PT, R20, 0x1, RZ ;  /* 0x0000000114147810 */ /* 0x004fca0007f1e0ff */
[----:B------:R-:W-:-:S05]  /*2860*/  IMAD.X R21, RZ, RZ, R21, P0 ;  /* 0x000000ffff157224 */ /* 0x000fca00000e0615 */
[----:B------:R1:W-:Y:S04]  /*2870*/  ST.E.64 desc[UR4][R10.64+0x400], R20 ;  /* 0x000400140a007985 */ /* 0x0003e8000c101b04 */
[----:B-1----:R-:W2:Y:S01]  /*2880*/  LD.E.64 R20, desc[UR4][R18.64+0x10] ;  /* 0x0000100412147980 */ /* 0x002ea2000c101b00 */
[----:B------:R-:W-:Y:S01]  /*2890*/  ISETP.GE.U32.AND P0, PT, R7, R16, PT ;  /* 0x000000100700720c */ /* 0x000fe20003f06070 */
[----:B------:R-:W-:Y:S01]  /*28a0*/  IMAD.X R7, RZ, RZ, R9, P3 ;  /* 0x000000ffff077224 */ /* 0x000fe200018e0609 */
[----:B------:R-:W-:Y:S02]  /*28b0*/  PLOP3.LUT P2, PT, PT, PT, PT, 0x8, 0x80 ;  /* 0x000000000080781c */ /* 0x000fe40003f4e170 */
[----:B------:R-:W-:Y:S02]  /*28c0*/  ISETP.GE.U32.OR.EX P0, PT, R23, R17, P1, P0 ;  /* 0x000000111700720c */ /* 0x000fe40000f06500 */
[----:B------:R-:W-:-:S04]  /*28d0*/  ISETP.LT.U32.AND P1, PT, R25, 0x80, PT ;  /* 0x000000801900780c */ /* 0x000fc80003f21070 */
[----:B------:R-:W-:-:S13]  /*28e0*/  ISETP.LT.U32.OR.EX P0, PT, R7, RZ, P0, P1 ;  /* 0x000000ff0700720c */ /* 0x000fda0000701510 */
[----:B------:R-:W-:Y:S02]  /*28f0*/  @!P0 ISETP.NE.U32.AND P1, PT, R0, RZ, PT ;  /* 0x000000ff0000820c */ /* 0x000fe40003f25070 */
[----:B------:R-:W-:Y:S02]  /*2900*/  @!P0 IADD3 R23, P3, PT, R10, 0x418, RZ ;  /* 0x000004180a178810 */ /* 0x000fe40007f7e0ff */
[----:B------:R-:W-:-:S03]  /*2910*/  @!P0 ISETP.NE.AND.EX P1, PT, R2, RZ, PT, P1 ;  /* 0x000000ff0200820c */ /* 0x000fc60003f25310 */
[----:B------:R-:W-:Y:S01]  /*2920*/  @!P0 IMAD.X R22, RZ, RZ, R11, P3 ;  /* 0x000000ffff168224 */ /* 0x000fe200018e060b */
[----:B------:R-:W-:Y:S02]  /*2930*/  @!P0 PLOP3.LUT P2, PT, P1, PT, PT, 0x80, 0x8 ;  /* 0x000000000008881c */ /* 0x000fe40000f4f070 */
[----:B------:R-:W-:-:S04]  /*2940*/  @!P0 ISETP.NE.U32.AND P1, PT, R5, RZ, PT ;  /* 0x000000ff0500820c */ /* 0x000fc80003f25070 */
[----:B------:R-:W-:-:S07]  /*2950*/  @!P0 ISETP.NE.AND.EX P1, PT, R6, RZ, PT, P1 ;  /* 0x000000ff0600820c */ /* 0x000fce0003f25310 */
[----:B------:R-:W-:Y:S02]  /*2960*/  @P2 SEL R23, R12, R23, !P1 ;  /* 0x000000170c172207 */ /* 0x000fe40004800000 */
[----:B------:R-:W-:-:S03]  /*2970*/  @P2 SEL R22, R13, R22, !P1 ;  /* 0x000000160d162207 */ /* 0x000fc60004800000 */
[----:B0-----:R-:W-:Y:S02]  /*2980*/  @!P0 IMAD.MOV.U32 R10, RZ, RZ, R23 ;  /* 0x000000ffff0a8224 */ /* 0x001fe400078e0017 */
[----:B------:R-:W-:Y:S01]  /*2990*/  @!P0 IMAD.MOV.U32 R11, RZ, RZ, R22 ;  /* 0x000000ffff0b8224 */ /* 0x000fe200078e0016 */
[----:B--2---:R-:W-:-:S05]  /*29a0*/  IADD3 R8, P3, PT, R20, 0x1, RZ ;  /* 0x0000000114087810 */ /* 0x004fca0007f7e0ff */
[----:B------:R-:W-:-:S05]  /*29b0*/  IMAD.X R9, RZ, RZ, R21, P3 ;  /* 0x000000ffff097224 */ /* 0x000fca00018e0615 */
[----:B------:R0:W-:Y:S04]  /*29c0*/  ST.E.64 desc[UR4][R18.64+0x10], R8 ;  /* 0x0000100812007985 */ /* 0x0001e8000c101b04 */
[----:B------:R-:W-:Y:S04]  /*29d0*/  @!P0 ST.E.64 desc[UR4][R10.64+0x400], RZ ;  /* 0x000400ff0a008985 */ /* 0x000fe8000c101b04 */
[----:B------:R-:W-:Y:S04]  /*29e0*/  @!P0 ST.E.64 desc[UR4][R18.64+0x18], R10 ;  /* 0x0000180a12008985 */ /* 0x000fe8000c101b04 */
[----:B------:R-:W-:Y:S04]  /*29f0*/  @!P0 ST.E.64 desc[UR4][R18.64+0x10], RZ ;  /* 0x000010ff12008985 */ /* 0x000fe8000c101b04 */
[----:B------:R-:W2:Y:S01]  /*2a00*/  LDG.E.64 R22, desc[UR4][R14.64+-0x8] ;  /* 0xfffff8040e167981 */ /* 0x000ea2000c1e1b00 */
[----:B------:R-:W-:-:S02]  /*2a10*/  @!P0 IMAD.MOV.U32 R25, RZ, RZ, RZ ;  /* 0x000000ffff198224 */ /* 0x000fc400078e00ff */
[----:B------:R-:W-:-:S03]  /*2a20*/  @!P0 IMAD.MOV.U32 R7, RZ, RZ, RZ ;  /* 0x000000ffff078224 */ /* 0x000fc600078e00ff */
[----:B------:R-:W-:-:S04]  /*2a30*/  LEA R20, P1, R25, R10, 0x3 ;  /* 0x0000000a19147211 */ /* 0x000fc800078218ff */
[----:B------:R-:W-:-:S05]  /*2a40*/  LEA.HI.X R21, R25, R11, R7, 0x3, P1 ;  /* 0x0000000b19157211 */ /* 0x000fca00008f1c07 */
[----:B--2---:R1:W-:Y:S04]  /*2a50*/  ST.E.64 desc[UR4][R20.64], R22 ;  /* 0x0000001614007985 */ /* 0x0043e8000c101b04 */
[----:B0-----:R-:W1:Y:S02]  /*2a60*/  LD.E.64 R8, desc[UR4][R18.64+0x8] ;  /* 0x0000080412087980 */ /* 0x001e64000c101b00 */
[----:B-1----:R-:W-:-:S05]  /*2a70*/  IADD3 R20, P1, PT, R8, 0x1, RZ ;  /* 0x0000000108147810 */ /* 0x002fca0007f3e0ff */
[----:B------:R-:W-:-:S05]  /*2a80*/  IMAD.X R21, RZ, RZ, R9, P1 ;  /* 0x000000ffff157224 */ /* 0x000fca00008e0609 */
[----:B------:R0:W-:Y:S04]  /*2a90*/  ST.E.64 desc[UR4][R18.64+0x8], R20 ;  /* 0x0000081412007985 */ /* 0x0001e8000c101b04 */
[----:B------:R-:W2:Y:S01]  /*2aa0*/  LD.E.64 R8, desc[UR4][R10.64+0x400] ;  /* 0x000400040a087980 */ /* 0x000ea2000c101b00 */
[----:B------:R-:W-:-:S05]  /*2ab0*/  IADD3 R23, P2, PT, R26, 0x2, RZ ;  /* 0x000000021a177810 */ /* 0x000fca0007f5e0ff */
[----:B0-----:R-:W-:Y:S01]  /*2ac0*/  IMAD.X R21, RZ, RZ, R29, P2 ;  /* 0x000000ffff157224 */ /* 0x001fe200010e061d */
[----:B------:R-:W-:-:S05]  /*2ad0*/  IADD3 R25, P2, PT, R25, 0x1, RZ ;  /* 0x0000000119197810 */ /* 0x000fca0007f5e0ff */
[----:B------:R-:W-:Y:S01]  /*2ae0*/  IMAD.X R7, RZ, RZ, R7, P2 ;  /* 0x000000ffff077224 */ /* 0x000fe200010e0607 */
[----:B--2---:R-:W-:-:S05]  /*2af0*/  IADD3 R8, P1, PT, R8, 0x1, RZ ;  /* 0x0000000108087810 */ /* 0x004fca0007f3e0ff */
[----:B------:R-:W-:-:S05]  /*2b00*/  IMAD.X R9, RZ, RZ, R9, P1 ;  /* 0x000000ffff097224 */ /* 0x000fca00008e0609 */
[----:B------:R0:W-:Y:S04]  /*2b10*/  ST.E.64 desc[UR4][R10.64+0x400], R8 ;  /* 0x000400080a007985 */ /* 0x0001e8000c101b04 */
[----:B0-----:R-:W2:Y:S01]  /*2b20*/  LD.E.64 R8, desc[UR4][R18.64+0x10] ;  /* 0x0000100412087980 */ /* 0x001ea2000c101b00 */
[----:B------:R-:W-:Y:S02]  /*2b30*/  @!P0 IADD3 R5, P1, PT, R5, 0x1, RZ ;  /* 0x0000000105058810 */ /* 0x000fe40007f3e0ff */
[----:B------:R-:W-:-:S03]  /*2b40*/  PLOP3.LUT P2, PT, PT, PT, PT, 0x8, 0x80 ;  /* 0x000000000080781c */ /* 0x000fc60003f4e170 */
[----:B------:R-:W-:Y:S01]  /*2b50*/  @!P0 IMAD.X R6, RZ, RZ, R6, P1 ;  /* 0x000000ffff068224 */ /* 0x000fe200008e0606 */
[----:B------:R-:W-:Y:S02]  /*2b60*/  ISETP.GE.U32.AND P1, PT, R5, R4, PT ;  /* 0x000000040500720c */ /* 0x000fe40003f26070 */
[----:B------:R-:W-:Y:S02]  /*2b70*/  ISETP.GE.U32.AND P0, PT, R23, R16, PT ;  /* 0x000000101700720c */ /* 0x000fe40003f06070 */
[----:B------:R-:W-:-:S04]  /*2b80*/  ISETP.GE.U32.AND.EX P1, PT, R6, R3, PT, P1 ;  /* 0x000000030600720c */ /* 0x000fc80003f26110 */
        /* <DEDUP_REMOVED lines=12> */
[----:B------:R-:W-:Y:S02]  /*2c50*/  @!P0 IMAD.MOV.U32 R10, RZ, RZ, R21 ;  /* 0x000000ffff0a8224 */ /* 0x000fe400078e0015 */
        /* <DEDUP_REMOVED lines=48> */
[----:B------:R-:W-:Y:S04]  /*2f60*/  ST.E.64 desc[UR4][R18.64+0x10], R22 ;  /* 0x0000101612007985 */ /* 0x000fe8000c101b04 */
        /* <DEDUP_REMOVED lines=17> */
[----:B------:R-:W2:Y:S01]  /*3080*/  LD.E.64 R20, desc[UR4][R18.64+0x10] ;  /* 0x0000100412147980 */ /* 0x000ea2000c101b00 */
[----:B------:R-:W-:Y:S01]  /*3090*/  @!P0 IADD3 R5, P3, PT, R5, 0x1, RZ ;  /* 0x0000000105058810 */ /* 0x000fe20007f7e0ff */
[----:B------:R-:W-:Y:S01]  /*30a0*/  BSSY.RECONVERGENT B1, `(.L_x_259) ;  /* 0x0000022000017945 */ /* 0x000fe20003800200 */
[----:B------:R-:W-:-:S03]  /*30b0*/  IADD3 R26, P2, PT, R26, 0x4, RZ ;  /* 0x000000041a1a7810 */ /* 0x000fc60007f5e0ff */
[----:B------:R-:W-:Y:S01]  /*30c0*/  @!P0 IMAD.X R6, RZ, RZ, R6, P3 ;  /* 0x000000ffff068224 */ /* 0x000fe200018e0606 */
[----:B------:R-:W-:Y:S01]  /*30d0*/  ISETP.GE.U32.AND P0, PT, R5, R4, PT ;  /* 0x000000040500720c */ /* 0x000fe20003f06070 */
[----:B------:R-:W-:Y:S01]  /*30e0*/  IMAD.X R29, RZ, RZ, R29, P2 ;  /* 0x000000ffff1d7224 */ /* 0x000fe200010e061d */
[----:B0-----:R-:W-:Y:S02]  /*30f0*/  IADD3 R8, P3, PT, R25, 0x1, RZ ;  /* 0x0000000119087810 */ /* 0x001fe40007f7e0ff */
[----:B------:R-:W-:Y:S02]  /*3100*/  ISETP.GE.U32.AND.EX P4, PT, R6, R3, PT, P0 ;  /* 0x000000030600720c */ /* 0x000fe40003f86100 */
[----:B------:R-:W-:Y:S01]  /*3110*/  ISETP.LT.U32.AND P0, PT, R8, 0x80, PT ;  /* 0x000000800800780c */ /* 0x000fe20003f01070 */
[----:B------:R-:W-:Y:S01]  /*3120*/  IMAD.X R9, RZ, RZ, R7, P3 ;  /* 0x000000ffff097224 */ /* 0x000fe200018e0607 */
[----:B------:R-:W-:Y:S02]  /*3130*/  ISETP.GE.U32.AND P3, PT, R26, R16, PT ;  /* 0x000000101a00720c */ /* 0x000fe40003f66070 */
[----:B-1----:R-:W-:-:S02]  /*3140*/  IADD3 R22, P2, PT, R14, 0x20, RZ ;  /* 0x000000200e167810 */ /* 0x002fc40007f5e0ff */
[----:B--2---:R-:W-:-:S05]  /*3150*/  IADD3 R20, P1, PT, R20, 0x1, RZ ;  /* 0x0000000114147810 */ /* 0x004fca0007f3e0ff */
[----:B------:R-:W-:Y:S01]  /*3160*/  IMAD.X R21, RZ, RZ, R21, P1 ;  /* 0x000000ffff157224 */ /* 0x000fe200008e0615 */
[----:B------:R-:W-:-:S04]  /*3170*/  ISETP.GE.U32.AND P1, PT, R26, R16, PT ;  /* 0x000000101a00720c */ /* 0x000fc80003f26070 */
[----:B------:R0:W-:Y:S01]  /*3180*/  ST.E.64 desc[UR4][R18.64+0x10], R20 ;  /* 0x0000101412007985 */ /* 0x0001e2000c101b04 */
[----:B------:R-:W-:-:S04]  /*3190*/  ISETP.GE.U32.OR.EX P1, PT, R29, R17, P4, P1 ;  /* 0x000000111d00720c */ /* 0x000fc80002726510 */
[----:B------:R-:W-:Y:S02]  /*31a0*/  ISETP.LT.U32.OR.EX P1, PT, R9, RZ, P1, P0 ;  /* 0x000000ff0900720c */ /* 0x000fe40000f21500 */
[----:B------:R-:W-:-:S11]  /*31b0*/  ISETP.GE.U32.AND.EX P0, PT, R29, R17, PT, P3 ;  /* 0x000000111d00720c */ /* 0x000fd60003f06130 */
[----:B0-----:R-:W-:Y:S05]  /*31c0*/  @P1 BRA `(.L_x_260) ;  /* 0x00000000003c1947 */ /* 0x001fea0003800000 */
[----:B------:R-:W-:Y:S02]  /*31d0*/  ISETP.NE.U32.AND P1, PT, R0, RZ, PT ;  /* 0x000000ff0000720c */ /* 0x000fe40003f25070 */
[----:B------:R-:W-:Y:S02]  /*31e0*/  CS2R R20, SRZ ;  /* 0x0000000000147805 */ /* 0x000fe4000001ff00 */
[----:B------:R-:W-:Y:S02]  /*31f0*/  IADD3 R10, P4, PT, R10, 0x418, RZ ;  /* 0x000004180a0a7810 */ /* 0x000fe40007f9e0ff */
[----:B------:R-:W-:Y:S02]  /*3200*/  CS2R R8, SRZ ;  /* 0x0000000000087805 */ /* 0x000fe4000001ff00 */
        /* <DEDUP_REMOVED lines=11> */
.L_x_260:
[----:B------:R-:W-:Y:S05]  /*32c0*/  BSYNC.RECONVERGENT B1 ;  /* 0x0000000000017941 */ /* 0x000fea0003800200 */
.L_x_259:
[----:B------:R-:W-:Y:S01]  /*32d0*/  IMAD.X R15, RZ, RZ, R15, P2 ;  /* 0x000000ffff0f7224 */ /* 0x000fe200010e060f */
[----:B------:R-:W-:Y:S06]  /*32e0*/  @!P0 BRA `(.L_x_261) ;  /* 0xfffffff4001c8947 */ /* 0x000fec000383ffff */
.L_x_258:
[----:B------:R-:W-:Y:S05]  /*32f0*/  BSYNC.RECONVERGENT B0 ;  /* 0x0000000000007941 */ /* 0x000fea0003800200 */
.L_x_256:
[----:B-----5:R-:W-:-:S04]  /*3300*/  ISETP.NE.U32.AND P0, PT, R20, 0x80, PT ;  /* 0x000000801400780c */ /* 0x020fc80003f05070 */
[----:B------:R-:W-:-:S13]  /*3310*/  ISETP.NE.AND.EX P0, PT, R21, RZ, PT, P0 ;  /* 0x000000ff1500720c */ /* 0x000fda0003f05300 */
[----:B------:R-:W-:Y:S05]  /*3320*/  @P0 EXIT ;  /* 0x000000000000094d */ /* 0x000fea0003800000 */
[----:B------:R-:W-:Y:S01]  /*3330*/  ST.E.64 desc[UR4][R18.64+0x10], RZ ;  /* 0x000010ff12007985 */ /* 0x000fe2000c101b04 */
[----:B------:R-:W-:Y:S05]  /*3340*/  EXIT ;  /* 0x000000000000794d */ /* 0x000fea0003800000 */
.L_x_262:
        /* <DEDUP_REMOVED lines=11> */
.L_x_334:


//--------------------- .text._Z29adjacency_list_init_modded_v4P10edge_blockPmmmmS1_mP27vertex_dictionary_structuremmmmS1_S1_ --------------------------
	.section	.text._Z29adjacency_list_init_modded_v4P10edge_blockPmmmmS1_mP27vertex_dictionary_structuremmmmS1_S1_,"ax",@progbits
	.align	128
        .global         _Z29adjacency_list_init_modded_v4P10edge_blockPmmmmS1_mP27vertex_dictionary_structuremmmmS1_S1_
        .type           _Z29adjacency_list_init_modded_v4P10edge_blockPmmmmS1_mP27vertex_dictionary_structuremmmmS1_S1_,@function
        .size           _Z29adjacency_list_init_modded_v4P10edge_blockPmmmmS1_mP27vertex_dictionary_structuremmmmS1_S1_,(.L_x_335 - _Z29adjacency_list_init_modded_v4P10edge_blockPmmmmS1_mP27vertex_dictionary_structuremmmmS1_S1_)
        .other          _Z29adjacency_list_init_modded_v4P10edge_blockPmmmmS1_mP27vertex_dictionary_structuremmmmS1_S1_,@"STO_CUDA_ENTRY STV_DEFAULT"
_Z29adjacency_list_init_modded_v4P10edge_blockPmmmmS1_mP27vertex_dictionary_structuremmmmS1_S1_:
.text._Z29adjacency_list_init_modded_v4P10edge_blockPmmmmS1_mP27vertex_dictionary_structuremmmmS1_S1_:
[----:B------:R-:W0:Y:S01]  /*0000*/  LDC R1, c[0x0][0x37c] ;  /* 0x0000df00ff017b82 */ /* 0x000e220000000800 */
[----:B------:R-:W1:Y:S07]  /*0010*/  S2R R3, SR_TID.X ;  /* 0x0000000000037919 */ /* 0x000e6e0000002100 */
[----:B------:R-:W1:Y:S01]  /*0020*/  S2UR UR4, SR_CTAID.X ;  /* 0x00000000000479c3 */ /* 0x000e620000002500 */
[----:B------:R-:W2:Y:S01]  /*0030*/  LDCU.64 UR6, c[0x0][0x398] ;  /* 0x00007300ff0677ac */ /* 0x000ea20008000a00 */
[----:B0-----:R-:W-:-:S06]  /*0040*/  VIADD R1, R1, 0xfffffce0 ;  /* 0xfffffce001017836 */ /* 0x001fcc0000000000 */
[----:B------:R-:W1:Y:S02]  /*0050*/  LDC R8, c[0x0][0x360] ;  /* 0x0000d800ff087b82 */ /* 0x000e640000000800 */
[----:B-1----:R-:W-:-:S06]  /*0060*/  IMAD R8, R8, UR4, R3 ;  /* 0x0000000408087c24 */ /* 0x002fcc000f8e0203 */
[----:B------:R-:W-:Y:S01]  /*0070*/  BAR.SYNC.DEFER_BLOCKING 0x0 ;  /* 0x0000000000007b1d */ /* 0x000fe20000010000 */
[----:B--2---:R-:W-:-:S04]  /*0080*/  ISETP.GE.U32.AND P0, PT, R8, UR6, PT ;  /* 0x0000000608007c0c */ /* 0x004fc8000bf06070 */
[----:B------:R-:W-:-:S13]  /*0090*/  ISETP.GE.U32.AND.EX P0, PT, RZ, UR7, PT, P0 ;  /* 0x00000007ff007c0c */ /* 0x000fda000bf06100 */
[----:B------:R-:W-:Y:S05]  /*00a0*/  @P0 EXIT ;  /* 0x000000000000094d */ /* 0x000fea0003800000 */
[----:B------:R-:W0:Y:S01]  /*00b0*/  LDCU.64 UR6, c[0x0][0x3b8] ;  /* 0x00007700ff0677ac */ /* 0x000e220008000a00 */
[----:B------:R-:W-:Y:S01]  /*00c0*/  IMAD.SHL.U32 R3, R8, 0x8, RZ ;  /* 0x0000000808037824 */ /* 0x000fe200078e00ff */
[----:B------:R-:W-:Y:S01]  /*00d0*/  SHF.R.U32.HI R12, RZ, 0x1d, R8 ;  /* 0x0000001dff0c7819 */ /* 0x000fe20000011608 */
[----:B------:R-:W1:Y:S01]  /*00e0*/  LDCU.64 UR4, c[0x0][0x358] ;  /* 0x00006b00ff0477ac */ /* 0x000e620008000a00 */
[----:B------:R-:W2:Y:S02]  /*00f0*/  LDCU.128 UR8, c[0x0][0x3d0] ;  /* 0x00007a00ff0877ac */ /* 0x000ea40008000c00 */
[----:B0-----:R-:W-:-:S04]  /*0100*/  IADD3 R28, P0, PT, R3, UR6, RZ ;  /* 0x00000006031c7c10 */ /* 0x001fc8000ff1e0ff */
[----:B------:R-:W-:Y:S01]  /*0110*/  IADD3.X R0, PT, PT, R12, UR7, RZ, P0, !PT ;  /* 0x000000070c007c10 */ /* 0x000fe200087fe4ff */
[----:B------:R-:W0:Y:S01]  /*0120*/  LDCU.64 UR6, c[0x0][0x3e0] ;  /* 0x00007c00ff0677ac */ /* 0x000e220008000a00 */
[----:B------:R-:W-:-:S05]  /*0130*/  IADD3 R28, P0, PT, R28, 0x8000000, RZ ;  /* 0x080000001c1c7810 */ /* 0x000fca0007f1e0ff */
[----:B------:R-:W-:-:S06]  /*0140*/  IMAD.X R29, RZ, RZ, R0, P0 ;  /* 0x000000ffff1d7224 */ /* 0x000fcc00000e0600 */
[----:B-1----:R-:W3:Y:S01]  /*0150*/  LDG.E.64 R28, desc[UR4][R28.64+0x1b3200] ;  /* 0x1b3200041c1c7981 */ /* 0x002ee2000c1e1b00 */
[----:B0-----:R-:W-:-:S04]  /*0160*/  IADD3 R6, P0, PT, R3, UR6, RZ ;  /* 0x0000000603067c10 */ /* 0x001fc8000ff1e0ff */
[----:B------:R-:W-:-:S05]  /*0170*/  IADD3.X R7, PT, PT, R12, UR7, RZ, P0, !PT ;  /* 0x000000070c077c10 */ /* 0x000fca00087fe4ff */
[----:B------:R-:W2:Y:S04]  /*0180*/  LDG.E.64 R10, desc[UR4][R6.64] ;  /* 0x00000004060a7981 */ /* 0x000ea8000c1e1b00 */
[----:B------:R-:W4:Y:S04]  /*0190*/  LDG.E.64 R14, desc[UR4][R6.64+0x8] ;  /* 0x00000804060e7981 */ /* 0x000f28000c1e1b00 */
[----:B---3--:R-:W3:Y:S02]  /*01a0*/  LD.E.64 R4, desc[UR4][R28.64+0x20] ;  /* 0x000020041c047980 */ /* 0x008ee4000c101b00 */
[----:B---3--:R-:W-:-:S04]  /*01b0*/  ISETP.NE.U32.AND P0, PT, R4, RZ, PT ;  /* 0x000000ff0400720c */ /* 0x008fc80003f05070 */
[----:B------:R-:W-:-:S13]  /*01c0*/  ISETP.NE.AND.EX P0, PT, R5, RZ, PT, P0 ;  /* 0x000000ff0500720c */ /* 0x000fda0003f05300 */
[----:B------:R-:W3:Y:S01]  /*01d0*/  @P0 LD.E.64 R4, desc[UR4][R28.64+0x10] ;  /* 0x000010041c040980 */ /* 0x000ee2000c101b00 */
[----:B--2---:R-:W-:Y:S02]  /*01e0*/  ISETP.GT.U32.AND P1, PT, R10, UR8, PT ;  /* 0x000000080a007c0c */ /* 0x004fe4000bf24070 */
[----:B----4-:R-:W-:Y:S02]  /*01f0*/  ISETP.LT.U32.AND P2, PT, R14, UR10, PT ;  /* 0x0000000a0e007c0c */ /* 0x010fe4000bf41070 */
[----:B------:R-:W-:Y:S02]  /*0200*/  ISETP.GT.U32.AND.EX P1, PT, R11, UR9, PT, P1 ;  /* 0x000000090b007c0c */ /* 0x000fe4000bf24110 */
[----:B------:R-:W-:Y:S02]  /*0210*/  ISETP.LT.U32.AND.EX P2, PT, R15, UR11, PT, P2 ;  /* 0x0000000b0f007c0c */ /* 0x000fe4000bf41120 */
[----:B------:R-:W-:Y:S02]  /*0220*/  SEL R18, R10, UR8, P1 ;  /* 0x000000080a127c07 */ /* 0x000fe40008800000 */
[----:B------:R-:W-:-:S02]  /*0230*/  SEL R17, R14, UR10, P2 ;  /* 0x0000000a0e117c07 */ /* 0x000fc40009000000 */
[----:B------:R-:W-:Y:S02]  /*0240*/  SEL R7, R15, UR11, P2 ;  /* 0x0000000b0f077c07 */ /* 0x000fe40009000000 */
[----:B------:R-:W-:Y:S02]  /*0250*/  SEL R16, R11, UR9, P1 ;  /* 0x000000090b107c07 */ /* 0x000fe40008800000 */
[----:B------:R-:W-:-:S04]  /*0260*/  ISETP.GT.U32.AND P2, PT, R17, R18, PT ;  /* 0x000000121100720c */ /* 0x000fc80003f44070 */
[----:B------:R-:W-:Y:S01]  /*0270*/  ISETP.GT.U32.AND.EX P2, PT, R7, R16, PT, P2 ;  /* 0x000000100700720c */ /* 0x000fe20003f44120 */
[----:B------:R-:W-:Y:S01]  /*0280*/  IMAD.MOV.U32 R6, RZ, RZ, RZ ;  /* 0x000000ffff067224 */ /* 0x000fe200078e00ff */
[C---:B---3--:R-:W-:Y:S02]  /*0290*/  @P0 ISETP.NE.U32.AND P1, PT, R4.reuse, RZ, PT ;  /* 0x000000ff0400020c */ /* 0x048fe40003f25070 */
[----:B------:R-:W-:Y:S02]  /*02a0*/  @P0 IADD3 R2, P3, PT, -R4, 0x80, RZ ;  /* 0x0000008004020810 */ /* 0x000fe40007f7e1ff */
[----:B------:R-:W-:-:S03]  /*02b0*/  @P0 ISETP.NE.AND.EX P1, PT, R5, RZ, PT, P1 ;  /* 0x000000ff0500020c */ /* 0x000fc60003f25310 */
[----:B------:R-:W-:Y:S01]  /*02c0*/  @P0 IMAD.X R0, RZ, RZ, ~R5, P3 ;  /* 0x000000ffff000224 */ /* 0x000fe200018e0e05 */
[----:B------:R-:W-:Y:S01]  /*02d0*/  @P0 SEL R6, R2, RZ, P1 ;  /* 0x000000ff02060207 */ /* 0x000fe20000800000 */
[----:B------:R-:W-:Y:S02]  /*02e0*/  IMAD.MOV.U32 R5, RZ, RZ, RZ ;  /* 0x000000ffff057224 */ /* 0x000fe400078e00ff */
[----:B------:R-:W-:Y:S06]  /*02f0*/  @!P2 EXIT ;  /* 0x000000000000a94d */ /* 0x000fec0003800000 */
[----:B------:R-:W-:Y:S01]  /*0300*/  IADD3 R4, P2, PT, R17, -R18, RZ ;  /* 0x8000001211047210 */ /* 0x000fe20007f5e0ff */
        /* <DEDUP_REMOVED lines=11> */
[----:B0-----:R-:W-:-:S06]  /*03c0*/  DMUL R10, R10, 0.0078125 ;  /* 0x3f8000000a0a7828 */ /* 0x001fcc0000000000 */
        /* <DEDUP_REMOVED lines=21> */
.L_x_268:
[----:B------:R-:W-:Y:S05]  /*0520*/  BSYNC.RECONVERGENT B1 ;  /* 0x0000000000017941 */ /* 0x000fea0003800200 */
.L_x_267:
        /* <DEDUP_REMOVED lines=10> */
[----:B------:R-:W2:Y:S04]  /*05d0*/  LDG.E.64 R24, desc[UR4][R24.64+0x18] ;  /* 0x0000180418187981 */ /* 0x000ea8000c1e1b00 */
[----:B--2---:R0:W-:Y:S02]  /*05e0*/  STL.64 [R1], R24 ;  /* 0x0000001801007387 */ /* 0x0041e40000100a00 */
.L_x_266:
        /* <DEDUP_REMOVED lines=9> */
[----:B-1----:R-:W-:Y:S05]  /*0680*/  @!P0 BRA `(.L_x_269) ;  /* 0x00000004002c8947 */ /* 0x002fea0003800000 */
[----:B------:R-:W-:Y:S01]  /*0690*/  BSSY.RECONVERGENT B1, `(.L_x_270) ;  /* 0x0000049000017945 */ /* 0x000fe20003800200 */
[----:B------:R-:W-:Y:S02]  /*06a0*/  IMAD.MOV.U32 R0, RZ, RZ, RZ ;  /* 0x000000ffff007224 */ /* 0x000fe400078e00ff */
[----:B------:R-:W-:-:S07]  /*06b0*/  IMAD.MOV.U32 R19, RZ, RZ, RZ ;  /* 0x000000ffff137224 */ /* 0x000fce00078e00ff */
.L_x_278:
[----:B------:R-:W2:Y:S01]  /*06c0*/  LD.E.64 R8, desc[UR4][R28.64] ;  /* 0x000000041c087980 */ /* 0x000ea2000c101b00 */
[----:B------:R-:W-:-:S03]  /*06d0*/  IMAD.U32 R2, R0, 0x8, R1 ;  /* 0x0000000800027824 */ /* 0x000fc600078e0001 */
[----:B------:R1:W5:Y:S04]  /*06e0*/  LD.E.64 R14, desc[UR4][R28.64+0x20] ;  /* 0x000020041c0e7980 */ /* 0x000368000c101b00 */
[----:B------:R-:W5:Y:S01]  /*06f0*/  LDL.64 R2, [R2] ;  /* 0x0000000002027983 */ /* 0x000f620000100a00 */
        /* <DEDUP_REMOVED lines=9> */
[----:B-1----:R-:W-:Y:S05]  /*0790*/  @!P0 BRA `(.L_x_272) ;  /* 0x0000000000348947 */ /* 0x002fea0003800000 */
[----:B------:R-:W-:Y:S02]  /*07a0*/  IMAD.MOV.U32 R12, RZ, RZ, RZ ;  /* 0x000000ffff0c7224 */ /* 0x000fe400078e00ff */
[----:B------:R-:W-:-:S07]  /*07b0*/  IMAD.MOV.U32 R20, RZ, RZ, RZ ;  /* 0x000000ffff147224 */ /* 0x000fce00078e00ff */
.L_x_273:
[----:B------:R-:W-:Y:S01]  /*07c0*/  ISETP.GT.U32.AND P0, PT, R11, 0x3, PT ;  /* 0x000000030b00780c */ /* 0x000fe20003f04070 */
[----:B------:R-:W-:-:S03]  /*07d0*/  IMAD.WIDE.U32 R8, R12, 0xa, RZ ;  /* 0x0000000a0c087825 */ /* 0x000fc600078e00ff */
[----:B------:R-:W-:Y:S01]  /*07e0*/  ISETP.GT.U32.AND.EX P0, PT, R10, RZ, PT, P0 ;  /* 0x000000ff0a00720c */ /* 0x000fe20003f04100 */
[----:B------:R-:W-:Y:S01]  /*07f0*/  IMAD R13, R20, 0xa, RZ ;  /* 0x0000000a140d7824 */ /* 0x000fe200078e02ff */
[----:B------:R-:W-:Y:S02]  /*0800*/  LOP3.LUT R12, R8, 0x1, R11, 0xf8, !PT ;  /* 0x00000001080c7812 */ /* 0x000fe400078ef80b */
[--C-:B------:R-:W-:Y:S02]  /*0810*/  SHF.R.U64 R8, R11, 0x1, R10.reuse ;  /* 0x000000010b087819 */ /* 0x100fe4000000120a */
[----:B------:R-:W-:Y:S02]  /*0820*/  IADD3 R12, P1, PT, R12, 0x1, RZ ;  /* 0x000000010c0c7810 */ /* 0x000fe40007f3e0ff */
[----:B------:R-:W-:Y:S01]  /*0830*/  SHF.R.U32.HI R10, RZ, 0x1, R10 ;  /* 0x00000001ff0a7819 */ /* 0x000fe2000001160a */
[----:B------:R-:W-:Y:S02]  /*0840*/  IMAD.MOV.U32 R11, RZ, RZ, R8 ;  /* 0x000000ffff0b7224 */ /* 0x000fe400078e0008 */
[----:B------:R-:W-:-:S02]  /*0850*/  IMAD.X R20, R9, 0x1, R13, P1 ;  /* 0x0000000109147824 */ /* 0x000fc400008e060d */
[----:B------:R-:W-:Y:S06]  /*0860*/  @P0 BRA `(.L_x_273) ;  /* 0xfffffffc00d40947 */ /* 0x000fec000383ffff */
.L_x_272:
[----:B------:R-:W-:Y:S05]  /*0870*/  BSYNC.RECONVERGENT B2 ;  /* 0x0000000000027941 */ /* 0x000fea0003800200 */
.L_x_271:
[----:B------:R-:W-:Y:S01]  /*0880*/  ISETP.GE.U32.AND P0, PT, R12, 0xb, PT ;  /* 0x0000000b0c00780c */ /* 0x000fe20003f06070 */
[----:B------:R-:W-:Y:S03]  /*0890*/  BSSY.RECONVERGENT B2, `(.L_x_274) ;  /* 0x0000018000027945 */ /* 0x000fe60003800200 */
[----:B------:R-:W-:-:S13]  /*08a0*/  ISETP.GE.U32.AND.EX P0, PT, R20, RZ, PT, P0 ;  /* 0x000000ff1400720c */ /* 0x000fda0003f06100 */
[----:B------:R-:W-:Y:S05]  /*08b0*/  @!P0 BRA `(.L_x_275) ;  /* 0x0000000000548947 */ /* 0x000fea0003800000 */
[----:B------:R-:W-:Y:S01]  /*08c0*/  BSSY.RECONVERGENT B3, `(.L_x_275) ;  /* 0x0000014000037945 */ /* 0x000fe20003800200 */
.L_x_276:
[----:B------:R-:W-:Y:S01]  /*08d0*/  LOP3.LUT R8, R12, 0x1, RZ, 0xc0, !PT ;  /* 0x000000010c087812 */ /* 0x000fe200078ec0ff */
[----:B-----5:R-:W-:-:S03]  /*08e0*/  IMAD.MOV.U32 R9, RZ, RZ, R15 ;  /* 0x000000ffff097224 */ /* 0x020fc600078e000f */
[----:B------:R-:W-:Y:S01]  /*08f0*/  ISETP.NE.U32.AND P0, PT, R8, 0x1, PT ;  /* 0x000000010800780c */ /* 0x000fe20003f05070 */
[----:B------:R-:W-:-:S03]  /*0900*/  IMAD.MOV.U32 R8, RZ, RZ, R14 ;  /* 0x000000ffff087224 */ /* 0x000fc600078e000e */
[----:B------:R-:W-:-:S13]  /*0910*/  ISETP.NE.U32.AND.EX P0, PT, RZ, RZ, PT, P0 ;  /* 0x000000ffff00720c */ /* 0x000fda0003f05100 */
[----:B------:R-:W5:Y:S01]  /*0920*/  @!P0 LD.E.64 R14, desc[UR4][R14.64+0x408] ;  /* 0x000408040e0e8980 */ /* 0x000f62000c101b00 */
[----:B------:R-:W-:-:S03]  /*0930*/  IMAD.WIDE.U32 R10, R12, -0x33333333, RZ ;  /* 0xcccccccd0c0a7825 */ /* 0x000fc600078e00ff */
[----:B------:R1:W5:Y:S02]  /*0940*/  @P0 LD.E.64 R14, desc[UR4][R8.64+0x410] ;  /* 0x00041004080e0980 */ /* 0x000364000c101b00 */
[----:B-1----:R-:W-:-:S04]  /*0950*/  IMAD.WIDE.U32 R8, R20, -0x33333333, RZ ;  /* 0xcccccccd14087825 */ /* 0x002fc800078e00ff */
        /* <DEDUP_REMOVED lines=9> */
[----:B------:R-:W-:Y:S05]  /*09f0*/  @P0 BRA `(.L_x_276) ;  /* 0xfffffffc00b40947 */ /* 0x000fea000383ffff */
[----:B------:R-:W-:Y:S05]  /*0a00*/  BSYNC.RECONVERGENT B3 ;  /* 0x0000000000037941 */ /* 0x000fea0003800200 */
.L_x_275:
[----:B------:R-:W-:Y:S05]  /*0a10*/  BSYNC.RECONVERGENT B2 ;  /* 0x0000000000027941 */ /* 0x000fea0003800200 */
.L_x_274:
[----:B------:R-:W-:Y:S01]  /*0a20*/  LOP3.LUT R12, R12, 0x1, RZ, 0xc0, !PT ;  /* 0x000000010c0c7812 */ /* 0x000fe200078ec0ff */
[----:B-----5:R-:W-:Y:S03]  /*0a30*/  ST.E.64 desc[UR4][R2.64+0x408], RZ ;  /* 0x000408ff02007985 */ /* 0x020fe6000c101b04 */
[----:B------:R-:W-:Y:S01]  /*0a40*/  ISETP.NE.U32.AND P0, PT, R12, 0x1, PT ;  /* 0x000000010c00780c */ /* 0x000fe20003f05070 */
[----:B------:R-:W-:Y:S03]  /*0a50*/  ST.E.64 desc[UR4][R2.64+0x410], RZ ;  /* 0x000410ff02007985 */ /* 0x000fe6000c101b04 */
[----:B------:R-:W-:-:S13]  /*0a60*/  ISETP.NE.U32.AND.EX P0, PT, RZ, RZ, PT, P0 ;  /* 0x000000ffff00720c */ /* 0x000fda0003f05100 */
[----:B------:R-:W-:Y:S04]  /*0a70*/  @!P0 ST.E.64 desc[UR4][R14.64+0x408], R2 ;  /* 0x000408020e008985 */ /* 0x000fe8000c101b04 */
[----:B------:R1:W-:Y:S01]  /*0a80*/  @P0 ST.E.64 desc[UR4][R14.64+0x410], R2 ;  /* 0x000410020e000985 */ /* 0x0003e2000c101b04 */
[----:B------:R-:W-:Y:S01]  /*0a90*/  IADD3 R9, P0, PT, R0, 0x1, RZ ;  /* 0x0000000100097810 */ /* 0x000fe20007f1e0ff */
[----:B------:R-:W-:-:S04]  /*0aa0*/  IMAD.MOV.U32 R0, RZ, RZ, R26 ;  /* 0x000000ffff007224 */ /* 0x000fc800078e001a */
[----:B------:R-:W-:Y:S01]  /*0ab0*/  IMAD.X R19, RZ, RZ, R19, P0 ;  /* 0x000000ffff137224 */ /* 0x000fe200000e0613 */
[----:B------:R-:W-:-:S04]  /*0ac0*/  ISETP.NE.U32.AND P0, PT, R9, R26, PT ;  /* 0x0000001a0900720c */ /* 0x000fc80003f05070 */
[----:B------:R-:W-:Y:S01]  /*0ad0*/  ISETP.NE.AND.EX P0, PT, R19, R27, PT, P0 ;  /* 0x0000001b1300720c */ /* 0x000fe20003f05300 */
[----:B-1----:R-:W-:-:S12]  /*0ae0*/  IMAD.MOV.U32 R2, RZ, RZ, R27 ;  /* 0x000000ffff027224 */ /* 0x002fd800078e001b */
[----:B------:R-:W-:Y:S05]  /*0af0*/  @!P0 BRA `(.L_x_277) ;  /* 0x0000000000088947 */ /* 0x000fea0003800000 */
[----:B------:R-:W-:Y:S01]  /*0b00*/  IMAD.MOV.U32 R0, RZ, RZ, R9 ;  /* 0x000000ffff007224 */ /* 0x000fe200078e0009 */
[----:B------:R-:W-:Y:S06]  /*0b10*/  BRA `(.L_x_278) ;  /* 0xfffffff800e87947 */ /* 0x000fec000383ffff */
.L_x_277:
[----:B------:R-:W-:Y:S05]  /*0b20*/  BSYNC.RECONVERGENT B1 ;  /* 0x0000000000017941 */ /* 0x000fea0003800200 */
.L_x_270:
[----:B------:R-:W-:Y:S05]  /*0b30*/  BRA `(.L_x_265) ;  /* 0x0000000800bc7947 */ /* 0x000fea0003800000 */
.L_x_269:
[----:B------:R-:W-:Y:S01]  /*0b40*/  ISETP.NE.U32.AND P0, PT, R26, 0x1, PT ;  /* 0x000000011a00780c */ /* 0x000fe20003f05070 */
[----:B------:R-:W-:Y:S01]  /*0b50*/  BSSY.RECONVERGENT B2, `(.L_x_279) ;  /* 0x000006d000027945 */ /* 0x000fe20003800200 */
[----:B------:R-:W-:Y:S02]  /*0b60*/  IMAD.MOV.U32 R11, RZ, RZ, RZ ;  /* 0x000000ffff0b7224 */ /* 0x000fe400078e00ff */
[----:B------:R-:W-:Y:S01]  /*0b70*/  ISETP.NE.AND.EX P0, PT, R27, RZ, PT, P0 ;  /* 0x000000ff1b00720c */ /* 0x000fe20003f05300 */
[----:B------:R-:W-:Y:S02]  /*0b80*/  IMAD.MOV.U32 R3, RZ, RZ, RZ ;  /* 0x000000ffff037224 */ /* 0x000fe400078e00ff */
[----:B------:R-:W-:Y:S02]  /*0b90*/  IMAD.MOV.U32 R22, RZ, RZ, RZ ;  /* 0x000000ffff167224 */ /* 0x000fe400078e00ff */
[----:B------:R-:W-:Y:S02]  /*0ba0*/  IMAD.MOV.U32 R8, RZ, RZ, R24 ;  /* 0x000000ffff087224 */ /* 0x000fe400078e0018 */
[----:B------:R-:W-:-:S06]  /*0bb0*/  IMAD.MOV.U32 R9, RZ, RZ, R25 ;  /* 0x000000ffff097224 */ /* 0x000fcc00078e0019 */
[----:B------:R-:W-:Y:S05]  /*0bc0*/  @!P0 BRA `(.L_x_280) ;  /* 0x0000000400948947 */ /* 0x000fea0003800000 */
[--C-:B------:R-:W-:Y:S01]  /*0bd0*/  SHF.R.U64 R3, R26, 0x1, R27.reuse ;  /* 0x000000011a037819 */ /* 0x100fe2000000121b */
[----:B------:R-:W-:Y:S01]  /*0be0*/  BSSY.RECONVERGENT B1, `(.L_x_281) ;  /* 0x0000055000017945 */ /* 0x000fe20003800200 */
[----:B------:R-:W-:Y:S01]  /*0bf0*/  SHF.R.U32.HI R8, RZ, 0x1, R27 ;  /* 0x00000001ff087819 */ /* 0x000fe2000001161b */
[----:B------:R-:W-:Y:S01]  /*0c00*/  IMAD.MOV.U32 R22, RZ, RZ, 0x1 ;  /* 0x00000001ff167424 */ /* 0x000fe200078e00ff */
[----:B------:R-:W-:Y:S02]  /*0c10*/  ISETP.NE.U32.AND P0, PT, R3, 0x1, PT ;  /* 0x000000010300780c */ /* 0x000fe40003f05070 */
[----:B------:R-:W-:Y:S01]  /*0c20*/  CS2R R20, SRZ ;  /* 0x0000000000147805 */ /* 0x000fe2000001ff00 */
[----:B------:R-:W-:Y:S01]  /*0c30*/  IMAD.MOV.U32 R12, RZ, RZ, R24 ;  /* 0x000000ffff0c7224 */ /* 0x000fe200078e0018 */
[----:B------:R-:W-:Y:S01]  /*0c40*/  ISETP.NE.AND.EX P0, PT, R8, RZ, PT, P0 ;  /* 0x000000ff0800720c */ /* 0x000fe20003f05300 */
[----:B------:R-:W-:-:S12]  /*0c50*/  IMAD.MOV.U32 R13, RZ, RZ, R25 ;  /* 0x000000ffff0d7224 */ /* 0x000fd800078e0019 */
[----:B------:R-:W-:Y:S05]  /*0c60*/  @!P0 BRA `(.L_x_282) ;  /* 0x0000000400308947 */ /* 0x000fea0003800000 */
[----:B------:R-:W-:Y:S01]  /*0c70*/  IADD3 R0, P1, PT, R3, -0x2, RZ ;  /* 0xfffffffe03007810 */ /* 0x000fe20007f3e0ff */
[----:B------:R-:W-:Y:S01]  /*0c80*/  BSSY.RECONVERGENT B3, `(.L_x_283) ;  /* 0x000002c000037945 */ /* 0x000fe20003800200 */
[----:B------:R-:W-:Y:S01]  /*0c90*/  CS2R R20, SRZ ;  /* 0x0000000000147805 */ /* 0x000fe2000001ff00 */
[----:B------:R-:W-:Y:S01]  /*0ca0*/  IMAD.MOV.U32 R12, RZ, RZ, R24 ;  /* 0x000000ffff0c7224 */ /* 0x000fe200078e0018 */
[----:B------:R-:W-:Y:S01]  /*0cb0*/  ISETP.GE.U32.AND P0, PT, R0, 0x3, PT ;  /* 0x000000030000780c */ /* 0x000fe20003f06070 */
[----:B------:R-:W-:Y:S01]  /*0cc0*/  IMAD.MOV.U32 R13, RZ, RZ, R25 ;  /* 0x000000ffff0d7224 */ /* 0x000fe200078e0019 */
[----:B------:R-:W-:-:S04]  /*0cd0*/  IADD3.X R0, PT, PT, R8, -0x1, RZ, P1, !PT ;  /* 0xffffffff08007810 */ /* 0x000fc80000ffe4ff */
[----:B------:R-:W-:-:S13]  /*0ce0*/  ISETP.GE.U32.AND.EX P0, PT, R0, RZ, PT, P0 ;  /* 0x000000ff0000720c */ /* 0x000fda0003f06100 */
[----:B------:R-:W-:Y:S05]  /*0cf0*/  @!P0 BRA `(.L_x_284) ;  /* 0x0000000000908947 */ /* 0x000fea0003800000 */
[----:B------:R-:W-:Y:S01]  /*0d00*/  IADD3 R21, P0, PT, R3, -0x1, RZ ;  /* 0xffffffff03157810 */ /* 0x000fe20007f1e0ff */
[----:B------:R-:W-:Y:S01]  /*0d10*/  BSSY.RECONVERGENT B4, `(.L_x_284) ;  /* 0x0000022000047945 */ /* 0x000fe20003800200 */
[C---:B------:R-:W-:Y:S02]  /*0d20*/  VIADD R2, R1.reuse, 0x10 ;  /* 0x0000001001027836 */ /* 0x040fe40000000000 */
[----:B------:R-:W-:Y:S01]  /*0d30*/  VIADD R0, R1, 0x20 ;  /* 0x0000002001007836 */ /* 0x000fe20000000000 */
[----:B------:R-:W-:Y:S01]  /*0d40*/  IADD3.X R20, PT, PT, R8, -0x1, RZ, P0, !PT ;  /* 0xffffffff08147810 */ /* 0x000fe200007fe4ff */
[----:B------:R-:W-:Y:S01]  /*0d50*/  IMAD.MOV.U32 R22, RZ, RZ, -0x1 ;  /* 0xffffffffff167424 */ /* 0x000fe200078e00ff */
[----:B------:R-:W-:Y:S01]  /*0d60*/  LOP3.LUT R21, R21, 0xfffffffc, RZ, 0xc0, !PT ;  /* 0xfffffffc15157812 */ /* 0x000fe200078ec0ff */
[----:B------:R-:W-:Y:S02]  /*0d70*/  IMAD.MOV.U32 R19, RZ, RZ, -0x1 ;  /* 0xffffffffff137424 */ /* 0x000fe400078e00ff */
[----:B------:R-:W-:-:S02]  /*0d80*/  IMAD.MOV.U32 R12, RZ, RZ, R24 ;  /* 0x000000ffff0c7224 */ /* 0x000fc400078e0018 */
[----:B------:R-:W-:-:S07]  /*0d90*/  IMAD.MOV.U32 R13, RZ, RZ, R25 ;  /* 0x000000ffff0d7224 */ /* 0x000fce00078e0019 */
.L_x_285:
[----:B--2---:R-:W2:Y:S04]  /*0da0*/  LDL.64 R8, [R0+-0x18] ;  /* 0xffffe80000087983 */ /* 0x004ea80000100a00 */
[----:B--2--5:R1:W-:Y:S04]  /*0db0*/  ST.E.64 desc[UR4][R12.64+0x408], R8 ;  /* 0x000408080c007985 */ /* 0x0243e8000c101b04 */
[----:B-1----:R-:W2:Y:S04]  /*0dc0*/  LDL.128 R8, [R0+-0x10] ;  /* 0xfffff00000087983 */ /* 0x002ea80000100c00 */
[----:B--2---:R1:W-:Y:S04]  /*0dd0*/  ST.E.64 desc[UR4][R12.64+0x410], R8 ;  /* 0x000410080c007985 */ /* 0x0043e8000c101b04 */
[----:B-1----:R-:W2:Y:S04]  /*0de0*/  LDL.64 R8, [R2+-0x8] ;  /* 0xfffff80002087983 */ /* 0x002ea80000100a00 */
[----:B--2---:R-:W-:Y:S04]  /*0df0*/  ST.E.64 desc[UR4][R8.64+0x408], R10 ;  /* 0x0004080a08007985 */ /* 0x004fe8000c101b04 */
[----:B------:R-:W2:Y:S04]  /*0e00*/  LDL.128 R12, [R0] ;  /* 0x00000000000c7983 */ /* 0x000ea80000100c00 */
[----:B--2---:R1:W-:Y:S04]  /*0e10*/  ST.E.64 desc[UR4][R8.64+0x410], R12 ;  /* 0x0004100c08007985 */ /* 0x0043e8000c101b04 */
[----:B-1----:R-:W2:Y:S04]  /*0e20*/  LDL.128 R8, [R2] ;  /* 0x0000000002087983 */ /* 0x002ea80000100c00 */
[----:B--2---:R1:W-:Y:S04]  /*0e30*/  ST.E.64 desc[UR4][R8.64+0x408], R14 ;  /* 0x0004080e08007985 */ /* 0x0043e8000c101b04 */
[----:B-1----:R-:W2:Y:S01]  /*0e40*/  LDL.128 R12, [R0+0x10] ;  /* 0x00001000000c7983 */ /* 0x002ea20000100c00 */
[----:B------:R-:W-:-:S04]  /*0e50*/  IADD3 R22, P0, PT, R22, 0x4, RZ ;  /* 0x0000000416167810 */ /* 0x000fc80007f1e0ff */
[----:B------:R-:W-:Y:S01]  /*0e60*/  IADD3 R23, P1, PT, R22, -R21, RZ ;  /* 0x8000001516177210 */ /* 0x000fe20007f3e0ff */
[----:B------:R-:W-:-:S03]  /*0e70*/  IMAD.X R19, RZ, RZ, R19, P0 ;  /* 0x000000ffff137224 */ /* 0x000fc600000e0613 */
[----:B------:R-:W-:Y:S01]  /*0e80*/  ISETP.NE.U32.AND P0, PT, R23, -0x1, PT ;  /* 0xffffffff1700780c */ /* 0x000fe20003f05070 */
[----:B------:R-:W-:Y:S01]  /*0e90*/  IMAD.X R23, R19, 0x1, ~R20, P1 ;  /* 0x0000000113177824 */ /* 0x000fe200008e0e14 */
[----:B--2---:R1:W-:Y:S04]  /*0ea0*/  ST.E.64 desc[UR4][R8.64+0x410], R12 ;  /* 0x0004100c08007985 */ /* 0x0043e8000c101b04 */
[----:B------:R2:W-:Y:S04]  /*0eb0*/  ST.E.64 desc[UR4][R10.64+0x408], R14 ;  /* 0x0004080e0a007985 */ /* 0x0005e8000c101b04 */
[----:B-1----:R1:W3:Y:S01]  /*0ec0*/  LDL.64 R8, [R0+0x20] ;  /* 0x0000200000087983 */ /* 0x0022e20000100a00 */
[----:B------:R-:W-:Y:S01]  /*0ed0*/  ISETP.NE.AND.EX P0, PT, R23, -0x1, PT, P0 ;  /* 0xffffffff1700780c */ /* 0x000fe20003f05300 */
[----:B-1----:R-:W-:-:S02]  /*0ee0*/  VIADD R0, R0, 0x40 ;  /* 0x0000004000007836 */ /* 0x002fc40000000000 */
[----:B---3--:R2:W-:Y:S04]  /*0ef0*/  ST.E.64 desc[UR4][R10.64+0x410], R8 ;  /* 0x000410080a007985 */ /* 0x0085e8000c101b04 */
[----:B------:R1:W5:Y:S02]  /*0f00*/  LDL.64 R12, [R2+0x10] ;  /* 0x00001000020c7983 */ /* 0x0003640000100a00 */
[----:B-1----:R-:W-:-:S04]  /*0f10*/  VIADD R2, R2, 0x20 ;  /* 0x0000002002027836 */ /* 0x002fc80000000000 */
[----:B------:R-:W-:Y:S05]  /*0f20*/  @P0 BRA `(.L_x_285) ;  /* 0xfffffffc009c0947 */ /* 0x000fea000383ffff */
[----:B------:R-:W-:Y:S05]  /*0f30*/  BSYNC.RECONVERGENT B4 ;  /* 0x0000000000047941 */ /* 0x000fea0003800200 */
.L_x_284:
[----:B------:R-:W-:Y:S05]  /*0f40*/  BSYNC.RECONVERGENT B3 ;  /* 0x0000000000037941 */ /* 0x000fea0003800200 */
.L_x_283:
[----:B--2---:R-:W-:Y:S01]  /*0f50*/  VIADD R11, R3, 0xffffffff ;  /* 0xffffffff030b7836 */ /* 0x004fe20000000000 */
[----:B------:R-:W-:Y:S04]  /*0f60*/  BSSY.RECONVERGENT B3, `(.L_x_286) ;  /* 0x000001b000037945 */ /* 0x000fe80003800200 */
[----:B------:R-:W-:-:S04]  /*0f70*/  LOP3.LUT R11, R11, 0x3, RZ, 0xc0, !PT ;  /* 0x000000030b0b7812 */ /* 0x000fc800078ec0ff */
[----:B------:R-:W-:-:S04]  /*0f80*/  ISETP.NE.U32.AND P0, PT, R11, RZ, PT ;  /* 0x000000ff0b00720c */ /* 0x000fc80003f05070 */
[----:B------:R-:W-:-:S13]  /*0f90*/  ISETP.NE.AND.EX P0, PT, RZ, RZ, PT, P0 ;  /* 0x000000ffff00720c */ /* 0x000fda0003f05300 */
[----:B------:R-:W-:Y:S05]  /*0fa0*/  @!P0 BRA `(.L_x_287) ;  /* 0x0000000000588947 */ /* 0x000fea0003800000 */
[C-C-:B------:R-:W-:Y:S01]  /*0fb0*/  IMAD.U32 R10, R21.reuse, 0x8, R1.reuse ;  /* 0x00000008150a7824 */ /* 0x140fe200078e0001 */
[----:B------:R-:W-:Y:S01]  /*0fc0*/  BSSY.RECONVERGENT B4, `(.L_x_287) ;  /* 0x0000014000047945 */ /* 0x000fe20003800200 */
[----:B------:R-:W-:Y:S02]  /*0fd0*/  IMAD.U32 R0, R21, 0x10, R1 ;  /* 0x0000001015007824 */ /* 0x000fe400078e0001 */
[----:B------:R-:W-:Y:S02]  /*0fe0*/  IMAD.MOV.U32 R14, RZ, RZ, RZ ;  /* 0x000000ffff0e7224 */ /* 0x000fe400078e00ff */
[----:B------:R-:W-:Y:S02]  /*0ff0*/  VIADD R10, R10, 0x8 ;  /* 0x000000080a0a7836 */ /* 0x000fe40000000000 */
[----:B------:R-:W-:-:S07]  /*1000*/  VIADD R0, R0, 0x10 ;  /* 0x0000001000007836 */ /* 0x000fce0000000000 */
.L_x_288:
[----:B------:R-:W2:Y:S01]  /*1010*/  LDL.64 R2, [R0+-0x8] ;  /* 0xfffff80000027983 */ /* 0x000ea20000100a00 */
[----:B------:R-:W-:-:S04]  /*1020*/  IADD3 R11, P0, PT, R11, -0x1, RZ ;  /* 0xffffffff0b0b7810 */ /* 0x000fc80007f1e0ff */
[----:B------:R-:W-:Y:S02]  /*1030*/  IADD3.X R14, PT, PT, R14, -0x1, RZ, P0, !PT ;  /* 0xffffffff0e0e7810 */ /* 0x000fe400007fe4ff */
[----:B------:R-:W-:-:S04]  /*1040*/  ISETP.NE.U32.AND P0, PT, R11, RZ, PT ;  /* 0x000000ff0b00720c */ /* 0x000fc80003f05070 */
[----:B------:R-:W-:Y:S01]  /*1050*/  ISETP.NE.AND.EX P0, PT, R14, RZ, PT, P0 ;  /* 0x000000ff0e00720c */ /* 0x000fe20003f05300 */
[----:B--2--5:R-:W-:Y:S04]  /*1060*/  ST.E.64 desc[UR4][R12.64+0x408], R2 ;  /* 0x000408020c007985 */ /* 0x024fe8000c101b04 */
[----:B------:R1:W2:Y:S01]  /*1070*/  LDL.64 R8, [R0] ;  /* 0x0000000000087983 */ /* 0x0002a20000100a00 */
[----:B------:R-:W-:Y:S01]  /*1080*/  IMAD.MOV.U32 R22, RZ, RZ, R21 ;  /* 0x000000ffff167224 */ /* 0x000fe200078e0015 */
[----:B------:R-:W-:-:S05]  /*1090*/  IADD3 R21, P1, PT, R21, 0x1, RZ ;  /* 0x0000000115157810 */ /* 0x000fca0007f3e0ff */
[----:B------:R-:W-:Y:S02]  /*10a0*/  IMAD.X R20, RZ, RZ, R20, P1 ;  /* 0x000000ffff147224 */ /* 0x000fe400008e0614 */
[----:B-1----:R-:W-:Y:S01]  /*10b0*/  VIADD R0, R0, 0x10 ;  /* 0x0000001000007836 */ /* 0x002fe20000000000 */
[----:B--2---:R1:W-:Y:S04]  /*10c0*/  ST.E.64 desc[UR4][R12.64+0x410], R8 ;  /* 0x000410080c007985 */ /* 0x0043e8000c101b04 */
[----:B-1----:R1:W5:Y:S02]  /*10d0*/  LDL.64 R12, [R10] ;  /* 0x000000000a0c7983 */ /* 0x0023640000100a00 */
[----:B-1----:R-:W-:Y:S01]  /*10e0*/  VIADD R10, R10, 0x8 ;  /* 0x000000080a0a7836 */ /* 0x002fe20000000000 */
[----:B------:R-:W-:Y:S06]  /*10f0*/  @P0 BRA `(.L_x_288) ;  /* 0xfffffffc00c40947 */ /* 0x000fec000383ffff */
[----:B------:R-:W-:Y:S05]  /*1100*/  BSYNC.RECONVERGENT B4 ;  /* 0x0000000000047941 */ /* 0x000fea0003800200 */
.L_x_287:
[----:B------:R-:W-:Y:S05]  /*1110*/  BSYNC.RECONVERGENT B3 ;  /* 0x0000000000037941 */ /* 0x000fea0003800200 */
.L_x_286:
[----:B------:R-:W-:-:S07]  /*1120*/  VIADD R22, R22, 0x2 ;  /* 0x0000000216167836 */ /* 0x000fce0000000000 */
.L_x_282:
[----:B------:R-:W-:Y:S05]  /*1130*/  BSYNC.RECONVERGENT B1 ;  /* 0x0000000000017941 */ /* 0x000fea0003800200 */
.L_x_281:
[----:B------:R-:W-:-:S04]  /*1140*/  LOP3.LUT R0, R26, 0x1, RZ, 0xc0, !PT ;  /* 0x000000011a007812 */ /* 0x000fc800078ec0ff */
[----:B------:R-:W-:Y:S01]  /*1150*/  ISETP.NE.U32.AND P0, PT, R0, 0x1, PT ;  /* 0x000000010000780c */ /* 0x000fe20003f05070 */
[----:B------:R-:W-:-:S03]  /*1160*/  IMAD.U32 R0, R21, 0x10, R1 ;  /* 0x0000001015007824 */ /* 0x000fc600078e0001 */
[----:B------:R-:W-:-:S13]  /*1170*/  ISETP.NE.U32.AND.EX P0, PT, RZ, RZ, PT, P0 ;  /* 0x000000ffff00720c */ /* 0x000fda0003f05100 */
[----:B------:R-:W2:Y:S04]  /*1180*/  @!P0 LDL.64 R2, [R0+0x8] ;  /* 0x0000080000028983 */ /* 0x000ea80000100a00 */
[----:B--2--5:R-:W-:Y:S04]  /*1190*/  @!P0 ST.E.64 desc[UR4][R12.64+0x408], R2 ;  /* 0x000408020c008985 */ /* 0x024fe8000c101b04 */
[----:B------:R-:W2:Y:S01]  /*11a0*/  @!P0 LDL.64 R10, [R0+0x10] ;  /* 0x00001000000a8983 */ /* 0x000ea20000100a00 */
[----:B------:R-:W-:-:S03]  /*11b0*/  IMAD.U32 R8, R22, 0x8, R1 ;  /* 0x0000000816087824 */ /* 0x000fc600078e0001 */
[----:B--2---:R1:W-:Y:S04]  /*11c0*/  @!P0 ST.E.64 desc[UR4][R12.64+0x410], R10 ;  /* 0x0004100a0c008985 */ /* 0x0043e8000c101b04 */
[----:B------:R-:W2:Y:S04]  /*11d0*/  @P0 LDL.64 R14, [R0+0x8] ;  /* 0x00000800000e0983 */ /* 0x000ea80000100a00 */
[----:B--2---:R2:W-:Y:S04]  /*11e0*/  @P0 ST.E.64 desc[UR4][R12.64+0x408], R14 ;  /* 0x0004080e0c000985 */ /* 0x0045e8000c101b04 */
[----:B------:R-:W5:Y:S01]  /*11f0*/  LDL.64 R8, [R8] ;  /* 0x0000000008087983 */ /* 0x000f620000100a00 */
[----:B-1----:R-:W-:-:S05]  /*1200*/  IADD3 R11, P0, PT, R21, 0x1, RZ ;  /* 0x00000001150b7810 */ /* 0x002fca0007f1e0ff */
[----:B------:R-:W-:-:S08]  /*1210*/  IMAD.X R3, RZ, RZ, R20, P0 ;  /* 0x000000ffff037224 */ /* 0x000fd000000e0614 */
.L_x_280:
[----:B------:R-:W-:Y:S05]  /*1220*/  BSYNC.RECONVERGENT B2 ;  /* 0x0000000000027941 */ /* 0x000fea0003800200 */
.L_x_279:
[----:B------:R-:W-:Y:S01]  /*1230*/  ISETP.GE.U32.AND P0, PT, R11, R26, PT ;  /* 0x0000001a0b00720c */ /* 0x000fe20003f06070 */
[----:B------:R-:W-:Y:S02]  /*1240*/  IMAD.MOV.U32 R0, RZ, RZ, R26 ;  /* 0x000000ffff007224 */ /* 0x000fe400078e001a */
[----:B------:R-:W-:Y:S01]  /*1250*/  IMAD.MOV.U32 R2, RZ, RZ, R27 ;  /* 0x000000ffff027224 */ /* 0x000fe200078e001b */
[----:B------:R-:W-:-:S13]  /*1260*/  ISETP.GE.U32.AND.EX P0, PT, R3, R27, PT, P0 ;  /* 0x0000001b0300720c */ /* 0x000fda0003f06100 */
[----:B------:R-:W-:Y:S05]  /*1270*/  @P0 BRA `(.L_x_265) ;  /* 0x0000000000ec0947 */ /* 0x000fea0003800000 */
[C---:B------:R-:W-:Y:S01]  /*1280*/  IMAD.IADD R2, R26.reuse, 0x1, -R11 ;  /* 0x000000011a027824 */ /* 0x040fe200078e0a0b */
[----:B------:R-:W-:Y:S01]  /*1290*/  IADD3 R0, P2, PT, -R26, R11, RZ ;  /* 0x0000000b1a007210 */ /* 0x000fe20007f5e1ff */
[----:B------:R-:W-:Y:S03]  /*12a0*/  BSSY.RECONVERGENT B1, `(.L_x_289) ;  /* 0x0000017000017945 */ /* 0x000fe60003800200 */
[----:B------:R-:W-:Y:S02]  /*12b0*/  LOP3.LUT R2, R2, 0x3, RZ, 0xc0, !PT ;  /* 0x0000000302027812 */ /* 0x000fe400078ec0ff */
[----:B------:R-:W-:Y:S01]  /*12c0*/  ISETP.GT.U32.AND P0, PT, R0, -0x4, PT ;  /* 0xfffffffc0000780c */ /* 0x000fe20003f04070 */
[----:B------:R-:W-:Y:S01]  /*12d0*/  IMAD.X R0, R3, 0x1, ~R27, P2 ;  /* 0x0000000103007824 */ /* 0x000fe200010e0e1b */
[----:B------:R-:W-:-:S04]  /*12e0*/  ISETP.NE.U32.AND P1, PT, R2, RZ, PT ;  /* 0x000000ff0200720c */ /* 0x000fc80003f25070 */
[----:B------:R-:W-:Y:S02]  /*12f0*/  ISETP.NE.AND.EX P1, PT, RZ, RZ, PT, P1 ;  /* 0x000000ffff00720c */ /* 0x000fe40003f25310 */
[----:B------:R-:W-:-:S11]  /*1300*/  ISETP.GT.U32.AND.EX P0, PT, R0, -0x1, PT, P0 ;  /* 0xffffffff0000780c */ /* 0x000fd60003f04100 */
[----:B------:R-:W-:Y:S05]  /*1310*/  @!P1 BRA `(.L_x_290) ;  /* 0x00000000003c9947 */ /* 0x000fea0003800000 */
[----:B------:R-:W-:Y:S02]  /*1320*/  IMAD.U32 R0, R22, 0x8, R1 ;  /* 0x0000000816007824 */ /* 0x000fe400078e0001 */
[----:B------:R-:W-:Y:S02]  /*1330*/  IMAD.MOV.U32 R10, RZ, RZ, RZ ;  /* 0x000000ffff0a7224 */ /* 0x000fe400078e00ff */
[----:B------:R-:W-:-:S07]  /*1340*/  VIADD R0, R0, 0x8 ;  /* 0x0000000800007836 */ /* 0x000fce0000000000 */
.L_x_291:
[----:B------:R-:W-:Y:S01]  /*1350*/  IADD3 R2, P1, PT, R2, -0x1, RZ ;  /* 0xffffffff02027810 */ /* 0x000fe20007f3e0ff */
[----:B-----5:R-:W-:Y:S03]  /*1360*/  ST.E.64 desc[UR4][R8.64+0x408], RZ ;  /* 0x000408ff08007985 */ /* 0x020fe6000c101b04 */
[----:B------:R-:W-:Y:S01]  /*1370*/  IADD3.X R10, PT, PT, R10, -0x1, RZ, P1, !PT ;  /* 0xffffffff0a0a7810 */ /* 0x000fe20000ffe4ff */
[----:B------:R1:W-:Y:S01]  /*1380*/  ST.E.64 desc[UR4][R8.64+0x410], RZ ;  /* 0x000410ff08007985 */ /* 0x0003e2000c101b04 */
[----:B------:R-:W-:-:S04]  /*1390*/  ISETP.NE.U32.AND P1, PT, R2, RZ, PT ;  /* 0x000000ff0200720c */ /* 0x000fc80003f25070 */
[----:B------:R-:W-:Y:S02]  /*13a0*/  ISETP.NE.AND.EX P1, PT, R10, RZ, PT, P1 ;  /* 0x000000ff0a00720c */ /* 0x000fe40003f25310 */
[----:B------:R-:W-:Y:S01]  /*13b0*/  IADD3 R11, P2, PT, R11, 0x1, RZ ;  /* 0x000000010b0b7810 */ /* 0x000fe20007f5e0ff */
[----:B------:R-:W-:Y:S01]  /*13c0*/  VIADD R22, R22, 0x1 ;  /* 0x0000000116167836 */ /* 0x000fe20000000000 */
[----:B-1----:R1:W5:Y:S03]  /*13d0*/  LDL.64 R8, [R0] ;  /* 0x0000000000087983 */ /* 0x0023660000100a00 */
[----:B------:R-:W-:Y:S02]  /*13e0*/  IMAD.X R3, RZ, RZ, R3, P2 ;  /* 0x000000ffff037224 */ /* 0x000fe400010e0603 */
[----:B-1----:R-:W-:-:S04]  /*13f0*/  VIADD R0, R0, 0x8 ;  /* 0x0000000800007836 */ /* 0x002fc80000000000 */
[----:B------:R-:W-:Y:S05]  /*1400*/  @P1 BRA `(.L_x_291) ;  /* 0xfffffffc00d01947 */ /* 0x000fea000383ffff */
.L_x_290:
[----:B------:R-:W-:Y:S05]  /*1410*/  BSYNC.RECONVERGENT B1 ;  /* 0x0000000000017941 */ /* 0x000fea0003800200 */
.L_x_289:
[----:B------:R-:W-:Y:S02]  /*1420*/  IMAD.MOV.U32 R0, RZ, RZ, R26 ;  /* 0x000000ffff007224 */ /* 0x000fe400078e001a */
[----:B------:R-:W-:Y:S01]  /*1430*/  IMAD.MOV.U32 R2, RZ, RZ, R27 ;  /* 0x000000ffff027224 */ /* 0x000fe200078e001b */
[----:B------:R-:W-:Y:S06]  /*1440*/  @P0 BRA `(.L_x_265) ;  /* 0x0000000000780947 */ /* 0x000fec0003800000 */
[----:B------:R-:W-:Y:S01]  /*1450*/  IMAD.U32 R0, R22, 0x8, R1 ;  /* 0x0000000816007824 */ /* 0x000fe200078e0001 */
[----:B------:R-:W-:Y:S03]  /*1460*/  BSSY.RECONVERGENT B1, `(.L_x_292) ;  /* 0x0000014000017945 */ /* 0x000fe60003800200 */
[----:B------:R-:W-:-:S07]  /*1470*/  VIADD R0, R0, 0x20 ;  /* 0x0000002000007836 */ /* 0x000fce0000000000 */
.L_x_293:
[----:B-----5:R-:W-:Y:S04]  /*1480*/  ST.E.64 desc[UR4][R8.64+0x408], RZ ;  /* 0x000408ff08007985 */ /* 0x020fe8000c101b04 */
[----:B------:R1:W-:Y:S04]  /*1490*/  ST.E.64 desc[UR4][R8.64+0x410], RZ ;  /* 0x000410ff08007985 */ /* 0x0003e8000c101b04 */
[----:B--2---:R-:W2:Y:S04]  /*14a0*/  LDL.64 R12, [R0+-0x18] ;  /* 0xffffe800000c7983 */ /* 0x004ea80000100a00 */
[----:B--2---:R3:W-:Y:S04]  /*14b0*/  ST.E.64 desc[UR4][R12.64+0x408], RZ ;  /* 0x000408ff0c007985 */ /* 0x0047e8000c101b04 */
[----:B------:R3:W-:Y:S04]  /*14c0*/  ST.E.64 desc[UR4][R12.64+0x410], RZ ;  /* 0x000410ff0c007985 */ /* 0x0007e8000c101b04 */
[----:B------:R-:W2:Y:S01]  /*14d0*/  LDL.64 R14, [R0+-0x10] ;  /* 0xfffff000000e7983 */ /* 0x000ea20000100a00 */
[----:B------:R-:W-:-:S05]  /*14e0*/  IADD3 R11, P0, PT, R11, 0x4, RZ ;  /* 0x000000040b0b7810 */ /* 0x000fca0007f1e0ff */
[----:B------:R-:W-:Y:S01]  /*14f0*/  IMAD.X R3, RZ, RZ, R3, P0 ;  /* 0x000000ffff037224 */ /* 0x000fe200000e0603 */
[----:B------:R-:W-:-:S04]  /*1500*/  ISETP.GE.U32.AND P0, PT, R11, R26, PT ;  /* 0x0000001a0b00720c */ /* 0x000fc80003f06070 */
[----:B------:R-:W-:Y:S01]  /*1510*/  ISETP.GE.U32.AND.EX P0, PT, R3, R27, PT, P0 ;  /* 0x0000001b0300720c */ /* 0x000fe20003f06100 */
[----:B--2---:R3:W-:Y:S04]  /*1520*/  ST.E.64 desc[UR4][R14.64+0x408], RZ ;  /* 0x000408ff0e007985 */ /* 0x0047e8000c101b04 */
[----:B------:R3:W-:Y:S04]  /*1530*/  ST.E.64 desc[UR4][R14.64+0x410], RZ ;  /* 0x000410ff0e007985 */ /* 0x0007e8000c101b04 */
[----:B------:R-:W2:Y:S04]  /*1540*/  LDL.64 R20, [R0+-0x8] ;  /* 0xfffff80000147983 */ /* 0x000ea80000100a00 */
[----:B--2---:R3:W-:Y:S04]  /*1550*/  ST.E.64 desc[UR4][R20.64+0x408], RZ ;  /* 0x000408ff14007985 */ /* 0x0047e8000c101b04 */
[----:B------:R3:W-:Y:S04]  /*1560*/  ST.E.64 desc[UR4][R20.64+0x410], RZ ;  /* 0x000410ff14007985 */ /* 0x0007e8000c101b04 */
[----:B-1----:R1:W5:Y:S02]  /*1570*/  LDL.64 R8, [R0] ;  /* 0x0000000000087983 */ /* 0x0023640000100a00 */
[----:B-1----:R-:W-:Y:S01]  /*1580*/  VIADD R0, R0, 0x20 ;  /* 0x0000002000007836 */ /* 0x002fe20000000000 */
[----:B---3--:R-:W-:Y:S06]  /*1590*/  @!P0 BRA `(.L_x_293) ;  /* 0xfffffffc00b88947 */ /* 0x008fec000383ffff */
[----:B------:R-:W-:Y:S05]  /*15a0*/  BSYNC.RECONVERGENT B1 ;  /* 0x0000000000017941 */ /* 0x000fea0003800200 */
.L_x_292:
[----:B------:R-:W-:Y:S02]  /*15b0*/  IMAD.MOV.U32 R0, RZ, RZ, R26 ;  /* 0x000000ffff007224 */ /* 0x000fe400078e001a */
[----:B------:R-:W-:Y:S01]  /*15c0*/  IMAD.MOV.U32 R2, RZ, RZ, R27 ;  /* 0x000000ffff027224 */ /* 0x000fe200078e001b */
[----:B------:R-:W-:Y:S06]  /*15d0*/  BRA `(.L_x_265) ;  /* 0x0000000000147947 */ /* 0x000fec0003800000 */
.L_x_264:
[----:B------:R-:W-:-:S04]  /*15e0*/  ISETP.NE.U32.AND P0, PT, R4, RZ, PT ;  /* 0x000000ff0400720c */ /* 0x000fc80003f05070 */
[----:B------:R-:W-:-:S13]  /*15f0*/  ISETP.NE.AND.EX P0, PT, R0, RZ, PT, P0 ;  /* 0x000000ff0000720c */ /* 0x000fda0003f05300 */
[----:B------:R-:W-:Y:S05]  /*1600*/  @!P0 EXIT ;  /* 0x000000000000894d */ /* 0x000fea0003800000 */
[----:B------:R-:W-:Y:S02]  /*1610*/  IMAD.MOV.U32 R0, RZ, RZ, RZ ;  /* 0x000000ffff007224 */ /* 0x000fe400078e00ff */
[----:B------:R-:W-:-:S07]  /*1620*/  IMAD.MOV.U32 R2, RZ, RZ, RZ ;  /* 0x000000ffff027224 */ /* 0x000fce00078e00ff */
.L_x_265:
[----:B------:R-:W-:Y:S05]  /*1630*/  BSYNC.RECONVERGENT B0 ;  /* 0x0000000000007941 */ /* 0x000fea0003800200 */
.L_x_263:
[----:B-----5:R-:W3:Y:S01]  /*1640*/  LD.E.64 R8, desc[UR4][R28.64+0x20] ;  /* 0x000020041c087980 */ /* 0x020ee2000c101b00 */
        /* <DEDUP_REMOVED lines=11> */
[----:B------:R-:W-:Y:S02]  /*1700*/  @!P0 IMAD.MOV.U32 R10, RZ, RZ, R24 ;  /* 0x000000ffff0a8224 */ /* 0x000fe400078e0018 */
        /* <DEDUP_REMOVED lines=11> */
[----:B------:R-:W-:Y:S02]  /*17c0*/  @!P0 IMAD.MOV.U32 R3, RZ, RZ, 0x1 ;  /* 0x00000001ff038424 */ /* 0x000fe400078e00ff */
[----:B----4-:R-:W-:Y:S02]  /*17d0*/  @!P0 IMAD.MOV.U32 R10, RZ, RZ, R24 ;  /* 0x000000ffff0a8224 */ /* 0x010fe400078e0018 */
[----:B------:R-:W-:Y:S01]  /*17e0*/  @!P0 IMAD.MOV.U32 R11, RZ, RZ, R25 ;  /* 0x000000ffff0b8224 */ /* 0x000fe200078e0019 */
[----:B---3-5:R-:W-:-:S07]  /*17f0*/  @!P0 CS2R R8, SRZ ;  /* 0x0000000000088805 */ /* 0x028fce000001ff00 */
.L_x_295:
[----:B------:R-:W-:Y:S05]  /*1800*/  BSYNC.RECONVERGENT B0 ;  /* 0x0000000000007941 */ /* 0x000fea0003800200 */
.L_x_294:
[----:B------:R-:W-:Y:S01]  /*1810*/  BSSY.RECONVERGENT B0, `(.L_x_296) ;  /* 0x0000042000007945 */ /* 0x000fe20003800200 */
[----:B--2---:R-:W-:Y:S02]  /*1820*/  IMAD.MOV.U32 R13, RZ, RZ, R18 ;  /* 0x000000ffff0d7224 */ /* 0x004fe400078e0012 */
[----:B------:R-:W-:Y:S01]  /*1830*/  IMAD.MOV.U32 R12, RZ, RZ, R16 ;  /* 0x000000ffff0c7224 */ /* 0x000fe200078e0010 */
[----:B------:R-:W-:Y:S06]  /*1840*/  @!P1 BRA `(.L_x_297) ;  /* 0x0000000000f89947 */ /* 0x000fec0003800000 */
[----:B------:R-:W2:Y:S01]  /*1850*/  LDCU.64 UR6, c[0x0][0x3e8] ;  /* 0x00007d00ff0677ac */ /* 0x000ea20008000a00 */
[----:B------:R-:W-:Y:S02]  /*1860*/  IMAD.MOV.U32 R22, RZ, RZ, RZ ;  /* 0x000000ffff167224 */ /* 0x000fe400078e00ff */
[----:B------:R-:W-:Y:S02]  /*1870*/  IMAD.MOV.U32 R13, RZ, RZ, R18 ;  /* 0x000000ffff0d7224 */ /* 0x000fe400078e0012 */
[----:B------:R-:W-:Y:S01]  /*1880*/  IMAD.MOV.U32 R12, RZ, RZ, R16 ;  /* 0x000000ffff0c7224 */ /* 0x000fe200078e0010 */
[----:B--2---:R-:W-:-:S04]  /*1890*/  LEA R23, P0, R18, UR6, 0x3 ;  /* 0x0000000612177c11 */ /* 0x004fc8000f8018ff */
[----:B------:R-:W-:-:S09]  /*18a0*/  LEA.HI.X R19, R18, UR7, R16, 0x3, P0 ;  /* 0x0000000712137c11 */ /* 0x000fd200080f1c10 */
.L_x_300:
[----:B------:R-:W-:Y:S02]  /*18b0*/  IMAD.MOV.U32 R14, RZ, RZ, R23 ;  /* 0x000000ffff0e7224 */ /* 0x000fe400078e0017 */
[----:B------:R-:W-:-:S05]  /*18c0*/  IMAD.MOV.U32 R15, RZ, RZ, R19 ;  /* 0x000000ffff0f7224 */ /* 0x000fca00078e0013 */
[----:B--2---:R2:W3:Y:S02]  /*18d0*/  LDG.E.64 R20, desc[UR4][R14.64] ;  /* 0x000000040e147981 */ /* 0x0044e4000c1e1b00 */
[----:B--2---:R-:W-:-:S04]  /*18e0*/  LEA R14, P0, R8, R10, 0x3 ;  /* 0x0000000a080e7211 */ /* 0x004fc800078018ff */
[----:B------:R-:W-:-:S05]  /*18f0*/  LEA.HI.X R15, R8, R11, R9, 0x3, P0 ;  /* 0x0000000b080f7211 */ /* 0x000fca00000f1c09 */
[----:B---3--:R2:W-:Y:S04]  /*1900*/  ST.E.64 desc[UR4][R14.64], R20 ;  /* 0x000000140e007985 */ /* 0x0085e8000c101b04 */
[----:B--2---:R-:W2:Y:S02]  /*1910*/  LD.E.64 R14, desc[UR4][R28.64+0x8] ;  /* 0x000008041c0e7980 */ /* 0x004ea4000c101b00 */
[----:B--2---:R-:W-:-:S05]  /*1920*/  IADD3 R14, P0, PT, R14, 0x1, RZ ;  /* 0x000000010e0e7810 */ /* 0x004fca0007f1e0ff */
[----:B------:R-:W-:-:S05]  /*1930*/  IMAD.X R15, RZ, RZ, R15, P0 ;  /* 0x000000ffff0f7224 */ /* 0x000fca00000e060f */
[----:B------:R2:W-:Y:S04]  /*1940*/  ST.E.64 desc[UR4][R28.64+0x8], R14 ;  /* 0x0000080e1c007985 */ /* 0x0005e8000c101b04 */
[----:B--2---:R-:W2:Y:S02]  /*1950*/  LD.E.64 R14, desc[UR4][R10.64+0x400] ;  /* 0x000400040a0e7980 */ /* 0x004ea4000c101b00 */
[----:B--2---:R-:W-:-:S05]  /*1960*/  IADD3 R14, P0, PT, R14, 0x1, RZ ;  /* 0x000000010e0e7810 */ /* 0x004fca0007f1e0ff */
[----:B------:R-:W-:-:S05]  /*1970*/  IMAD.X R15, RZ, RZ, R15, P0 ;  /* 0x000000ffff0f7224 */ /* 0x000fca00000e060f */
[----:B------:R2:W-:Y:S04]  /*1980*/  ST.E.64 desc[UR4][R10.64+0x400], R14 ;  /* 0x0004000e0a007985 */ /* 0x0005e8000c101b04 */
[----:B--2---:R-:W2:Y:S01]  /*1990*/  LD.E.64 R14, desc[UR4][R28.64+0x10] ;  /* 0x000010041c0e7980 */ /* 0x004ea2000c101b00 */
[----:B------:R-:W-:Y:S01]  /*19a0*/  IADD3 R13, P1, PT, R13, 0x1, RZ ;  /* 0x000000010d0d7810 */ /* 0x000fe20007f3e0ff */
[----:B------:R-:W-:Y:S01]  /*19b0*/  BSSY.RECONVERGENT B1, `(.L_x_298) ;  /* 0x0000025000017945 */ /* 0x000fe20003800200 */
[----:B------:R-:W-:Y:S02]  /*19c0*/  IADD3 R21, P3, PT, R8, 0x1, RZ ;  /* 0x0000000108157810 */ /* 0x000fe40007f7e0ff */
[----:B------:R-:W-:Y:S01]  /*19d0*/  ISETP.GE.U32.AND P4, PT, R13, R17, PT ;  /* 0x000000110d00720c */ /* 0x000fe20003f86070 */
[----:B------:R-:W-:Y:S01]  /*19e0*/  IMAD.X R12, RZ, RZ, R12, P1 ;  /* 0x000000ffff0c7224 */ /* 0x000fe200008e060c */
[----:B------:R-:W-:Y:S01]  /*19f0*/  ISETP.LT.U32.AND P1, PT, R21, 0x80, PT ;  /* 0x000000801500780c */ /* 0x000fe20003f21070 */
[----:B------:R-:W-:Y:S01]  /*1a00*/  IMAD.X R20, RZ, RZ, R9, P3 ;  /* 0x000000ffff147224 */ /* 0x000fe200018e0609 */
[----:B------:R-:W-:-:S02]  /*1a10*/  IADD3 R26, P2, PT, R26, -0x1, RZ ;  /* 0xffffffff1a1a7810 */ /* 0x000fc40007f5e0ff */
[----:B------:R-:W-:Y:S02]  /*1a20*/  IADD3 R23, P3, PT, R23, 0x8, RZ ;  /* 0x0000000817177810 */ /* 0x000fe40007f7e0ff */
[----:B------:R-:W-:Y:S02]  /*1a30*/  IADD3.X R22, PT, PT, R22, -0x1, RZ, P2, !PT ;  /* 0xffffffff16167810 */ /* 0x000fe400017fe4ff */
[----:B------:R-:W-:-:S04]  /*1a40*/  ISETP.NE.U32.AND P2, PT, R26, RZ, PT ;  /* 0x000000ff1a00720c */ /* 0x000fc80003f45070 */
[----:B------:R-:W-:Y:S02]  /*1a50*/  ISETP.NE.AND.EX P2, PT, R22, RZ, PT, P2 ;  /* 0x000000ff1600720c */ /* 0x000fe40003f45320 */
[----:B--2---:R-:W-:-:S05]  /*1a60*/  IADD3 R14, P0, PT, R14, 0x1, RZ ;  /* 0x000000010e0e7810 */ /* 0x004fca0007f1e0ff */
[----:B------:R-:W-:Y:S01]  /*1a70*/  IMAD.X R15, RZ, RZ, R15, P0 ;  /* 0x000000ffff0f7224 */ /* 0x000fe200000e060f */
[----:B------:R-:W-:-:S04]  /*1a80*/  ISETP.GE.U32.AND P0, PT, R3, R0, PT ;  /* 0x000000000300720c */ /* 0x000fc80003f06070 */
[----:B------:R-:W-:Y:S01]  /*1a90*/  ISETP.GE.U32.AND.EX P0, PT, R4, R2, PT, P0 ;  /* 0x000000020400720c */ /* 0x000fe20003f06100 */
[----:B------:R2:W-:Y:S03]  /*1aa0*/  ST.E.64 desc[UR4][R28.64+0x10], R14 ;  /* 0x0000100e1c007985 */ /* 0x0005e6000c101b04 */
[----:B------:R-:W-:Y:S02]  /*1ab0*/  ISETP.GE.U32.OR.EX P4, PT, R12, R7, P0, P4 ;  /* 0x000000070c00720c */ /* 0x000fe40000786540 */
[----:B------:R-:W-:Y:S02]  /*1ac0*/  ISETP.GE.U32.AND P0, PT, R13, R17, PT ;  /* 0x000000110d00720c */ /* 0x000fe40003f06070 */
[----:B------:R-:W-:Y:S02]  /*1ad0*/  ISETP.LT.U32.OR.EX P1, PT, R20, RZ, P4, P1 ;  /* 0x000000ff1400720c */ /* 0x000fe40002721510 */
[----:B------:R-:W-:-:S04]  /*1ae0*/  ISETP.GE.U32.AND.EX P0, PT, R12, R7, PT, P0 ;  /* 0x000000070c00720c */ /* 0x000fc80003f06100 */
[----:B------:R-:W-:Y:S02]  /*1af0*/  SEL R8, R21, R8, !P0 ;  /* 0x0000000815087207 */ /* 0x000fe40004000000 */
[----:B------:R-:W-:-:S05]  /*1b00*/  SEL R9, R20, R9, !P0 ;  /* 0x0000000914097207 */ /* 0x000fca0004000000 */
[----:B--2---:R-:W-:Y:S05]  /*1b10*/  @P1 BRA `(.L_x_299) ;  /* 0x0000000000381947 */ /* 0x004fea0003800000 */
        /* <DEDUP_REMOVED lines=14> */
.L_x_299:
[----:B------:R-:W-:Y:S05]  /*1c00*/  BSYNC.RECONVERGENT B1 ;  /* 0x0000000000017941 */ /* 0x000fea0003800200 */
.L_x_298:
[----:B------:R-:W-:Y:S01]  /*1c10*/  IMAD.X R19, RZ, RZ, R19, P3 ;  /* 0x000000ffff137224 */ /* 0x000fe200018e0613 */
[----:B------:R-:W-:Y:S06]  /*1c20*/  @P2 BRA `(.L_x_300) ;  /* 0xfffffffc00202947 */ /* 0x000fec000383ffff */
.L_x_297:
[----:B------:R-:W-:Y:S05]  /*1c30*/  BSYNC.RECONVERGENT B0 ;  /* 0x0000000000007941 */ /* 0x000fea0003800200 */
.L_x_296:
[----:B------:R-:W-:-:S04]  /*1c40*/  IADD3 R14, P1, PT, -R17, R18, RZ ;  /* 0x00000012110e7210 */ /* 0x000fc80007f3e1ff */
[----:B------:R-:W-:Y:S01]  /*1c50*/  ISETP.GT.U32.AND P0, PT, R14, -0x4, PT ;  /* 0xfffffffc0e00780c */ /* 0x000fe20003f04070 */
[----:B------:R-:W-:-:S05]  /*1c60*/  IMAD.X R14, R16, 0x1, ~R7, P1 ;  /* 0x00000001100e7824 */ /* 0x000fca00008e0e07 */
[----:B------:R-:W-:-:S13]  /*1c70*/  ISETP.GT.U32.AND.EX P0, PT, R14, -0x1, PT, P0 ;  /* 0xffffffff0e00780c */ /* 0x000fda0003f04100 */
[----:B------:R-:W-:Y:S05]  /*1c80*/  @P0 EXIT ;  /* 0x000000000000094d */ /* 0x000fea0003800000 */
[----:B------:R-:W3:Y:S02]  /*1c90*/  LDCU.64 UR6, c[0x0][0x3e8] ;  /* 0x00007d00ff0677ac */ /* 0x000ee40008000a00 */
[----:B---3--:R-:W-:-:S04]  /*1ca0*/  LEA R18, P0, R13, UR6, 0x3 ;  /* 0x000000060d127c11 */ /* 0x008fc8000f8018ff */
[----:B------:R-:W-:Y:S02]  /*1cb0*/  IADD3 R18, P1, PT, R18, 0x10, RZ ;  /* 0x0000001012127810 */ /* 0x000fe40007f3e0ff */
[----:B------:R-:W-:-:S05]  /*1cc0*/  LEA.HI.X R15, R13, UR7, R12, 0x3, P0 ;  /* 0x000000070d0f7c11 */ /* 0x000fca00080f1c0c */
[----:B------:R-:W-:-:S07]  /*1cd0*/  IMAD.X R15, RZ, RZ, R15, P1 ;  /* 0x000000ffff0f7224 */ /* 0x000fce00008e060f */
.L_x_303:
[----:B------:R-:W-:-:S05]  /*1ce0*/  IMAD.MOV.U32 R14, RZ, RZ, R18 ;  /* 0x000000ffff0e7224 */ /* 0x000fca00078e0012 */
[----:B------:R-:W3:Y:S01]  /*1cf0*/  LDG.E.64 R20, desc[UR4][R14.64+-0x10] ;  /* 0xfffff0040e147981 */ /* 0x000ee2000c1e1b00 */
[----:B------:R-:W-:-:S04]  /*1d00*/  LEA R18, P0, R8, R10, 0x3 ;  /* 0x0000000a08127211 */ /* 0x000fc800078018ff */
[----:B------:R-:W-:-:S05]  /*1d10*/  LEA.HI.X R19, R8, R11, R9, 0x3, P0 ;  /* 0x0000000b08137211 */ /* 0x000fca00000f1c09 */
[----:B---3--:R3:W-:Y:S04]  /*1d20*/  ST.E.64 desc[UR4][R18.64], R20 ;  /* 0x0000001412007985 */ /* 0x0087e8000c101b04 */
[----:B---3--:R-:W3:Y:S02]  /*1d30*/  LD.E.64 R18, desc[UR4][R28.64+0x8] ;  /* 0x000008041c127980 */ /* 0x008ee4000c101b00 */
[----:B---3--:R-:W-:-:S05]  /*1d40*/  IADD3 R18, P0, PT, R18, 0x1, RZ ;  /* 0x0000000112127810 */ /* 0x008fca0007f1e0ff */
[----:B------:R-:W-:-:S05]  /*1d50*/  IMAD.X R19, RZ, RZ, R19, P0 ;  /* 0x000000ffff137224 */ /* 0x000fca00000e0613 */
[----:B------:R3:W-:Y:S04]  /*1d60*/  ST.E.64 desc[UR4][R28.64+0x8], R18 ;  /* 0x000008121c007985 */ /* 0x0007e8000c101b04 */
[----:B---3--:R-:W3:Y:S01]  /*1d70*/  LD.E.64 R18, desc[UR4][R10.64+0x400] ;  /* 0x000400040a127980 */ /* 0x008ee2000c101b00 */
[----:B------:R-:W-:Y:S02]  /*1d80*/  IADD3 R16, P2, PT, R13, 0x1, RZ ;  /* 0x000000010d107810 */ /* 0x000fe40007f5e0ff */
[----:B------:R-:W-:-:S03]  /*1d90*/  IADD3 R23, P3, PT, R8, 0x1, RZ ;  /* 0x0000000108177810 */ /* 0x000fc60007f7e0ff */
[----:B------:R-:W-:Y:S01]  /*1da0*/  IMAD.X R26, RZ, RZ, R12, P2 ;  /* 0x000000ffff1a7224 */ /* 0x000fe200010e060c */
[----:B------:R-:W-:Y:S01]  /*1db0*/  ISETP.LT.U32.AND P2, PT, R23, 0x80, PT ;  /* 0x000000801700780c */ /* 0x000fe20003f41070 */
[----:B------:R-:W-:Y:S01]  /*1dc0*/  IMAD.X R22, RZ, RZ, R9, P3 ;  /* 0x000000ffff167224 */ /* 0x000fe200018e0609 */
[----:B---3--:R-:W-:-:S05]  /*1dd0*/  IADD3 R18, P0, PT, R18, 0x1, RZ ;  /* 0x0000000112127810 */ /* 0x008fca0007f1e0ff */
[----:B------:R-:W-:-:S05]  /*1de0*/  IMAD.X R19, RZ, RZ, R19, P0 ;  /* 0x000000ffff137224 */ /* 0x000fca00000e0613 */
[----:B------:R3:W-:Y:S04]  /*1df0*/  ST.E.64 desc[UR4][R10.64+0x400], R18 ;  /* 0x000400120a007985 */ /* 0x0007e8000c101b04 */
[----:B---3--:R-:W3:Y:S01]  /*1e00*/  LD.E.64 R18, desc[UR4][R28.64+0x10] ;  /* 0x000010041c127980 */ /* 0x008ee2000c101b00 */
[----:B------:R-:W-:-:S04]  /*1e10*/  ISETP.GE.U32.AND P0, PT, R3, R0, PT ;  /* 0x000000000300720c */ /* 0x000fc80003f06070 */
[----:B------:R-:W-:Y:S02]  /*1e20*/  ISETP.GE.U32.AND.EX P1, PT, R4, R2, PT, P0 ;  /* 0x000000020400720c */ /* 0x000fe40003f26100 */
[----:B------:R-:W-:-:S04]  /*1e30*/  ISETP.GE.U32.AND P0, PT, R16, R17, PT ;  /* 0x000000111000720c */ /* 0x000fc80003f06070 */
[----:B------:R-:W-:-:S04]  /*1e40*/  ISETP.GE.U32.OR.EX P0, PT, R26, R7, P1, P0 ;  /* 0x000000071a00720c */ /* 0x000fc80000f06500 */
[----:B------:R-:W-:Y:S02]  /*1e50*/  ISETP.LT.U32.OR.EX P0, PT, R22, RZ, P0, P2 ;  /* 0x000000ff1600720c */ /* 0x000fe40000701520 */
[----:B------:R-:W-:-:S11]  /*1e60*/  PLOP3.LUT P2, PT, PT, PT, PT, 0x8, 0x80 ;  /* 0x000000000080781c */ /* 0x000fd60003f4e170 */
        /* <DEDUP_REMOVED lines=9> */
[----:B--2---:R-:W-:Y:S02]  /*1f00*/  @!P0 IMAD.MOV.U32 R10, RZ, RZ, R20 ;  /* 0x000000ffff0a8224 */ /* 0x004fe400078e0014 */
[----:B------:R-:W-:Y:S01]  /*1f10*/  @!P0 IMAD.MOV.U32 R11, RZ, RZ, R21 ;  /* 0x000000ffff0b8224 */ /* 0x000fe200078e0015 */
[----:B---3--:R-:W-:-:S05]  /*1f20*/  IADD3 R18, P3, PT, R18, 0x1, RZ ;  /* 0x0000000112127810 */ /* 0x008fca0007f7e0ff */
[----:B------:R-:W-:-:S05]  /*1f30*/  IMAD.X R19, RZ, RZ, R19, P3 ;  /* 0x000000ffff137224 */ /* 0x000fca00018e0613 */
[----:B------:R2:W-:Y:S04]  /*1f40*/  ST.E.64 desc[UR4][R28.64+0x10], R18 ;  /* 0x000010121c007985 */ /* 0x0005e8000c101b04 */
[----:B------:R-:W-:Y:S04]  /*1f50*/  @!P0 ST.E.64 desc[UR4][R10.64+0x400], RZ ;  /* 0x000400ff0a008985 */ /* 0x000fe8000c101b04 */
[----:B------:R-:W-:Y:S04]  /*1f60*/  @!P0 ST.E.64 desc[UR4][R28.64+0x18], R10 ;  /* 0x0000180a1c008985 */ /* 0x000fe8000c101b04 */
[----:B------:R-:W-:Y:S04]  /*1f70*/  @!P0 ST.E.64 desc[UR4][R28.64+0x10], RZ ;  /* 0x000010ff1c008985 */ /* 0x000fe8000c101b04 */
[----:B------:R-:W3:Y:S01]  /*1f80*/  LDG.E.64 R20, desc[UR4][R14.64+-0x8] ;  /* 0xfffff8040e147981 */ /* 0x000ee2000c1e1b00 */
[----:B------:R-:W-:-:S04]  /*1f90*/  ISETP.GE.U32.AND P1, PT, R16, R17, PT ;  /* 0x000000111000720c */ /* 0x000fc80003f26070 */
[----:B------:R-:W-:-:S04]  /*1fa0*/  ISETP.GE.U32.AND.EX P1, PT, R26, R7, PT, P1 ;  /* 0x000000071a00720c */ /* 0x000fc80003f26110 */
[----:B------:R-:W-:Y:S01]  /*1fb0*/  SEL R16, R23, R8, !P1 ;  /* 0x0000000817107207 */ /* 0x000fe20004800000 */
[----:B------:R-:W-:Y:S01]  /*1fc0*/  @!P0 IMAD.MOV.U32 R16, RZ, RZ, RZ ;  /* 0x000000ffff108224 */ /* 0x000fe200078e00ff */
[----:B--2---:R-:W-:Y:S01]  /*1fd0*/  SEL R18, R22, R9, !P1 ;  /* 0x0000000916127207 */ /* 0x004fe20004800000 */
[----:B------:R-:W-:-:S03]  /*1fe0*/  @!P0 IMAD.MOV.U32 R18, RZ, RZ, RZ ;  /* 0x000000ffff128224 */ /* 0x000fc600078e00ff */
[----:B------:R-:W-:-:S04]  /*1ff0*/  LEA R8, P1, R16, R10, 0x3 ;  /* 0x0000000a10087211 */ /* 0x000fc800078218ff */
[----:B------:R-:W-:-:S05]  /*2000*/  LEA.HI.X R9, R16, R11, R18, 0x3, P1 ;  /* 0x0000000b10097211 */ /* 0x000fca00008f1c12 */
[----:B---3--:R2:W-:Y:S04]  /*2010*/  ST.E.64 desc[UR4][R8.64], R20 ;  /* 0x0000001408007985 */ /* 0x0085e8000c101b04 */
[----:B--2---:R-:W2:Y:S02]  /*2020*/  LD.E.64 R8, desc[UR4][R28.64+0x8] ;  /* 0x000008041c087980 */ /* 0x004ea4000c101b00 */
[----:B--2---:R-:W-:-:S05]  /*2030*/  IADD3 R8, P1, PT, R8, 0x1, RZ ;  /* 0x0000000108087810 */ /* 0x004fca0007f3e0ff */
[----:B------:R-:W-:-:S05]  /*2040*/  IMAD.X R9, RZ, RZ, R9, P1 ;  /* 0x000000ffff097224 */ /* 0x000fca00008e0609 */
[----:B------:R2:W-:Y:S04]  /*2050*/  ST.E.64 desc[UR4][R28.64+0x8], R8 ;  /* 0x000008081c007985 */ /* 0x0005e8000c101b04 */
[----:B--2---:R-:W2:Y:S01]  /*2060*/  LD.E.64 R8, desc[UR4][R10.64+0x400] ;  /* 0x000400040a087980 */ /* 0x004ea2000c101b00 */
[----:B------:R-:W-:Y:S02]  /*2070*/  IADD3 R20, P2, PT, R13, 0x2, RZ ;  /* 0x000000020d147810 */ /* 0x000fe40007f5e0ff */
[----:B------:R-:W-:-:S03]  /*2080*/  IADD3 R21, P3, PT, R16, 0x1, RZ ;  /* 0x0000000110157810 */ /* 0x000fc60007f7e0ff */
[----:B------:R-:W-:Y:S02]  /*2090*/  IMAD.X R22, RZ, RZ, R12, P2 ;  /* 0x000000ffff167224 */ /* 0x000fe400010e060c */
[----:B------:R-:W-:Y:S01]  /*20a0*/  IMAD.X R19, RZ, RZ, R18, P3 ;  /* 0x000000ffff137224 */ /* 0x000fe200018e0612 */
[----:B--2---:R-:W-:-:S05]  /*20b0*/  IADD3 R8, P1, PT, R8, 0x1, RZ ;  /* 0x0000000108087810 */ /* 0x004fca0007f3e0ff */
[----:B------:R-:W-:-:S05]  /*20c0*/  IMAD.X R9, RZ, RZ, R9, P1 ;  /* 0x000000ffff097224 */ /* 0x000fca00008e0609 */
[----:B------:R2:W-:Y:S04]  /*20d0*/  ST.E.64 desc[UR4][R10.64+0x400], R8 ;  /* 0x000400080a007985 */ /* 0x0005e8000c101b04 */
[----:B--2---:R-:W2:Y:S01]  /*20e0*/  LD.E.64 R8, desc[UR4][R28.64+0x10] ;  /* 0x000010041c087980 */ /* 0x004ea2000c101b00 */
[----:B------:R-:W-:-:S05]  /*20f0*/  @!P0 IADD3 R3, P1, PT, R3, 0x1, RZ ;  /* 0x0000000103038810 */ /* 0x000fca0007f3e0ff */
[----:B------:R-:W-:Y:S01]  /*2100*/  @!P0 IMAD.X R4, RZ, RZ, R4, P1 ;  /* 0x000000ffff048224 */ /* 0x000fe200008e0604 */
[----:B------:R-:W-:Y:S02]  /*2110*/  ISETP.GE.U32.AND P1, PT, R3, R0, PT ;  /* 0x000000000300720c */ /* 0x000fe40003f26070 */
[----:B------:R-:W-:Y:S02]  /*2120*/  ISETP.GE.U32.AND P0, PT, R20, R17, PT ;  /* 0x000000111400720c */ /* 0x000fe40003f06070 */
[----:B------:R-:W-:Y:S02]  /*2130*/  ISETP.GE.U32.AND.EX P2, PT, R4, R2, PT, P1 ;  /* 0x000000020400720c */ /* 0x000fe40003f46110 */
[----:B------:R-:W-:Y:S02]  /*2140*/  ISETP.LT.U32.AND P1, PT, R21, 0x80, PT ;  /* 0x000000801500780c */ /* 0x000fe40003f21070 */
[----:B------:R-:W-:Y:S02]  /*2150*/  ISETP.GE.U32.OR.EX P0, PT, R22, R7, P2, P0 ;  /* 0x000000071600720c */ /* 0x000fe40001706500 */
[----:B------:R-:W-:-:S02]  /*2160*/  PLOP3.LUT P2, PT, PT, PT, PT, 0x8, 0x80 ;  /* 0x000000000080781c */ /* 0x000fc40003f4e170 */
        /* <DEDUP_REMOVED lines=18> */
[----:B--2---:R-:W2:Y:S01]  /*2290*/  LDG.E.64 R8, desc[UR4][R14.64] ;  /* 0x000000040e087981 */ /* 0x004ea2000c1e1b00 */
[----:B------:R-:W-:-:S04]  /*22a0*/  ISETP.GE.U32.AND P1, PT, R20, R17, PT ;  /* 0x000000111400720c */ /* 0x000fc80003f26070 */
[----:B------:R-:W-:-:S04]  /*22b0*/  ISETP.GE.U32.AND.EX P1, PT, R22, R7, PT, P1 ;  /* 0x000000071600720c */ /* 0x000fc80003f26110 */
[----:B------:R-:W-:Y:S01]  /*22c0*/  SEL R16, R21, R16, !P1 ;  /* 0x0000001015107207 */ /* 0x000fe20004800000 */
[----:B------:R-:W-:Y:S01]  /*22d0*/  @!P0 IMAD.MOV.U32 R16, RZ, RZ, RZ ;  /* 0x000000ffff108224 */ /* 0x000fe200078e00ff */
[----:B------:R-:W-:Y:S01]  /*22e0*/  SEL R18, R19, R18, !P1 ;  /* 0x0000001213127207 */ /* 0x000fe20004800000 */
[----:B------:R-:W-:-:S03]  /*22f0*/  @!P0 IMAD.MOV.U32 R18, RZ, RZ, RZ ;  /* 0x000000ffff128224 */ /* 0x000fc600078e00ff */
[----:B------:R-:W-:-:S04]  /*2300*/  LEA R20, P1, R16, R10, 0x3 ;  /* 0x0000000a10147211 */ /* 0x000fc800078218ff */
[----:B------:R-:W-:-:S05]  /*2310*/  LEA.HI.X R21, R16, R11, R18, 0x3, P1 ;  /* 0x0000000b10157211 */ /* 0x000fca00008f1c12 */
[----:B--2---:R2:W-:Y:S04]  /*2320*/  ST.E.64 desc[UR4][R20.64], R8 ;  /* 0x0000000814007985 */ /* 0x0045e8000c101b04 */
        /* <DEDUP_REMOVED lines=58> */
[----:B------:R-:W-:Y:S01]  /*26d0*/  @!P0 IADD3 R3, P3, PT, R3, 0x1, RZ ;  /* 0x0000000103038810 */ /* 0x000fe20007f7e0ff */
[----:B------:R-:W-:Y:S01]  /*26e0*/  BSSY.RECONVERGENT B0, `(.L_x_301) ;  /* 0x0000025000007945 */ /* 0x000fe20003800200 */
[----:B------:R-:W-:-:S03]  /*26f0*/  IADD3 R13, P2, PT, R13, 0x4, RZ ;  /* 0x000000040d0d7810 */ /* 0x000fc60007f5e0ff */
[----:B------:R-:W-:Y:S01]  /*2700*/  @!P0 IMAD.X R4, RZ, RZ, R4, P3 ;  /* 0x000000ffff048224 */ /* 0x000fe200018e0604 */
[----:B------:R-:W-:Y:S01]  /*2710*/  ISETP.GE.U32.AND P0, PT, R3, R0, PT ;  /* 0x000000000300720c */ /* 0x000fe20003f06070 */
[----:B------:R-:W-:Y:S01]  /*2720*/  IMAD.X R12, RZ, RZ, R12, P2 ;  /* 0x000000ffff0c7224 */ /* 0x000fe200010e060c */
[C---:B------:R-:W-:Y:S02]  /*2730*/  ISETP.GE.U32.AND P4, PT, R13.reuse, R17, PT ;  /* 0x000000110d00720c */ /* 0x040fe40003f86070 */
[----:B------:R-:W-:Y:S02]  /*2740*/  ISETP.GE.U32.AND.EX P0, PT, R4, R2, PT, P0 ;  /* 0x000000020400720c */ /* 0x000fe40003f06100 */
[----:B------:R-:W-:Y:S02]  /*2750*/  IADD3 R18, P3, PT, R14, 0x20, RZ ;  /* 0x000000200e127810 */ /* 0x000fe40007f7e0ff */
[----:B------:R-:W-:Y:S02]  /*2760*/  ISETP.GE.U32.OR.EX P4, PT, R12, R7, P0, P4 ;  /* 0x000000070c00720c */ /* 0x000fe40000786540 */
[----:B------:R-:W-:-:S04]  /*2770*/  ISETP.GE.U32.AND P0, PT, R13, R17, PT ;  /* 0x000000110d00720c */ /* 0x000fc80003f06070 */
[----:B------:R-:W-:Y:S02]  /*2780*/  ISETP.GE.U32.AND.EX P0, PT, R12, R7, PT, P0 ;  /* 0x000000070c00720c */ /* 0x000fe40003f06100 */
[----:B--2---:R-:W-:-:S05]  /*2790*/  IADD3 R8, P1, PT, R8, 0x1, RZ ;  /* 0x0000000108087810 */ /* 0x004fca0007f3e0ff */
[----:B------:R-:W-:Y:S01]  /*27a0*/  IMAD.X R9, RZ, RZ, R9, P1 ;  /* 0x000000ffff097224 */ /* 0x000fe200008e0609 */
[----:B------:R-:W-:-:S04]  /*27b0*/  IADD3 R19, P1, PT, R16, 0x1, RZ ;  /* 0x0000000110137810 */ /* 0x000fc80007f3e0ff */
[----:B------:R-:W-:Y:S01]  /*27c0*/  ISETP.LT.U32.AND P2, PT, R19, 0x80, PT ;  /* 0x000000801300780c */ /* 0x000fe20003f41070 */
[----:B------:R-:W-:Y:S01]  /*27d0*/  IMAD.X R21, RZ, RZ, R22, P1 ;  /* 0x000000ffff157224 */ /* 0x000fe200008e0616 */
[----:B------:R-:W-:Y:S01]  /*27e0*/  ISETP.GE.U32.AND P1, PT, R13, R17, PT ;  /* 0x000000110d00720c */ /* 0x000fe20003f26070 */
[----:B------:R2:W-:Y:S03]  /*27f0*/  ST.E.64 desc[UR4][R28.64+0x10], R8 ;  /* 0x000010081c007985 */ /* 0x0005e6000c101b04 */
[----:B------:R-:W-:Y:S02]  /*2800*/  ISETP.LT.U32.OR.EX P2, PT, R21, RZ, P4, P2 ;  /* 0x000000ff1500720c */ /* 0x000fe40002741520 */
[----:B------:R-:W-:Y:S02]  /*2810*/  ISETP.GE.U32.AND.EX P1, PT, R12, R7, PT, P1 ;  /* 0x000000070c00720c */ /* 0x000fe40003f26110 */
[----:B--2---:R-:W-:-:S02]  /*2820*/  SEL R8, R19, R16, !P0 ;  /* 0x0000001013087207 */ /* 0x004fc40004000000 */
[----:B------:R-:W-:-:S07]  /*2830*/  SEL R9, R21, R22, !P0 ;  /* 0x0000001615097207 */ /* 0x000fce0004000000 */
[----:B------:R-:W-:Y:S05]  /*2840*/  @P2 BRA `(.L_x_302) ;  /* 0x0000000000382947 */ /* 0x000fea0003800000 */
        /* <DEDUP_REMOVED lines=14> */
.L_x_302:
[----:B------:R-:W-:Y:S05]  /*2930*/  BSYNC.RECONVERGENT B0 ;  /* 0x0000000000007941 */ /* 0x000fea0003800200 */
.L_x_301:
[----:B------:R-:W-:Y:S01]  /*2940*/  IMAD.X R15, RZ, RZ, R15, P3 ;  /* 0x000000ffff0f7224 */ /* 0x000fe200018e060f */
[----:B------:R-:W-:Y:S06]  /*2950*/  @!P1 BRA `(.L_x_303) ;  /* 0xfffffff000e09947 */ /* 0x000fec000383ffff */
[----:B------:R-:W-:Y:S05]  /*2960*/  EXIT ;  /* 0x000000000000794d */ /* 0x000fea0003800000 */
.L_x_304:
        /* <DEDUP_REMOVED lines=9> */
.L_x_335:


//--------------------- .text._Z34parallel_vertex_dictionary_init_v1P22adjacency_sentinel_newmPmP27vertex_dictionary_structure --------------------------
	.section	.text._Z34parallel_vertex_dictionary_init_v1P22adjacency_sentinel_newmPmP27vertex_dictionary_structure,"ax",@progbits
	.align	128
        .global         _Z34parallel_vertex_dictionary_init_v1P22adjacency_sentinel_newmPmP27vertex_dictionary_structure
        .type           _Z34parallel_vertex_dictionary_init_v1P22adjacency_sentinel_newmPmP27vertex_dictionary_structure,@function
        .size           _Z34parallel_vertex_dictionary_init_v1P22adjacency_sentinel_newmPmP27vertex_dictionary_structure,(.L_x_336 - _Z34parallel_vertex_dictionary_init_v1P22adjacency_sentinel_newmPmP27vertex_dictionary_structure)
        .other          _Z34parallel_vertex_dictionary_init_v1P22adjacency_sentinel_newmPmP27vertex_dictionary_structure,@"STO_CUDA_ENTRY STV_DEFAULT"
_Z34parallel_vertex_dictionary_init_v1P22adjacency_sentinel_newmPmP27vertex_dictionary_structure:
.text._Z34parallel_vertex_dictionary_init_v1P22adjacency_sentinel_newmPmP27vertex_dictionary_structure:
        /* <DEDUP_REMOVED lines=9> */
[----:B------:R-:W-:Y:S01]  /*0090*/  ISETP.NE.AND P0, PT, R9, RZ, PT ;  /* 0x000000ff0900720c */ /* 0x000fe20003f05270 */
[----:B------:R-:W0:Y:S01]  /*00a0*/  LDCU.64 UR6, c[0x0][0x358] ;  /* 0x00006b00ff0677ac */ /* 0x000e220008000a00 */
[----:B------:R-:W1:Y:S01]  /*00b0*/  LDC.64 R4, c[0x0][0x380] ;  /* 0x0000e000ff047b82 */ /* 0x000e620000000a00 */
[----:B------:R-:W2:Y:S10]  /*00c0*/  LDCU.128 UR12, c[0x0][0x390] ;  /* 0x00007200ff0c77ac */ /* 0x000eb40008000c00 */
[----:B------:R-:W3:Y:S02]  /*00d0*/  @!P0 LDC.64 R2, c[0x0][0x398] ;  /* 0x0000e600ff028b82 */ /* 0x000ee40000000a00 */
[----:B---3--:R-:W-:-:S05]  /*00e0*/  @!P0 IADD3 R14, P1, PT, R2, 0x18000000, RZ ;  /* 0x18000000020e8810 */ /* 0x008fca0007f3e0ff */
[----:B------:R-:W-:-:S05]  /*00f0*/  @!P0 IMAD.X R15, RZ, RZ, R3, P1 ;  /* 0x000000ffff0f8224 */ /* 0x000fca00008e0603 */
[----:B0-----:R-:W3:Y:S01]  /*0100*/  @!P0 LDG.E.64 R6, desc[UR6][R14.64+0x519600] ;  /* 0x519600060e068981 */ /* 0x001ee2000c1e1b00 */
[C---:B------:R-:W-:Y:S01]  /*0110*/  IMAD.SHL.U32 R12, R9.reuse, 0x8, RZ ;  /* 0x00000008090c7824 */ /* 0x040fe200078e00ff */
[----:B------:R-:W-:Y:S01]  /*0120*/  SHF.R.U32.HI R0, RZ, 0x1d, R9 ;  /* 0x0000001dff007819 */ /* 0x000fe20000011609 */
[----:B-1----:R-:W-:Y:S01]  /*0130*/  IMAD.WIDE.U32 R4, R9, 0x28, R4 ;  /* 0x0000002809047825 */ /* 0x002fe200078e0004 */
[----:B------:R-:W-:Y:S02]  /*0140*/  UMOV UR4, URZ ;  /* 0x000000ff00047c82 */ /* 0x000fe40008000000 */
[C---:B--2---:R-:W-:Y:S01]  /*0150*/  IADD3 R2, P2, PT, R12.reuse, UR14, RZ ;  /* 0x0000000e0c027c10 */ /* 0x044fe2000ff5e0ff */
[----:B------:R-:W-:Y:S01]  /*0160*/  VIADD R11, R5, UR4 ;  /* 0x00000004050b7c36 */ /* 0x000fe20008000000 */
[----:B------:R-:W-:Y:S01]  /*0170*/  IADD3 R12, P3, PT, R12, UR12, RZ ;  /* 0x0000000c0c0c7c10 */ /* 0x000fe2000ff7e0ff */
[----:B------:R-:W-:Y:S01]  /*0180*/  IMAD.MOV.U32 R10, RZ, RZ, R4 ;  /* 0x000000ffff0a7224 */ /* 0x000fe200078e0004 */
[----:B------:R-:W-:-:S02]  /*0190*/  IADD3.X R3, PT, PT, R0, UR15, RZ, P2, !PT ;  /* 0x0000000f00037c10 */ /* 0x000fc400097fe4ff */
[----:B------:R-:W-:Y:S02]  /*01a0*/  IADD3 R8, P2, PT, R9, 0x1, RZ ;  /* 0x0000000109087810 */ /* 0x000fe40007f5e0ff */
[----:B------:R-:W-:-:S03]  /*01b0*/  IADD3.X R13, PT, PT, R0, UR13, RZ, P3, !PT ;  /* 0x0000000d000d7c10 */ /* 0x000fc60009ffe4ff */
[----:B------:R-:W-:Y:S01]  /*01c0*/  IMAD.X R9, RZ, RZ, RZ, P2 ;  /* 0x000000ffff097224 */ /* 0x000fe200010e06ff */
[----:B---3--:R-:W-:-:S04]  /*01d0*/  @!P0 IADD3 R6, P1, PT, R6, UR8, RZ ;  /* 0x0000000806068c10 */ /* 0x008fc8000ff3e0ff */
[----:B------:R-:W-:Y:S02]  /*01e0*/  @!P0 IADD3.X R7, PT, PT, R7, UR9, RZ, P1, !PT ;  /* 0x0000000907078c10 */ /* 0x000fe40008ffe4ff */
[----:B------:R-:W-:-:S03]  /*01f0*/  IADD3 R16, P1, PT, R2, 0x8000000, RZ ;  /* 0x0800000002107810 */ /* 0x000fc60007f3e0ff */
[----:B------:R-:W-:Y:S02]  /*0200*/  @!P0 STG.E.64 desc[UR6][R14.64+0x519600], R6 ;  /* 0x519600060e008986 */ /* 0x000fe4000c101b06 */
[----:B------:R-:W-:Y:S02]  /*0210*/  IMAD.X R17, RZ, RZ, R3, P1 ;  /* 0x000000ffff117224 */ /* 0x000fe400008e0603 */
[----:B------:R-:W-:Y:S04]  /*0220*/  STG.E.64 desc[UR6][R2.64], R8 ;  /* 0x0000000802007986 */ /* 0x000fe8000c101b06 */
[----:B------:R-:W-:Y:S04]  /*0230*/  STG.E.64 desc[UR6][R16.64+0x1b3200], R10 ;  /* 0x1b32000a10007986 */ /* 0x000fe8000c101b06 */
[----:B------:R-:W2:Y:S01]  /*0240*/  LDG.E.64 R4, desc[UR6][R12.64] ;  /* 0x000000060c047981 */ /* 0x000ea2000c1e1b00 */
[----:B------:R-:W-:-:S05]  /*0250*/  IADD3 R18, P0, PT, R2, 0x10000000, RZ ;  /* 0x1000000002127810 */ /* 0x000fca0007f1e0ff */
[----:B------:R-:W-:-:S05]  /*0260*/  IMAD.X R19, RZ, RZ, R3, P0 ;  /* 0x000000ffff137224 */ /* 0x000fca00000e0603 */
[----:B--2---:R-:W-:Y:S01]  /*0270*/  STG.E.64 desc[UR6][R18.64+0x366400], R4 ;  /* 0x3664000412007986 */ /* 0x004fe2000c101b06 */
[----:B------:R-:W-:Y:S05]  /*0280*/  EXIT ;  /* 0x000000000000794d */ /* 0x000fea0003800000 */
.L_x_305:
        /* <DEDUP_REMOVED lines=15> */
.L_x_336:


//--------------------- .text._Z26parallel_push_queue_updatem --------------------------
	.section	.text._Z26parallel_push_queue_updatem,"ax",@progbits
	.align	128
        .global         _Z26parallel_push_queue_updatem
        .type           _Z26parallel_push_queue_updatem,@function
        .size           _Z26parallel_push_queue_updatem,(.L_x_337 - _Z26parallel_push_queue_updatem)
        .other          _Z26parallel_push_queue_updatem,@"STO_CUDA_ENTRY STV_DEFAULT"
_Z26parallel_push_queue_updatem:
.text._Z26parallel_push_queue_updatem:
        /* <DEDUP_REMOVED lines=8> */
[----:B------:R-:W-:-:S04]  /*0080*/  IADD3.X R15, PT, PT, R9, UR7, RZ, P0, !PT ;  /* 0x00000007090f7c10 */ /* 0x000fc800087fe4ff */
[--C-:B------:R-:W-:Y:S02]  /*0090*/  SHF.R.U32.HI R17, RZ, 0x6, R15.reuse ;  /* 0x00000006ff117819 */ /* 0x100fe4000001160f */
[----:B------:R-:W-:-:S03]  /*00a0*/  SHF.R.U64 R13, R14, 0x6, R15 ;  /* 0x000000060e0d7819 */ /* 0x000fc6000000120f */
[----:B------:R-:W-:-:S04]  /*00b0*/  IMAD.WIDE.U32 R8, R17, -0x5da12af1, RZ ;  /* 0xa25ed50f11087825 */ /* 0x000fc800078e00ff */
[----:B------:R-:W-:-:S04]  /*00c0*/  IMAD.WIDE.U32 R10, P0, R13, 0x919794, R8 ;  /* 0x009197940d0a7825 */ /* 0x000fc80007800008 */
[----:B------:R-:W-:-:S04]  /*00d0*/  IMAD.WIDE.U32 R8, R13, -0x5da12af1, RZ ;  /* 0xa25ed50f0d087825 */ /* 0x000fc800078e00ff */
[----:B------:R-:W-:Y:S01]  /*00e0*/  IMAD.X R13, RZ, RZ, RZ, P0 ;  /* 0x000000ffff0d7224 */ /* 0x000fe200000e06ff */
[----:B------:R-:W-:Y:S01]  /*00f0*/  IADD3 RZ, P1, PT, R9, R10, RZ ;  /* 0x0000000a09ff7210 */ /* 0x000fe20007f3e0ff */
[----:B------:R-:W-:Y:S01]  /*0100*/  IMAD.MOV.U32 R12, RZ, RZ, R11 ;  /* 0x000000ffff0c7224 */ /* 0x000fe200078e000b */
[----:B--2---:R-:W-:-:S03]  /*0110*/  ISETP.NE.U32.AND P0, PT, R6, -0x1, PT ;  /* 0xffffffff0600780c */ /* 0x004fc60003f05070 */
[----:B------:R-:W-:Y:S01]  /*0120*/  IMAD.WIDE.U32.X R8, R17, 0x919794, R12, P1 ;  /* 0x0091979411087825 */ /* 0x000fe200008e040c */
[----:B------:R-:W-:Y:S02]  /*0130*/  ISETP.NE.AND.EX P0, PT, R7, -0x1, PT, P0 ;  /* 0xffffffff0700780c */ /* 0x000fe40003f05300 */
[----:B---3--:R-:W-:Y:S02]  /*0140*/  IADD3 R4, P1, PT, R4, UR6, RZ ;  /* 0x0000000604047c10 */ /* 0x008fe4000ff3e0ff */
[--C-:B------:R-:W-:Y:S02]  /*0150*/  SHF.R.U64 R11, R8, 0xb, R9.reuse ;  /* 0x0000000b080b7819 */ /* 0x100fe40000001209 */
[----:B------:R-:W-:Y:S02]  /*0160*/  SHF.R.U32.HI R8, RZ, 0xb, R9 ;  /* 0x0000000bff087819 */ /* 0x000fe40000011609 */
[----:B------:R-:W-:Y:S01]  /*0170*/  IADD3.X R5, PT, PT, R5, UR7, RZ, P1, !PT ;  /* 0x0000000705057c10 */ /* 0x000fe20008ffe4ff */
[----:B------:R-:W-:-:S04]  /*0180*/  IMAD.WIDE.U32 R6, R11, -0x38444c0, R14 ;  /* 0xfc7bbb400b067825 */ /* 0x000fc800078e000e */
[----:B------:R-:W-:Y:S01]  /*0190*/  IMAD R8, R8, -0x38444c0, RZ ;  /* 0xfc7bbb4008087824 */ /* 0x000fe200078e02ff */
[----:B------:R-:W-:Y:S04]  /*01a0*/  @!P0 STG.E.64 desc[UR4][R2.64], RZ ;  /* 0x000000ff02008986 */ /* 0x000fe8000c101b04 */
[----:B------:R-:W-:Y:S01]  /*01b0*/  IADD3 R7, PT, PT, R7, -R11, R8 ;  /* 0x8000000b07077210 */ /* 0x000fe20007ffe008 */
[----:B------:R-:W-:Y:S04]  /*01c0*/  STG.E.64 desc[UR4][R2.64+0x10], R4 ;  /* 0x0000100402007986 */ /* 0x000fe8000c101b04 */
[----:B------:R-:W-:Y:S01]  /*01d0*/  STG.E.64 desc[UR4][R2.64+0x8], R6 ;  /* 0x0000080602007986 */ /* 0x000fe2000c101b04 */
[----:B------:R-:W-:Y:S05]  /*01e0*/  EXIT ;  /* 0x000000000000794d */ /* 0x000fea0003800000 */
.L_x_306:
        /* <DEDUP_REMOVED lines=9> */
.L_x_337:


//--------------------- .text._Z54parallel_push_edge_preallocate_list_to_device_queue_v1P10edge_blockm --------------------------
	.section	.text._Z54parallel_push_edge_preallocate_list_to_device_queue_v1P10edge_blockm,"ax",@progbits
	.align	128
        .global         _Z54parallel_push_edge_preallocate_list_to_device_queue_v1P10edge_blockm
        .type           _Z54parallel_push_edge_preallocate_list_to_device_queue_v1P10edge_blockm,@function
        .size           _Z54parallel_push_edge_preallocate_list_to_device_queue_v1P10edge_blockm,(.L_x_338 - _Z54parallel_push_edge_preallocate_list_to_device_queue_v1P10edge_blockm)
        .other          _Z54parallel_push_edge_preallocate_list_to_device_queue_v1P10edge_blockm,@"STO_CUDA_ENTRY STV_DEFAULT"
_Z54parallel_push_edge_preallocate_list_to_device_queue_v1P10edge_blockm:
.text._Z54parallel_push_edge_preallocate_list_to_device_queue_v1P10edge_blockm:
        /* <DEDUP_REMOVED lines=9> */
[----:B------:R-:W0:Y:S01]  /*0090*/  LDC.64 R4, c[0x4][0x18] ;  /* 0x01000600ff047b82 */ /* 0x000e220000000a00 */
[----:B------:R-:W0:Y:S02]  /*00a0*/  LDCU.64 UR6, c[0x0][0x358] ;  /* 0x00006b00ff0677ac */ /* 0x000e240008000a00 */
[----:B0-----:R-:W2:Y:S02]  /*00b0*/  LDG.E.64 R2, desc[UR6][R4.64+0x10] ;  /* 0x0000100604027981 */ /* 0x001ea4000c1e1b00 */
[----:B--2---:R-:W-:-:S05]  /*00c0*/  IADD3 R2, P0, PT, -R2, 0x38444c0, RZ ;  /* 0x038444c002027810 */ /* 0x004fca0007f1e1ff */
[----:B------:R-:W-:Y:S01]  /*00d0*/  IMAD.X R3, RZ, RZ, ~R3, P0 ;  /* 0x000000ffff037224 */ /* 0x000fe200000e0e03 */
[----:B------:R-:W-:-:S04]  /*00e0*/  ISETP.GE.U32.AND P0, PT, R2, UR8, PT ;  /* 0x0000000802007c0c */ /* 0x000fc8000bf06070 */
[----:B------:R-:W-:-:S13]  /*00f0*/  ISETP.GE.U32.AND.EX P0, PT, R3, UR9, PT, P0 ;  /* 0x0000000903007c0c */ /* 0x000fda000bf06100 */
[----:B------:R-:W-:Y:S05]  /*0100*/  @!P0 EXIT ;  /* 0x000000000000894d */ /* 0x000fea0003800000 */
[----:B------:R-:W2:Y:S04]  /*0110*/  LDG.E.64 R6, desc[UR6][R4.64+0x8] ;  /* 0x0000080604067981 */ /* 0x000ea8000c1e1b00 */
[----:B------:R0:W3:Y:S01]  /*0120*/  LDG.E.64 R2, desc[UR6][R4.64] ;  /* 0x0000000604027981 */ /* 0x0000e2000c1e1b00 */
[----:B--2---:R-:W-:-:S04]  /*0130*/  IADD3 R12, P0, PT, R6, UR8, RZ ;  /* 0x00000008060c7c10 */ /* 0x004fc8000ff1e0ff */
        /* <DEDUP_REMOVED lines=8> */
[----:B------:R-:W-:-:S04]  /*01c0*/  IMAD.MOV.U32 R10, RZ, RZ, R9 ;  /* 0x000000ffff0a7224 */ /* 0x000fc800078e0009 */
[----:B0-----:R-:W-:-:S05]  /*01d0*/  IMAD.WIDE.U32.X R4, R15, 0x919794, R10, P0 ;  /* 0x009197940f047825 */ /* 0x001fca00000e040a */
[--C-:B------:R-:W-:Y:S02]  /*01e0*/  SHF.R.U64 R7, R4, 0xb, R5.reuse ;  /* 0x0000000b04077819 */ /* 0x100fe40000001205 */
[----:B------:R-:W-:-:S03]  /*01f0*/  SHF.R.U32.HI R6, RZ, 0xb, R5 ;  /* 0x0000000bff067819 */ /* 0x000fc60000011605 */
[----:B------:R-:W-:-:S04]  /*0200*/  IMAD.WIDE.U32 R4, R7, -0x38444c0, R12 ;  /* 0xfc7bbb4007047825 */ /* 0x000fc800078e000c */
[----:B------:R-:W-:Y:S01]  /*0210*/  IMAD R6, R6, -0x38444c0, RZ ;  /* 0xfc7bbb4006067824 */ /* 0x000fe200078e02ff */
[----:B---3--:R-:W-:-:S04]  /*0220*/  ISETP.NE.U32.AND P0, PT, R4, R2, PT ;  /* 0x000000020400720c */ /* 0x008fc80003f05070 */
[----:B------:R-:W-:-:S04]  /*0230*/  IADD3 R5, PT, PT, R5, -R7, R6 ;  /* 0x8000000705057210 */ /* 0x000fc80007ffe006 */
[----:B------:R-:W-:-:S13]  /*0240*/  ISETP.NE.AND.EX P0, PT, R5, R3, PT, P0 ;  /* 0x000000030500720c */ /* 0x000fda0003f05300 */
[----:B------:R-:W-:Y:S05]  /*0250*/  @!P0 EXIT ;  /* 0x000000000000894d */ /* 0x000fea0003800000 */
[----:B------:R-:W0:Y:S01]  /*0260*/  LDC.64 R2, c[0x0][0x380] ;  /* 0x0000e000ff027b82 */ /* 0x000e220000000a00 */
[----:B------:R-:W1:Y:S02]  /*0270*/  LDCU.64 UR4, c[0x4][0x18] ;  /* 0x01000300ff0477ac */ /* 0x000e640008000a00 */
[----:B-1----:R-:W-:Y:S01]  /*0280*/  LEA R4, P0, R0, UR4, 0x3 ;  /* 0x0000000400047c11 */ /* 0x002fe2000f8018ff */
[----:B------:R-:W-:-:S03]  /*0290*/  UMOV UR4, URZ ;  /* 0x000000ff00047c82 */ /* 0x000fc60008000000 */
[C---:B------:R-:W-:Y:S01]  /*02a0*/  LEA.HI.X R5, R0.reuse, UR5, RZ, 0x3, P0 ;  /* 0x0000000500057c11 */ /* 0x040fe200080f1cff */
[----:B0-----:R-:W-:-:S04]  /*02b0*/  IMAD.WIDE.U32 R2, R0, 0x418, R2 ;  /* 0x0000041800027825 */ /* 0x001fc800078e0002 */
[----:B------:R-:W-:-:S05]  /*02c0*/  VIADD R3, R3, UR4 ;  /* 0x0000000403037c36 */ /* 0x000fca0008000000 */
[----:B------:R-:W-:Y:S01]  /*02d0*/  STG.E.64 desc[UR6][R4.64+0x18], R2 ;  /* 0x0000180204007986 */ /* 0x000fe2000c101b06 */
[----:B------:R-:W-:Y:S05]  /*02e0*/  EXIT ;  /* 0x000000000000794d */ /* 0x000fea0003800000 */
.L_x_307:
        /* <DEDUP_REMOVED lines=9> */
.L_x_338:


//--------------------- .text._Z51parallel_push_edge_preallocate_list_to_device_queueP10edge_blockPP18adjacency_sentinelPmm --------------------------
	.section	.text._Z51parallel_push_edge_preallocate_list_to_device_queueP10edge_blockPP18adjacency_sentinelPmm,"ax",@progbits
	.align	128
        .global         _Z51parallel_push_edge_preallocate_list_to_device_queueP10edge_blockPP18adjacency_sentinelPmm
        .type           _Z51parallel_push_edge_preallocate_list_to_device_queueP10edge_blockPP18adjacency_sentinelPmm,@function
        .size           _Z51parallel_push_edge_preallocate_list_to_device_queueP10edge_blockPP18adjacency_sentinelPmm,(.L_x_339 - _Z51parallel_push_edge_preallocate_list_to_device_queueP10edge_blockPP18adjacency_sentinelPmm)
        .other          _Z51parallel_push_edge_preallocate_list_to_device_queueP10edge_blockPP18adjacency_sentinelPmm,@"STO_CUDA_ENTRY STV_DEFAULT"
_Z51parallel_push_edge_preallocate_list_to_device_queueP10edge_blockPP18adjacency_sentinelPmm:
.text._Z51parallel_push_edge_preallocate_list_to_device_queueP10edge_blockPP18adjacency_sentinelPmm:
        /* <DEDUP_REMOVED lines=47> */
.L_x_308:
        /* <DEDUP_REMOVED lines=9> */
.L_x_339:


//--------------------- .text._Z19data_structure_initP27vertex_dictionary_structure --------------------------
	.section	.text._Z19data_structure_initP27vertex_dictionary_structure,"ax",@progbits
	.align	128
        .global         _Z19data_structure_initP27vertex_dictionary_structure
        .type           _Z19data_structure_initP27vertex_dictionary_structure,@function
        .size           _Z19data_structure_initP27vertex_dictionary_structure,(.L_x_340 - _Z19data_structure_initP27vertex_dictionary_structure)
        .other          _Z19data_structure_initP27vertex_dictionary_structure,@"STO_CUDA_ENTRY STV_DEFAULT"
_Z19data_structure_initP27vertex_dictionary_structure:
.text._Z19data_structure_initP27vertex_dictionary_structure:
[----:B------:R-:W-:Y:S01]  /*0000*/  LDC R1, c[0x0][0x37c] ;  /* 0x0000df00ff017b82 */ /* 0x000fe20000000800 */
[----:B------:R-:W0:Y:S07]  /*0010*/  LDCU.64 UR4, c[0x0][0x380] ;  /* 0x00007000ff0477ac */ /* 0x000e2e0008000a00 */
[----:B------:R-:W1:Y:S01]  /*0020*/  LDC.64 R2, c[0x4][0x8] ;  /* 0x01000200ff027b82 */ /* 0x000e620000000a00 */
[----:B------:R-:W-:Y:S01]  /*0030*/  IMAD.MOV.U32 R6, RZ, RZ, -0x1 ;  /* 0xffffffffff067424 */ /* 0x000fe200078e00ff */
[----:B------:R-:W1:Y:S01]  /*0040*/  LDCU.64 UR6, c[0x0][0x358] ;  /* 0x00006b00ff0677ac */ /* 0x000e620008000a00 */
[----:B------:R-:W-:-:S05]  /*0050*/  IMAD.MOV.U32 R7, RZ, RZ, -0x1 ;  /* 0xffffffffff077424 */ /* 0x000fca00078e00ff */
[----:B------:R-:W2:Y:S01]  /*0060*/  LDC.64 R4, c[0x4][0x18] ;  /* 0x01000600ff047b82 */ /* 0x000ea20000000a00 */
[----:B0-----:R-:W-:-:S04]  /*0070*/  UIADD3 UR8, UP0, UPT, UR4, 0x18000000, URZ ;  /* 0x1800000004087890 */ /* 0x001fc8000ff1e0ff */
[----:B------:R-:W-:Y:S02]  /*0080*/  UIADD3.X UR4, UPT, UPT, URZ, UR5, URZ, UP0, !UPT ;  /* 0x00000005ff047290 */ /* 0x000fe400087fe4ff */
[----:B------:R-:W-:Y:S01]  /*0090*/  MOV R8, UR8 ;  /* 0x0000000800087c02 */ /* 0x000fe20008000f00 */
[----:B-1----:R-:W-:Y:S03]  /*00a0*/  STG.E.64 desc[UR6][R2.64], R6 ;  /* 0x0000000602007986 */ /* 0x002fe6000c101b06 */
[----:B------:R-:W-:Y:S01]  /*00b0*/  MOV R9, UR4 ;  /* 0x0000000400097c02 */ /* 0x000fe20008000f00 */
[----:B------:R-:W-:Y:S04]  /*00c0*/  STG.E.64 desc[UR6][R2.64+0x8], R6 ;  /* 0x0000080602007986 */ /* 0x000fe8000c101b06 */
[----:B------:R-:W-:Y:S04]  /*00d0*/  STG.E.64 desc[UR6][R2.64+0x10], RZ ;  /* 0x000010ff02007986 */ /* 0x000fe8000c101b06 */
[----:B--2---:R-:W-:Y:S04]  /*00e0*/  STG.E.64 desc[UR6][R4.64], R6 ;  /* 0x0000000604007986 */ /* 0x004fe8000c101b06 */
[----:B------:R-:W-:Y:S04]  /*00f0*/  STG.E.64 desc[UR6][R4.64+0x8], R6 ;  /* 0x0000080604007986 */ /* 0x000fe8000c101b06 */
[----:B------:R-:W-:Y:S04]  /*0100*/  STG.E.64 desc[UR6][R4.64+0x10], RZ ;  /* 0x000010ff04007986 */ /* 0x000fe8000c101b06 */
[----:B------:R-:W-:Y:S01]  /*0110*/  STG.E.64 desc[UR6][R8.64+0x519600], RZ ;  /* 0x519600ff08007986 */ /* 0x000fe2000c101b06 */
[----:B------:R-:W-:Y:S05]  /*0120*/  EXIT ;  /* 0x000000000000794d */ /* 0x000fea0003800000 */
.L_x_309:
        /* <DEDUP_REMOVED lines=13> */
.L_x_340:


//--------------------- .nv.global.init           --------------------------
	.section	.nv.global.init,"aw",@progbits
.nv.global.init:
	.type		$str$11,@object
	.size		$str$11,($str$5 - $str$11)
$str$11:
        /*0000*/ 	.byte	0x0a, 0x00
	.type		$str$5,@object
	.size		$str$5,($str$12 - $str$5)
$str$5:
        /*0002*/ 	.byte	0x25, 0x6c, 0x75, 0x20, 0x00
	.type		$str$12,@object
	.size		$str$12,($str$6 - $str$12)
$str$12:
        /*0007*/ 	.byte	0x56, 0x44, 0x53, 0x20, 0x3d, 0x20, 0x25, 0x6c, 0x75, 0x0a, 0x00
	.type		$str$6,@object
	.size		$str$6,($str$13 - $str$6)
$str$6:
        /*0012*/ 	.byte	0x48, 0x69, 0x74, 0x20, 0x64, 0x69, 0x73, 0x70, 0x75, 0x74, 0x65, 0x0a, 0x00
	.type		$str$13,@object
	.size		$str$13,($str$9 - $str$13)
$str$13:
        /*001f*/ 	.byte	0x4b, 0x32, 0x20, 0x63, 0x6f, 0x75, 0x6e, 0x74, 0x65, 0x72, 0x20, 0x3d, 0x20, 0x25, 0x75, 0x0a
        /*002f*/ 	.byte	0x00
	.type		$str$9,@object
	.size		$str$9,($str$16 - $str$9)
$str$9:
        /*0030*/ 	.byte	0x50, 0x72, 0x69, 0x6e, 0x74, 0x69, 0x6e, 0x67, 0x20, 0x4c, 0x69, 0x6e, 0x6b, 0x65, 0x64, 0x20
        /*0040*/ 	.byte	0x4c, 0x69, 0x73, 0x74, 0x0a, 0x00
	.type		$str$16,@object
	.size		$str$16,($str$14 - $str$16)
$str$16:
        /*0046*/ 	.byte	0x50, 0x72, 0x69, 0x6e, 0x74, 0x69, 0x6e, 0x67, 0x20, 0x42, 0x75, 0x63, 0x6b, 0x65, 0x74, 0x20
        /*0056*/ 	.byte	0x53, 0x74, 0x61, 0x74, 0x73, 0x0a, 0x00
	.type		$str$14,@object
	.size		$str$14,($str$17 - $str$14)
$str$14:
        /*005d*/ 	.byte	0x41, 0x63, 0x74, 0x69, 0x76, 0x65, 0x20, 0x56, 0x65, 0x72, 0x74, 0x65, 0x78, 0x20, 0x43, 0x6f
        /*006d*/ 	.byte	0x75, 0x6e, 0x74, 0x20, 0x3d, 0x20, 0x25, 0x6c, 0x75, 0x0a, 0x00
	.type		$str$17,@object
	.size		$str$17,($str$7 - $str$17)
$str$17:
        /*0078*/ 	.byte	0x48, 0x65, 0x69, 0x67, 0x68, 0x74, 0x20, 0x25, 0x6c, 0x75, 0x20, 0x68, 0x61, 0x73, 0x20, 0x25
        /*0088*/ 	.byte	0x6c, 0x75, 0x20, 0x76, 0x65, 0x72, 0x74, 0x69, 0x63, 0x65, 0x73, 0x0a, 0x00
	.type		$str$7,@object
	.size		$str$7,($str$8 - $str$7)
$str$7:
        /*0095*/ 	.byte	0x0a, 0x65, 0x64, 0x67, 0x65, 0x20, 0x62, 0x6c, 0x6f, 0x63, 0x6b, 0x20, 0x65, 0x64, 0x67, 0x65
        /*00a5*/ 	.byte	0x20, 0x63, 0x6f, 0x75, 0x6e, 0x74, 0x20, 0x3d, 0x20, 0x25, 0x6c, 0x75, 0x2c, 0x20, 0x25, 0x70
        /*00b5*/ 	.byte	0x2c, 0x20, 0x00
	.type		$str$8,@object
	.size		$str$8,($str$10 - $str$8)
$str$8:
        /*00b8*/ 	.byte	0x49, 0x73, 0x73, 0x75, 0x65, 0x20, 0x61, 0x74, 0x20, 0x69, 0x64, 0x3d, 0x25, 0x6c, 0x75, 0x2c
        /*00c8*/ 	.byte	0x20, 0x73, 0x6f, 0x75, 0x72, 0x63, 0x65, 0x3d, 0x25, 0x6c, 0x75, 0x20, 0x61, 0x6e, 0x64, 0x20
        /*00d8*/ 	.byte	0x64, 0x65, 0x73, 0x74, 0x69, 0x6e, 0x61, 0x74, 0x69, 0x6f, 0x6e, 0x3d, 0x25, 0x6c, 0x75, 0x0a
        /*00e8*/ 	.byte	0x00
	.type		$str$10,@object
	.size		$str$10,($str$15 - $str$10)
$str$10:
        /*00e9*/ 	.byte	0x25, 0x6c, 0x75, 0x20, 0x2d, 0x3e, 0x20, 0x2c, 0x20, 0x65, 0x64, 0x67, 0x65, 0x20, 0x62, 0x6c
        /*00f9*/ 	.byte	0x6f, 0x63, 0x6b, 0x73, 0x20, 0x3d, 0x20, 0x25, 0x6c, 0x75, 0x2c, 0x20, 0x65, 0x64, 0x67, 0x65
        /*0109*/ 	.byte	0x20, 0x73, 0x65, 0x6e, 0x74, 0x69, 0x6e, 0x65, 0x6c, 0x20, 0x3d, 0x20, 0x25, 0x70, 0x2c, 0x20
        /*0119*/ 	.byte	0x61, 0x63, 0x74, 0x69, 0x76, 0x65, 0x20, 0x65, 0x64, 0x67, 0x65, 0x20, 0x63, 0x6f, 0x75, 0x6e
        /*0129*/ 	.byte	0x74, 0x20, 0x3d, 0x20, 0x25, 0x6c, 0x75, 0x2c, 0x20, 0x64, 0x65, 0x73, 0x74, 0x69, 0x6e, 0x61
        /*0139*/ 	.byte	0x74, 0x69, 0x6f, 0x6e, 0x20, 0x76, 0x65, 0x72, 0x74, 0x69, 0x63, 0x65, 0x73, 0x20, 0x2d, 0x3e
        /*0149*/ 	.byte	0x20, 0x00
	.type		$str$15,@object
	.size		$str$15,(.L_69 - $str$15)
$str$15:
        /*014b*/ 	.byte	0x25, 0x6c, 0x75, 0x20, 0x2d, 0x3e, 0x20, 0x2c, 0x20, 0x65, 0x64, 0x67, 0x65, 0x20, 0x62, 0x6c
        /*015b*/ 	.byte	0x6f, 0x63, 0x6b, 0x73, 0x20, 0x3d, 0x20, 0x25, 0x6c, 0x75, 0x2c, 0x20, 0x65, 0x64, 0x67, 0x65
        /*016b*/ 	.byte	0x20, 0x73, 0x65, 0x6e, 0x74, 0x69, 0x6e, 0x65, 0x6c, 0x20, 0x3d, 0x20, 0x25, 0x70, 0x2c, 0x20
        /*017b*/ 	.byte	0x72, 0x6f, 0x6f, 0x74, 0x20, 0x3d, 0x20, 0x25, 0x70, 0x2c, 0x20, 0x61, 0x63, 0x74, 0x69, 0x76
        /*018b*/ 	.byte	0x65, 0x20, 0x65, 0x64, 0x67, 0x65, 0x20, 0x63, 0x6f, 0x75, 0x6e, 0x74, 0x20, 0x3d, 0x20, 0x25
        /*019b*/ 	.byte	0x6c, 0x75, 0x2c, 0x20, 0x64, 0x65, 0x73, 0x74, 0x69, 0x6e, 0x61, 0x74, 0x69, 0x6f, 0x6e, 0x20
        /*01ab*/ 	.byte	0x76, 0x65, 0x72, 0x74, 0x69, 0x63, 0x65, 0x73, 0x20, 0x2d, 0x3e, 0x20, 0x00
.L_69:


//--------------------- .nv.shared.reserved.0     --------------------------
	.section	.nv.shared.reserved.0,"aw",@nobits
	.weak		__nv_reservedSMEM_offset_0_alias
	.size		__nv_reservedSMEM_offset_0_alias, 0, 64
	.other		__nv_reservedSMEM_offset_0_alias,@"STO_CUDA_RESERVED_SHARED STV_DEFAULT"
__nv_reservedSMEM_offset_0_alias:
	.zero		0
	.zero		64


//--------------------- .nv.global                --------------------------
	.section	.nv.global,"aw",@nobits
	.align	8
.nv.global:
	.type		stack_top,@object
	.size		stack_top,(search_index - stack_top)
stack_top:
	.zero		8
	.type		search_index,@object
	.size		search_index,(stack_traversal - search_index)
search_index:
	.zero		8
	.type		stack_traversal,@object
	.size		stack_traversal,(delete_source - stack_traversal)
stack_traversal:
	.zero		8
	.type		delete_source,@object
	.size		delete_source,(d_a_sentinel - delete_source)
delete_source:
	.zero		8
	.type		d_a_sentinel,@object
	.size		d_a_sentinel,(d_v_d_sentinel - d_a_sentinel)
d_a_sentinel:
	.zero		40
	.type		d_v_d_sentinel,@object
	.size		d_v_d_sentinel,(search_blocks - d_v_d_sentinel)
d_v_d_sentinel:
	.zero		40
	.type		search_blocks,@object
	.size		search_blocks,(d_v_queue - search_blocks)
search_blocks:
	.zero		800
	.type		d_v_queue,@object
	.size		d_v_queue,(delete_index - d_v_queue)
d_v_queue:
	.zero		16024
	.type		delete_index,@object
	.size		delete_index,(delete_blocks_v1 - delete_index)
delete_index:
	.zero		136000000
	.type		delete_blocks_v1,@object
	.size		delete_blocks_v1,(d_e_queue - delete_blocks_v1)
delete_blocks_v1:
	.zero		472000000
	.type		d_e_queue,@object
	.size		d_e_queue,(lockvar - d_e_queue)
d_e_queue:
	.zero		472000024
	.type		lockvar,@object
	.size		lockvar,(k1counter - lockvar)
lockvar:
	.zero		4
	.type		k1counter,@object
	.size		k1counter,(k2counter - k1counter)
k1counter:
	.zero		4
	.type		k2counter,@object
	.size		k2counter,(_ZN34_INTERNAL_634f5181_4_k_cu_83e9169e4cuda3std6ranges3__45__cpo8distanceE - k2counter)
k2counter:
	.zero		4
	.type		_ZN34_INTERNAL_634f5181_4_k_cu_83e9169e4cuda3std6ranges3__45__cpo8distanceE,@object
	.size		_ZN34_INTERNAL_634f5181_4_k_cu_83e9169e4cuda3std6ranges3__45__cpo8distanceE,(_ZN34_INTERNAL_634f5181_4_k_cu_83e9169e6thrust24THRUST_300001_SM_1000_NS6deviceE - _ZN34_INTERNAL_634f5181_4_k_cu_83e9169e4cuda3std6ranges3__45__cpo8distanceE)
_ZN34_INTERNAL_634f5181_4_k_cu_83e9169e4cuda3std6ranges3__45__cpo8distanceE:
	.zero		1
	.type		_ZN34_INTERNAL_634f5181_4_k_cu_83e9169e6thrust24THRUST_300001_SM_1000_NS6deviceE,@object
	.size		_ZN34_INTERNAL_634f5181_4_k_cu_83e9169e6thrust24THRUST_300001_SM_1000_NS6deviceE,(_ZN34_INTERNAL_634f5181_4_k_cu_83e9169e4cuda3std3__47nulloptE - _ZN34_INTERNAL_634f5181_4_k_cu_83e9169e6thrust24THRUST_300001_SM_1000_NS6deviceE)
_ZN34_INTERNAL_634f5181_4_k_cu_83e9169e6thrust24THRUST_300001_SM_1000_NS6deviceE:
	.zero		1
	.type		_ZN34_INTERNAL_634f5181_4_k_cu_83e9169e4cuda3std3__47nulloptE,@object
	.size		_ZN34_INTERNAL_634f5181_4_k_cu_83e9169e4cuda3std3__47nulloptE,(_ZN34_INTERNAL_634f5181_4_k_cu_83e9169e4cuda3std6ranges3__45__cpo7advanceE - _ZN34_INTERNAL_634f5181_4_k_cu_83e9169e4cuda3std3__47nulloptE)
_ZN34_INTERNAL_634f5181_4_k_cu_83e9169e4cuda3std3__47nulloptE:
	.zero		1
	.type		_ZN34_INTERNAL_634f5181_4_k_cu_83e9169e4cuda3std6ranges3__45__cpo7advanceE,@object
	.size		_ZN34_INTERNAL_634f5181_4_k_cu_83e9169e4cuda3std6ranges3__45__cpo7advanceE,(_ZN34_INTERNAL_634f5181_4_k_cu_83e9169e6thrust24THRUST_300001_SM_1000_NS12placeholders2_4E - _ZN34_INTERNAL_634f5181_4_k_cu_83e9169e4cuda3std6ranges3__45__cpo7advanceE)
_ZN34_INTERNAL_634f5181_4_k_cu_83e9169e4cuda3std6ranges3__45__cpo7advanceE:
	.zero		1
	.type		_ZN34_INTERNAL_634f5181_4_k_cu_83e9169e6thrust24THRUST_300001_SM_1000_NS12placeholders2_4E,@object
	.size		_ZN34_INTERNAL_634f5181_4_k_cu_83e9169e6thrust24THRUST_300001_SM_1000_NS12placeholders2_4E,(_ZN34_INTERNAL_634f5181_4_k_cu_83e9169e4cuda3std3__45__cpo6rbeginE - _ZN34_INTERNAL_634f5181_4_k_cu_83e9169e6thrust24THRUST_300001_SM_1000_NS12placeholders2_4E)
_ZN34_INTERNAL_634f5181_4_k_cu_83e9169e6thrust24THRUST_300001_SM_1000_NS12placeholders2_4E:
	.zero		1
	.type		_ZN34_INTERNAL_634f5181_4_k_cu_83e9169e4cuda3std3__45__cpo6rbeginE,@object
	.size		_ZN34_INTERNAL_634f5181_4_k_cu_83e9169e4cuda3std3__45__cpo6rbeginE,(_ZN34_INTERNAL_634f5181_4_k_cu_83e9169e4cuda3std6ranges3__45__cpo4dataE - _ZN34_INTERNAL_634f5181_4_k_cu_83e9169e4cuda3std3__45__cpo6rbeginE)
_ZN34_INTERNAL_634f5181_4_k_cu_83e9169e4cuda3std3__45__cpo6rbeginE:
	.zero		1
	.type		_ZN34_INTERNAL_634f5181_4_k_cu_83e9169e4cuda3std6ranges3__45__cpo4dataE,@object
	.size		_ZN34_INTERNAL_634f5181_4_k_cu_83e9169e4cuda3std6ranges3__45__cpo4dataE,(_ZN34_INTERNAL_634f5181_4_k_cu_83e9169e6thrust24THRUST_300001_SM_1000_NS12placeholders2_8E - _ZN34_INTERNAL_634f5181_4_k_cu_83e9169e4cuda3std6ranges3__45__cpo4dataE)
_ZN34_INTERNAL_634f5181_4_k_cu_83e9169e4cuda3std6ranges3__45__cpo4dataE:
	.zero		1
	.type		_ZN34_INTERNAL_634f5181_4_k_cu_83e9169e6thrust24THRUST_300001_SM_1000_NS12placeholders2_8E,@object
	.size		_ZN34_INTERNAL_634f5181_4_k_cu_83e9169e6thrust24THRUST_300001_SM_1000_NS12placeholders2_8E,(_ZN34_INTERNAL_634f5181_4_k_cu_83e9169e4cuda3std3__436_GLOBAL__N__634f5181_4_k_cu_83e9169e6ignoreE - _ZN34_INTERNAL_634f5181_4_k_cu_83e9169e6thrust24THRUST_300001_SM_1000_NS12placeholders2_8E)
_ZN34_INTERNAL_634f5181_4_k_cu_83e9169e6thrust24THRUST_300001_SM_1000_NS12placeholders2_8E:
	.zero		1
	.type		_ZN34_INTERNAL_634f5181_4_k_cu_83e9169e4cuda3std3__436_GLOBAL__N__634f5181_4_k_cu_83e9169e6ignoreE,@object
	.size		_ZN34_INTERNAL_634f5181_4_k_cu_83e9169e4cuda3std3__436_GLOBAL__N__634f5181_4_k_cu_83e9169e6ignoreE,(_ZN34_INTERNAL_634f5181_4_k_cu_83e9169e6thrust24THRUST_300001_SM_1000_NS6system3cpp3parE - _ZN34_INTERNAL_634f5181_4_k_cu_83e9169e4cuda3std3__436_GLOBAL__N__634f5181_4_k_cu_83e9169e6ignoreE)
_ZN34_INTERNAL_634f5181_4_k_cu_83e9169e4cuda3std3__436_GLOBAL__N__634f5181_4_k_cu_83e9169e6ignoreE:
	.zero		1
	.type		_ZN34_INTERNAL_634f5181_4_k_cu_83e9169e6thrust24THRUST_300001_SM_1000_NS6system3cpp3parE,@object
	.size		_ZN34_INTERNAL_634f5181_4_k_cu_83e9169e6thrust24THRUST_300001_SM_1000_NS6system3cpp3parE,(_ZN34_INTERNAL_634f5181_4_k_cu_83e9169e4cuda3std3__45__cpo5beginE - _ZN34_INTERNAL_634f5181_4_k_cu_83e9169e6thrust24THRUST_300001_SM_1000_NS6system3cpp3parE)
_ZN34_INTERNAL_634f5181_4_k_cu_83e9169e6thrust24THRUST_300001_SM_1000_NS6system3cpp3parE:
	.zero		1
	.type		_ZN34_INTERNAL_634f5181_4_k_cu_83e9169e4cuda3std3__45__cpo5beginE,@object
	.size		_ZN34_INTERNAL_634f5181_4_k_cu_83e9169e4cuda3std3__45__cpo5beginE,(_ZN34_INTERNAL_634f5181_4_k_cu_83e9169e4cuda3std6ranges3__45__cpo5beginE - _ZN34_INTERNAL_634f5181_4_k_cu_83e9169e4cuda3std3__45__cpo5beginE)
_ZN34_INTERNAL_634f5181_4_k_cu_83e9169e4cuda3std3__45__cpo5beginE:
	.zero		1
	.type		_ZN34_INTERNAL_634f5181_4_k_cu_83e9169e4cuda3std6ranges3__45__cpo5beginE,@object
	.size		_ZN34_INTERNAL_634f5181_4_k_cu_83e9169e4cuda3std6ranges3__45__cpo5beginE,(_ZN34_INTERNAL_634f5181_4_k_cu_83e9169e4cuda3std6ranges3__45__cpo4sizeE - _ZN34_INTERNAL_634f5181_4_k_cu_83e9169e4cuda3std6ranges3__45__cpo5beginE)
_ZN34_INTERNAL_634f5181_4_k_cu_83e9169e4cuda3std6ranges3__45__cpo5beginE:
	.zero		1
	.type		_ZN34_INTERNAL_634f5181_4_k_cu_83e9169e4cuda3std6ranges3__45__cpo4sizeE,@object
	.size		_ZN34_INTERNAL_634f5181_4_k_cu_83e9169e4cuda3std6ranges3__45__cpo4sizeE,(_ZN34_INTERNAL_634f5181_4_k_cu_83e9169e6thrust24THRUST_300001_SM_1000_NS12placeholders3_10E - _ZN34_INTERNAL_634f5181_4_k_cu_83e9169e4cuda3std6ranges3__45__cpo4sizeE)
_ZN34_INTERNAL_634f5181_4_k_cu_83e9169e4cuda3std6ranges3__45__cpo4sizeE:
	.zero		1
	.type		_ZN34_INTERNAL_634f5181_4_k_cu_83e9169e6thrust24THRUST_300001_SM_1000_NS12placeholders3_10E,@object
	.size		_ZN34_INTERNAL_634f5181_4_k_cu_83e9169e6thrust24THRUST_300001_SM_1000_NS12placeholders3_10E,(_ZN34_INTERNAL_634f5181_4_k_cu_83e9169e4cuda3std3__48in_placeE - _ZN34_INTERNAL_634f5181_4_k_cu_83e9169e6thrust24THRUST_300001_SM_1000_NS12placeholders3_10E)
_ZN34_INTERNAL_634f5181_4_k_cu_83e9169e6thrust24THRUST_300001_SM_1000_NS12placeholders3_10E:
	.zero		1
	.type		_ZN34_INTERNAL_634f5181_4_k_cu_83e9169e4cuda3std3__48in_placeE,@object
	.size		_ZN34_INTERNAL_634f5181_4_k_cu_83e9169e4cuda3std3__48in_placeE,(_ZN34_INTERNAL_634f5181_4_k_cu_83e9169e4cuda3std6ranges3__45__cpo6cbeginE - _ZN34_INTERNAL_634f5181_4_k_cu_83e9169e4cuda3std3__48in_placeE)
_ZN34_INTERNAL_634f5181_4_k_cu_83e9169e4cuda3std3__48in_placeE:
	.zero		1
	.type		_ZN34_INTERNAL_634f5181_4_k_cu_83e9169e4cuda3std6ranges3__45__cpo6cbeginE,@object
	.size		_ZN34_INTERNAL_634f5181_4_k_cu_83e9169e4cuda3std6ranges3__45__cpo6cbeginE,(_ZN34_INTERNAL_634f5181_4_k_cu_83e9169e6thrust24THRUST_300001_SM_1000_NS12placeholders2_2E - _ZN34_INTERNAL_634f5181_4_k_cu_83e9169e4cuda3std6ranges3__45__cpo6cbeginE)
_ZN34_INTERNAL_634f5181_4_k_cu_83e9169e4cuda3std6ranges3__45__cpo6cbeginE:
	.zero		1
	.type		_ZN34_INTERNAL_634f5181_4_k_cu_83e9169e6thrust24THRUST_300001_SM_1000_NS12placeholders2_2E,@object
	.size		_ZN34_INTERNAL_634f5181_4_k_cu_83e9169e6thrust24THRUST_300001_SM_1000_NS12placeholders2_2E,(_ZN34_INTERNAL_634f5181_4_k_cu_83e9169e4cuda3std3__45__cpo6cbeginE - _ZN34_INTERNAL_634f5181_4_k_cu_83e9169e6thrust24THRUST_300001_SM_1000_NS12placeholders2_2E)
_ZN34_INTERNAL_634f5181_4_k_cu_83e9169e6thrust24THRUST_300001_SM_1000_NS12placeholders2_2E:
	.zero		1
	.type		_ZN34_INTERNAL_634f5181_4_k_cu_83e9169e4cuda3std3__45__cpo6cbeginE,@object
	.size		_ZN34_INTERNAL_634f5181_4_k_cu_83e9169e4cuda3std3__45__cpo6cbeginE,(_ZN34_INTERNAL_634f5181_4_k_cu_83e9169e4cuda3std6ranges3__45__cpo4nextE - _ZN34_INTERNAL_634f5181_4_k_cu_83e9169e4cuda3std3__45__cpo6cbeginE)
_ZN34_INTERNAL_634f5181_4_k_cu_83e9169e4cuda3std3__45__cpo6cbeginE:
	.zero		1
	.type		_ZN34_INTERNAL_634f5181_4_k_cu_83e9169e4cuda3std6ranges3__45__cpo4nextE,@object
	.size		_ZN34_INTERNAL_634f5181_4_k_cu_83e9169e4cuda3std6ranges3__45__cpo4nextE,(_ZN34_INTERNAL_634f5181_4_k_cu_83e9169e6thrust24THRUST_300001_SM_1000_NS12placeholders2_6E - _ZN34_INTERNAL_634f5181_4_k_cu_83e9169e4cuda3std6ranges3__45__cpo4nextE)
_ZN34_INTERNAL_634f5181_4_k_cu_83e9169e4cuda3std6ranges3__45__cpo4nextE:
	.zero		1
	.type		_ZN34_INTERNAL_634f5181_4_k_cu_83e9169e6thrust24THRUST_300001_SM_1000_NS12placeholders2_6E,@object
	.size		_ZN34_INTERNAL_634f5181_4_k_cu_83e9169e6thrust24THRUST_300001_SM_1000_NS12placeholders2_6E,(_ZN34_INTERNAL_634f5181_4_k_cu_83e9169e4cuda3std3__45__cpo7crbeginE - _ZN34_INTERNAL_634f5181_4_k_cu_83e9169e6thrust24THRUST_300001_SM_1000_NS12placeholders2_6E)
_ZN34_INTERNAL_634f5181_4_k_cu_83e9169e6thrust24THRUST_300001_SM_1000_NS12placeholders2_6E:
	.zero		1
	.type		_ZN34_INTERNAL_634f5181_4_k_cu_83e9169e4cuda3std3__45__cpo7crbeginE,@object
	.size		_ZN34_INTERNAL_634f5181_4_k_cu_83e9169e4cuda3std3__45__cpo7crbeginE,(_ZN34_INTERNAL_634f5181_4_k_cu_83e9169e6thrust24THRUST_300001_SM_1000_NS8cuda_cub10par_nosyncE - _ZN34_INTERNAL_634f5181_4_k_cu_83e9169e4cuda3std3__45__cpo7crbeginE)
_ZN34_INTERNAL_634f5181_4_k_cu_83e9169e4cuda3std3__45__cpo7crbeginE:
	.zero		1
	.type		_ZN34_INTERNAL_634f5181_4_k_cu_83e9169e6thrust24THRUST_300001_SM_1000_NS8cuda_cub10par_nosyncE,@object
	.size		_ZN34_INTERNAL_634f5181_4_k_cu_83e9169e6thrust24THRUST_300001_SM_1000_NS8cuda_cub10par_nosyncE,(_ZN34_INTERNAL_634f5181_4_k_cu_83e9169e4cuda3std6ranges3__45__cpo4swapE - _ZN34_INTERNAL_634f5181_4_k_cu_83e9169e6thrust24THRUST_300001_SM_1000_NS8cuda_cub10par_nosyncE)
_ZN34_INTERNAL_634f5181_4_k_cu_83e9169e6thrust24THRUST_300001_SM_1000_NS8cuda_cub10par_nosyncE:
	.zero		1
	.type		_ZN34_INTERNAL_634f5181_4_k_cu_83e9169e4cuda3std6ranges3__45__cpo4swapE,@object
	.size		_ZN34_INTERNAL_634f5181_4_k_cu_83e9169e4cuda3std6ranges3__45__cpo4swapE,(_ZN34_INTERNAL_634f5181_4_k_cu_83e9169e4cuda3std6ranges3__45__cpo5ssizeE - _ZN34_INTERNAL_634f5181_4_k_cu_83e9169e4cuda3std6ranges3__45__cpo4swapE)
_ZN34_INTERNAL_634f5181_4_k_cu_83e9169e4cuda3std6ranges3__45__cpo4swapE:
	.zero		1
	.type		_ZN34_INTERNAL_634f5181_4_k_cu_83e9169e4cuda3std6ranges3__45__cpo5ssizeE,@object
	.size		_ZN34_INTERNAL_634f5181_4_k_cu_83e9169e4cuda3std6ranges3__45__cpo5ssizeE,(_ZN34_INTERNAL_634f5181_4_k_cu_83e9169e6thrust24THRUST_300001_SM_1000_NS3seqE - _ZN34_INTERNAL_634f5181_4_k_cu_83e9169e4cuda3std6ranges3__45__cpo5ssizeE)
_ZN34_INTERNAL_634f5181_4_k_cu_83e9169e4cuda3std6ranges3__45__cpo5ssizeE:
	.zero		1
	.type		_ZN34_INTERNAL_634f5181_4_k_cu_83e9169e6thrust24THRUST_300001_SM_1000_NS3seqE,@object
	.size		_ZN34_INTERNAL_634f5181_4_k_cu_83e9169e6thrust24THRUST_300001_SM_1000_NS3seqE,(_ZN34_INTERNAL_634f5181_4_k_cu_83e9169e4cuda3std3__420unreachable_sentinelE - _ZN34_INTERNAL_634f5181_4_k_cu_83e9169e6thrust24THRUST_300001_SM_1000_NS3seqE)
_ZN34_INTERNAL_634f5181_4_k_cu_83e9169e6thrust24THRUST_300001_SM_1000_NS3seqE:
	.zero		1
	.type		_ZN34_INTERNAL_634f5181_4_k_cu_83e9169e4cuda3std3__420unreachable_sentinelE,@object
	.size		_ZN34_INTERNAL_634f5181_4_k_cu_83e9169e4cuda3std3__420unreachable_sentinelE,(_ZN34_INTERNAL_634f5181_4_k_cu_83e9169e4cuda3std6ranges3__45__cpo4cendE - _ZN34_INTERNAL_634f5181_4_k_cu_83e9169e4cuda3std3__420unreachable_sentinelE)
_ZN34_INTERNAL_634f5181_4_k_cu_83e9169e4cuda3std3__420unreachable_sentinelE:
	.zero		1
	.type		_ZN34_INTERNAL_634f5181_4_k_cu_83e9169e4cuda3std6ranges3__45__cpo4cendE,@object
	.size		_ZN34_INTERNAL_634f5181_4_k_cu_83e9169e4cuda3std6ranges3__45__cpo4cendE,(_ZN34_INTERNAL_634f5181_4_k_cu_83e9169e6thrust24THRUST_300001_SM_1000_NS12placeholders2_3E - _ZN34_INTERNAL_634f5181_4_k_cu_83e9169e4cuda3std6ranges3__45__cpo4cendE)
_ZN34_INTERNAL_634f5181_4_k_cu_83e9169e4cuda3std6ranges3__45__cpo4cendE:
	.zero		1
	.type		_ZN34_INTERNAL_634f5181_4_k_cu_83e9169e6thrust24THRUST_300001_SM_1000_NS12placeholders2_3E,@object
	.size		_ZN34_INTERNAL_634f5181_4_k_cu_83e9169e6thrust24THRUST_300001_SM_1000_NS12placeholders2_3E,(_ZN34_INTERNAL_634f5181_4_k_cu_83e9169e4cuda3std3__45__cpo4cendE - _ZN34_INTERNAL_634f5181_4_k_cu_83e9169e6thrust24THRUST_300001_SM_1000_NS12placeholders2_3E)
_ZN34_INTERNAL_634f5181_4_k_cu_83e9169e6thrust24THRUST_300001_SM_1000_NS12placeholders2_3E:
	.zero		1
	.type		_ZN34_INTERNAL_634f5181_4_k_cu_83e9169e4cuda3std3__45__cpo4cendE,@object
	.size		_ZN34_INTERNAL_634f5181_4_k_cu_83e9169e4cuda3std3__45__cpo4cendE,(_ZN34_INTERNAL_634f5181_4_k_cu_83e9169e4cuda3std6ranges3__45__cpo4prevE - _ZN34_INTERNAL_634f5181_4_k_cu_83e9169e4cuda3std3__45__cpo4cendE)
_ZN34_INTERNAL_634f5181_4_k_cu_83e9169e4cuda3std3__45__cpo4cendE:
	.zero		1
	.type		_ZN34_INTERNAL_634f5181_4_k_cu_83e9169e4cuda3std6ranges3__45__cpo4prevE,@object
	.size		_ZN34_INTERNAL_634f5181_4_k_cu_83e9169e4cuda3std6ranges3__45__cpo4prevE,(_ZN34_INTERNAL_634f5181_4_k_cu_83e9169e6thrust24THRUST_300001_SM_1000_NS12placeholders2_7E - _ZN34_INTERNAL_634f5181_4_k_cu_83e9169e4cuda3std6ranges3__45__cpo4prevE)
_ZN34_INTERNAL_634f5181_4_k_cu_83e9169e4cuda3std6ranges3__45__cpo4prevE:
	.zero		1
	.type		_ZN34_INTERNAL_634f5181_4_k_cu_83e9169e6thrust24THRUST_300001_SM_1000_NS12placeholders2_7E,@object
	.size		_ZN34_INTERNAL_634f5181_4_k_cu_83e9169e6thrust24THRUST_300001_SM_1000_NS12placeholders2_7E,(_ZN34_INTERNAL_634f5181_4_k_cu_83e9169e4cuda3std3__45__cpo5crendE - _ZN34_INTERNAL_634f5181_4_k_cu_83e9169e6thrust24THRUST_300001_SM_1000_NS12placeholders2_7E)
_ZN34_INTERNAL_634f5181_4_k_cu_83e9169e6thrust24THRUST_300001_SM_1000_NS12placeholders2_7E:
	.zero		1
	.type		_ZN34_INTERNAL_634f5181_4_k_cu_83e9169e4cuda3std3__45__cpo5crendE,@object
	.size		_ZN34_INTERNAL_634f5181_4_k_cu_83e9169e4cuda3std3__45__cpo5crendE,(_ZN34_INTERNAL_634f5181_4_k_cu_83e9169e6thrust24THRUST_300001_SM_1000_NS6system6detail10sequential3seqE - _ZN34_INTERNAL_634f5181_4_k_cu_83e9169e4cuda3std3__45__cpo5crendE)
_ZN34_INTERNAL_634f5181_4_k_cu_83e9169e4cuda3std3__45__cpo5crendE:
	.zero		1
	.type		_ZN34_INTERNAL_634f5181_4_k_cu_83e9169e6thrust24THRUST_300001_SM_1000_NS6system6detail10sequential3seqE,@object
	.size		_ZN34_INTERNAL_634f5181_4_k_cu_83e9169e6thrust24THRUST_300001_SM_1000_NS6system6detail10sequential3seqE,(_ZN34_INTERNAL_634f5181_4_k_cu_83e9169e4cuda3std6ranges3__45__cpo9iter_moveE - _ZN34_INTERNAL_634f5181_4_k_cu_83e9169e6thrust24THRUST_300001_SM_1000_NS6system6detail10sequential3seqE)
_ZN34_INTERNAL_634f5181_4_k_cu_83e9169e6thrust24THRUST_300001_SM_1000_NS6system6detail10sequential3seqE:
	.zero		1
	.type		_ZN34_INTERNAL_634f5181_4_k_cu_83e9169e4cuda3std6ranges3__45__cpo9iter_moveE,@object
	.size		_ZN34_INTERNAL_634f5181_4_k_cu_83e9169e4cuda3std6ranges3__45__cpo9iter_moveE,(_ZN34_INTERNAL_634f5181_4_k_cu_83e9169e4cuda3std6ranges3__45__cpo9iter_swapE - _ZN34_INTERNAL_634f5181_4_k_cu_83e9169e4cuda3std6ranges3__45__cpo9iter_moveE)
_ZN34_INTERNAL_634f5181_4_k_cu_83e9169e4cuda3std6ranges3__45__cpo9iter_moveE:
	.zero		1
	.type		_ZN34_INTERNAL_634f5181_4_k_cu_83e9169e4cuda3std6ranges3__45__cpo9iter_swapE,@object
	.size		_ZN34_INTERNAL_634f5181_4_k_cu_83e9169e4cuda3std6ranges3__45__cpo9iter_swapE,(_ZN34_INTERNAL_634f5181_4_k_cu_83e9169e6thrust24THRUST_300001_SM_1000_NS12placeholders2_5E - _ZN34_INTERNAL_634f5181_4_k_cu_83e9169e4cuda3std6ranges3__45__cpo9iter_swapE)
_ZN34_INTERNAL_634f5181_4_k_cu_83e9169e4cuda3std6ranges3__45__cpo9iter_swapE:
	.zero		1
	.type		_ZN34_INTERNAL_634f5181_4_k_cu_83e9169e6thrust24THRUST_300001_SM_1000_NS12placeholders2_5E,@object
	.size		_ZN34_INTERNAL_634f5181_4_k_cu_83e9169e6thrust24THRUST_300001_SM_1000_NS12placeholders2_5E,(_ZN34_INTERNAL_634f5181_4_k_cu_83e9169e4cuda3std3__45__cpo4rendE - _ZN34_INTERNAL_634f5181_4_k_cu_83e9169e6thrust24THRUST_300001_SM_1000_NS12placeholders2_5E)
_ZN34_INTERNAL_634f5181_4_k_cu_83e9169e6thrust24THRUST_300001_SM_1000_NS12placeholders2_5E:
	.zero		1
	.type		_ZN34_INTERNAL_634f5181_4_k_cu_83e9169e4cuda3std3__45__cpo4rendE,@object
	.size		_ZN34_INTERNAL_634f5181_4_k_cu_83e9169e4cuda3std3__45__cpo4rendE,(_ZN34_INTERNAL_634f5181_4_k_cu_83e9169e6thrust24THRUST_300001_SM_1000_NS8cuda_cub3parE - _ZN34_INTERNAL_634f5181_4_k_cu_83e9169e4cuda3std3__45__cpo4rendE)
_ZN34_INTERNAL_634f5181_4_k_cu_83e9169e4cuda3std3__45__cpo4rendE:
	.zero		1
	.type		_ZN34_INTERNAL_634f5181_4_k_cu_83e9169e6thrust24THRUST_300001_SM_1000_NS8cuda_cub3parE,@object
	.size		_ZN34_INTERNAL_634f5181_4_k_cu_83e9169e6thrust24THRUST_300001_SM_1000_NS8cuda_cub3parE,(_ZN34_INTERNAL_634f5181_4_k_cu_83e9169e4cuda3std3__48unexpectE - _ZN34_INTERNAL_634f5181_4_k_cu_83e9169e6thrust24THRUST_300001_SM_1000_NS8cuda_cub3parE)
_ZN34_INTERNAL_634f5181_4_k_cu_83e9169e6thrust24THRUST_300001_SM_1000_NS8cuda_cub3parE:
	.zero		1
	.type		_ZN34_INTERNAL_634f5181_4_k_cu_83e9169e4cuda3std3__48unexpectE,@object
	.size		_ZN34_INTERNAL_634f5181_4_k_cu_83e9169e4cuda3std3__48unexpectE,(_ZN34_INTERNAL_634f5181_4_k_cu_83e9169e4cuda3std6ranges3__45__cpo5cdataE - _ZN34_INTERNAL_634f5181_4_k_cu_83e9169e4cuda3std3__48unexpectE)
_ZN34_INTERNAL_634f5181_4_k_cu_83e9169e4cuda3std3__48unexpectE:
	.zero		1
	.type		_ZN34_INTERNAL_634f5181_4_k_cu_83e9169e4cuda3std6ranges3__45__cpo5cdataE,@object
	.size		_ZN34_INTERNAL_634f5181_4_k_cu_83e9169e4cuda3std6ranges3__45__cpo5cdataE,(_ZN34_INTERNAL_634f5181_4_k_cu_83e9169e6thrust24THRUST_300001_SM_1000_NS12placeholders2_9E - _ZN34_INTERNAL_634f5181_4_k_cu_83e9169e4cuda3std6ranges3__45__cpo5cdataE)
_ZN34_INTERNAL_634f5181_4_k_cu_83e9169e4cuda3std6ranges3__45__cpo5cdataE:
	.zero		1
	.type		_ZN34_INTERNAL_634f5181_4_k_cu_83e9169e6thrust24THRUST_300001_SM_1000_NS12placeholders2_9E,@object
	.size		_ZN34_INTERNAL_634f5181_4_k_cu_83e9169e6thrust24THRUST_300001_SM_1000_NS12placeholders2_9E,(_ZN34_INTERNAL_634f5181_4_k_cu_83e9169e4cuda3std3__419piecewise_constructE - _ZN34_INTERNAL_634f5181_4_k_cu_83e9169e6thrust24THRUST_300001_SM_1000_NS12placeholders2_9E)
_ZN34_INTERNAL_634f5181_4_k_cu_83e9169e6thrust24THRUST_300001_SM_1000_NS12placeholders2_9E:
	.zero		1
	.type		_ZN34_INTERNAL_634f5181_4_k_cu_83e9169e4cuda3std3__419piecewise_constructE,@object
	.size		_ZN34_INTERNAL_634f5181_4_k_cu_83e9169e4cuda3std3__419piecewise_constructE,(_ZN34_INTERNAL_634f5181_4_k_cu_83e9169e6thrust24THRUST_300001_SM_1000_NS12placeholders2_1E - _ZN34_INTERNAL_634f5181_4_k_cu_83e9169e4cuda3std3__419piecewise_constructE)
_ZN34_INTERNAL_634f5181_4_k_cu_83e9169e4cuda3std3__419piecewise_constructE:
	.zero		1
	.type		_ZN34_INTERNAL_634f5181_4_k_cu_83e9169e6thrust24THRUST_300001_SM_1000_NS12placeholders2_1E,@object
	.size		_ZN34_INTERNAL_634f5181_4_k_cu_83e9169e6thrust24THRUST_300001_SM_1000_NS12placeholders2_1E,(_ZN34_INTERNAL_634f5181_4_k_cu_83e9169e4cuda3std3__45__cpo3endE - _ZN34_INTERNAL_634f5181_4_k_cu_83e9169e6thrust24THRUST_300001_SM_1000_NS12placeholders2_1E)
_ZN34_INTERNAL_634f5181_4_k_cu_83e9169e6thrust24THRUST_300001_SM_1000_NS12placeholders2_1E:
	.zero		1
	.type		_ZN34_INTERNAL_634f5181_4_k_cu_83e9169e4cuda3std3__45__cpo3endE,@object
	.size		_ZN34_INTERNAL_634f5181_4_k_cu_83e9169e4cuda3std3__45__cpo3endE,(_ZN34_INTERNAL_634f5181_4_k_cu_83e9169e4cuda3std6ranges3__45__cpo3endE - _ZN34_INTERNAL_634f5181_4_k_cu_83e9169e4cuda3std3__45__cpo3endE)
_ZN34_INTERNAL_634f5181_4_k_cu_83e9169e4cuda3std3__45__cpo3endE:
	.zero		1
	.type		_ZN34_INTERNAL_634f5181_4_k_cu_83e9169e4cuda3std6ranges3__45__cpo3endE,@object
	.size		_ZN34_INTERNAL_634f5181_4_k_cu_83e9169e4cuda3std6ranges3__45__cpo3endE,(.L_31 - _ZN34_INTERNAL_634f5181_4_k_cu_83e9169e4cuda3std6ranges3__45__cpo3endE)
_ZN34_INTERNAL_634f5181_4_k_cu_83e9169e4cuda3std6ranges3__45__cpo3endE:
	.zero		1
.L_31:


//--------------------- .nv.constant0._ZN3cub18CUB_300001_SM_10006detail8for_each13static_kernelINS2_12policy_hub_t12policy_500_tEmN6thrust24THRUST_300001_SM_1000_NS8cuda_cub20__uninitialized_fill7functorINS7_10device_ptrImEEmEEEEvT0_T1_ --------------------------
	.section	.nv.constant0._ZN3cub18CUB_300001_SM_10006detail8for_each13static_kernelINS2_12policy_hub_t12policy_500_tEmN6thrust24THRUST_300001_SM_1000_NS8cuda_cub20__uninitialized_fill7functorINS7_10device_ptrImEEmEEEEvT0_T1_,"a",@progbits
	.sectionflags	@""
	.align	4
.nv.constant0._ZN3cub18CUB_300001_SM_10006detail8for_each13static_kernelINS2_12policy_hub_t12policy_500_tEmN6thrust24THRUST_300001_SM_1000_NS8cuda_cub20__uninitialized_fill7functorINS7_10device_ptrImEEmEEEEvT0_T1_:
	.zero		920


//--------------------- .nv.constant0._ZN3cub18CUB_300001_SM_10006detail11EmptyKernelIvEEvv --------------------------
	.section	.nv.constant0._ZN3cub18CUB_300001_SM_10006detail11EmptyKernelIvEEvv,"a",@progbits
	.sectionflags	@""
	.align	4
.nv.constant0._ZN3cub18CUB_300001_SM_10006detail11EmptyKernelIvEEvv:
	.zero		896


//--------------------- .nv.constant0._Z9cbt_statsP27vertex_dictionary_structurem --------------------------
	.section	.nv.constant0._Z9cbt_statsP27vertex_dictionary_structurem,"a",@progbits
	.sectionflags	@""
	.align	4
.nv.constant0._Z9cbt_statsP27vertex_dictionary_structurem:
	.zero		912


//--------------------- .nv.constant0._Z20printKernelmodded_v2P27vertex_dictionary_structurem --------------------------
	.section	.nv.constant0._Z20printKernelmodded_v2P27vertex_dictionary_structurem,"a",@progbits
	.sectionflags	@""
	.align	4
.nv.constant0._Z20printKernelmodded_v2P27vertex_dictionary_structurem:
	.zero		912


//--------------------- .nv.constant0._Z20printKernelmodded_v1P27vertex_dictionary_structurem --------------------------
	.section	.nv.constant0._Z20printKernelmodded_v1P27vertex_dictionary_structurem,"a",@progbits
	.sectionflags	@""
	.align	4
.nv.constant0._Z20printKernelmodded_v1P27vertex_dictionary_structurem:
	.zero		912


//--------------------- .nv.constant0._Z27correctness_check_kernel_v1P27vertex_dictionary_structuremmPmS1_S1_ --------------------------
	.section	.nv.constant0._Z27correctness_check_kernel_v1P27vertex_dictionary_structuremmPmS1_S1_,"a",@progbits
	.sectionflags	@""
	.align	4
.nv.constant0._Z27correctness_check_kernel_v1P27vertex_dictionary_structuremmPmS1_S1_:
	.zero		944


//--------------------- .nv.constant0._Z24correctness_check_kernelP27vertex_dictionary_structuremmPmS1_S1_ --------------------------
	.section	.nv.constant0._Z24correctness_check_kernelP27vertex_dictionary_structuremmPmS1_S1_,"a",@progbits
	.sectionflags	@""
	.align	4
.nv.constant0._Z24correctness_check_kernelP27vertex_dictionary_structuremmPmS1_S1_:
	.zero		944


//--------------------- .nv.constant0._Z21batched_delete_kernelP27vertex_dictionary_structuremmPmS1_ --------------------------
	.section	.nv.constant0._Z21batched_delete_kernelP27vertex_dictionary_structuremmPmS1_,"a",@progbits
	.sectionflags	@""
	.align	4
.nv.constant0._Z21batched_delete_kernelP27vertex_dictionary_structuremmPmS1_:
	.zero		936


//--------------------- .nv.constant0._Z47batched_delete_kernel_edge_centric_parallelizedP27vertex_dictionary_structuremmmPmS1_S1_S1_S1_ --------------------------
	.section	.nv.constant0._Z47batched_delete_kernel_edge_centric_parallelizedP27vertex_dictionary_structuremmmPmS1_S1_S1_S1_,"a",@progbits
	.sectionflags	@""
	.align	4
.nv.constant0._Z47batched_delete_kernel_edge_centric_parallelizedP27vertex_dictionary_structuremmmPmS1_S1_S1_S1_:
	.zero		968


//--------------------- .nv.constant0._Z34batched_delete_kernel_edge_centricP27vertex_dictionary_structuremmPmS1_S1_S1_S1_ --------------------------
	.section	.nv.constant0._Z34batched_delete_kernel_edge_centricP27vertex_dictionary_structuremmPmS1_S1_S1_S1_,"a",@progbits
	.sectionflags	@""
	.align	4
.nv.constant0._Z34batched_delete_kernel_edge_centricP27vertex_dictionary_structuremmPmS1_S1_S1_S1_:
	.zero		960


//--------------------- .nv.constant0._Z41batched_delete_preprocessing_edge_centricP27vertex_dictionary_structuremPmS1_S1_ --------------------------
	.section	.nv.constant0._Z41batched_delete_preprocessing_edge_centricP27vertex_dictionary_structuremPmS1_S1_,"a",@progbits
	.sectionflags	@""
	.align	4
.nv.constant0._Z41batched_delete_preprocessing_edge_centricP27vertex_dictionary_structuremPmS1_S1_:
	.zero		936


//--------------------- .nv.constant0._Z24batched_delete_kernel_v1P27vertex_dictionary_structuremmPmS1_S1_ --------------------------
	.section	.nv.constant0._Z24batched_delete_kernel_v1P27vertex_dictionary_structuremmPmS1_S1_,"a",@progbits
	.sectionflags	@""
	.align	4
.nv.constant0._Z24batched_delete_kernel_v1P27vertex_dictionary_structuremmPmS1_S1_:
	.zero		944


//--------------------- .nv.constant0._Z28batched_delete_preprocessingP27vertex_dictionary_structuremPmS1_S1_ --------------------------
	.section	.nv.constant0._Z28batched_delete_preprocessingP27vertex_dictionary_structuremPmS1_S1_,"a",@progbits
	.sectionflags	@""
	.align	4
.nv.constant0._Z28batched_delete_preprocessingP27vertex_dictionary_structuremPmS1_S1_:
	.zero		936


//--------------------- .nv.constant0._Z18delete_edge_kernelP27vertex_dictionary_structuremmmmPm --------------------------
	.section	.nv.constant0._Z18delete_edge_kernelP27vertex_dictionary_structuremmmmPm,"a",@progbits
	.sectionflags	@""
	.align	4
.nv.constant0._Z18delete_edge_kernelP27vertex_dictionary_structuremmmmPm:
	.zero		944


//--------------------- .nv.constant0._Z21search_edge_kernel_v1P27vertex_dictionary_structuremmmmPm --------------------------
	.section	.nv.constant0._Z21search_edge_kernel_v1P27vertex_dictionary_structuremmmmPm,"a",@progbits
	.sectionflags	@""
	.align	4
.nv.constant0._Z21search_edge_kernel_v1P27vertex_dictionary_structuremmmmPm:
	.zero		944


//--------------------- .nv.constant0._Z21search_pre_processingP27vertex_dictionary_structurem --------------------------
	.section	.nv.constant0._Z21search_pre_processingP27vertex_dictionary_structurem,"a",@progbits
	.sectionflags	@""
	.align	4
.nv.constant0._Z21search_pre_processingP27vertex_dictionary_structurem:
	.zero		912


//--------------------- .nv.constant0._Z18search_edge_kernelP27vertex_dictionary_structuremmmmPm --------------------------
	.section	.nv.constant0._Z18search_edge_kernelP27vertex_dictionary_structuremmmmPm,"a",@progbits
	.sectionflags	@""
	.align	4
.nv.constant0._Z18search_edge_kernelP27vertex_dictionary_structuremmmmPm:
	.zero		944


//--------------------- .nv.constant0._Z17update_edge_queuem --------------------------
	.section	.nv.constant0._Z17update_edge_queuem,"a",@progbits
	.sectionflags	@""
	.align	4
.nv.constant0._Z17update_edge_queuem:
	.zero		904


//--------------------- .nv.constant0._Z29adjacency_list_init_modded_v5P10edge_blockPmmmmS1_mP27vertex_dictionary_structuremmmmS1_S1_ --------------------------
	.section	.nv.constant0._Z29adjacency_list_init_modded_v5P10edge_blockPmmmmS1_mP27vertex_dictionary_structuremmmmS1_S1_,"a",@progbits
	.sectionflags	@""
	.align	4
.nv.constant0._Z29adjacency_list_init_modded_v5P10edge_blockPmmmmS1_mP27vertex_dictionary_structuremmmmS1_S1_:
	.zero		1008


//--------------------- .nv.constant0._Z29adjacency_list_init_modded_v4P10edge_blockPmmmmS1_mP27vertex_dictionary_structuremmmmS1_S1_ --------------------------
	.section	.nv.constant0._Z29adjacency_list_init_modded_v4P10edge_blockPmmmmS1_mP27vertex_dictionary_structuremmmmS1_S1_,"a",@progbits
	.sectionflags	@""
	.align	4
.nv.constant0._Z29adjacency_list_init_modded_v4P10edge_blockPmmmmS1_mP27vertex_dictionary_structuremmmmS1_S1_:
	.zero		1008


//--------------------- .nv.constant0._Z34parallel_vertex_dictionary_init_v1P22adjacency_sentinel_newmPmP27vertex_dictionary_structure --------------------------
	.section	.nv.constant0._Z34parallel_vertex_dictionary_init_v1P22adjacency_sentinel_newmPmP27vertex_dictionary_structure,"a",@progbits
	.sectionflags	@""
	.align	4
.nv.constant0._Z34parallel_vertex_dictionary_init_v1P22adjacency_sentinel_newmPmP27vertex_dictionary_structure:
	.zero		928


//--------------------- .nv.constant0._Z26parallel_push_queue_updatem --------------------------
	.section	.nv.constant0._Z26parallel_push_queue_updatem,"a",@progbits
	.sectionflags	@""
	.align	4
.nv.constant0._Z26parallel_push_queue_updatem:
	.zero		904


//--------------------- .nv.constant0._Z54parallel_push_edge_preallocate_list_to_device_queue_v1P10edge_blockm --------------------------
	.section	.nv.constant0._Z54parallel_push_edge_preallocate_list_to_device_queue_v1P10edge_blockm,"a",@progbits
	.sectionflags	@""
	.align	4
.nv.constant0._Z54parallel_push_edge_preallocate_list_to_device_queue_v1P10edge_blockm:
	.zero		912


//--------------------- .nv.constant0._Z51parallel_push_edge_preallocate_list_to_device_queueP10edge_blockPP18adjacency_sentinelPmm --------------------------
	.section	.nv.constant0._Z51parallel_push_edge_preallocate_list_to_device_queueP10edge_blockPP18adjacency_sentinelPmm,"a",@progbits
	.sectionflags	@""
	.align	4
.nv.constant0._Z51parallel_push_edge_preallocate_list_to_device_queueP10edge_blockPP18adjacency_sentinelPmm:
	.zero		928


//--------------------- .nv.constant0._Z19data_structure_initP27vertex_dictionary_structure --------------------------
	.section	.nv.constant0._Z19data_structure_initP27vertex_dictionary_structure,"a",@progbits
	.sectionflags	@""
	.align	4
.nv.constant0._Z19data_structure_initP27vertex_dictionary_structure:
	.zero		904


//--------------------- SYMBOLS --------------------------

	.type		.nv.reservedSmem.offset0,@object
	.size		.nv.reservedSmem.offset0,0x4
	.type		vprintf,@function
